	.target	sm_90a

	.elftype	@"ET_EXEC"


//--------------------- .note.nv.tkinfo           --------------------------
	.section	.note.nv.tkinfo,"",@"SHT_NOTE"
	.sectionflags	@"SHF_NOTE_NV_TKINFO"
	.tkinfo
        /*0018*/ 	.word	0x00000002
        /*0030*/ 	.string	""
        /*0030*/ 	.string	"ptxas"
        /*0030*/ 	.string	"Cuda compilation tools, release 13.0, V13.0.88"
        /*0030*/ 	.string	"Build cuda_13.0.r13.0/compiler.36424714_0"
        /*0030*/ 	.string	"-arch sm_90a -m 64 "



//--------------------- .note.nv.cuinfo           --------------------------
	.section	.note.nv.cuinfo,"",@"SHT_NOTE"
	.sectionflags	@"SHF_NOTE_NV_CUINFO"
        /*0018*/ 	.short	0x0002
        /*001a*/ 	.short	0x005a
        /*001c*/ 	.short	0x0082
	.zero		2


//--------------------- .nv.info                  --------------------------
	.section	.nv.info,"",@"SHT_CUDA_INFO"
	.align	4


	//----- nvinfo : EIATTR_REGCOUNT
	.align		4
        /*0000*/ 	.byte	0x04, 0x2f
        /*0002*/ 	.short	(.L_12 - .L_11)
	.align		4
.L_11:
        /*0004*/ 	.word	index@(_ZN7cutlass13device_kernelINS_4gemm6kernel13GemmUniversalIN4cute5tupleIJiiiiEEENS1_10collective13CollectiveMmaINS1_37MainloopSm90TmaGmmaWarpSpecializedFP8ILi7ENS5_IJNS4_1CILi2EEENSA_ILi1EEESC_EEENS1_35KernelTmaWarpSpecializedCooperativeEEENS5_IJNSA_ILi384EEENSA_ILi112EEENSA_ILi64EEEEEENS_12float_e4m3_tENS5_IJlSC_lEEESK_SL_NS4_8TiledMMAINS4_8MMA_AtomIJNS4_4SM904GMMA30MMA_64x16x32_F32E4M3E4M3_SS_TNILNSP_7ScaleInE1ELSR_1EEEEEENS4_6LayoutISD_NS5_IJSC_NSA_ILi0EEESV_EEEEENS5_IJNS4_10UnderscoreESY_SY_EEEEENS4_13SM90_TMA_LOADENS4_14ComposedLayoutINS4_7SwizzleILi2ELi4ELi3EEENS4_18smem_ptr_flag_bitsILi8EEENSU_INS5_IJNSA_ILi8EEESI_EEENS5_IJSI_SC_EEEEEEEvNS4_8identityENS4_23SM90_TMA_LOAD_MULTICASTES1B_vS1C_EENS_8epilogue10collective6detail29Sm90TmaWarpSpecializedAdapterINS1G_15DefaultEpilogueISK_SL_SL_NS1F_6thread17LinearCombinationISK_Li1EffLNS1K_9ScaleType4KindE0ELNS_15FloatRoundStyleE2ESK_EENS1_15EpilogueDefaultEEEEEvvEEEEvNT_6ParamsE)
        /*0008*/ 	.word	0x000000a8


	//----- nvinfo : EIATTR_FRAME_SIZE
	.align		4
.L_12:
        /*000c*/ 	.byte	0x04, 0x11
        /*000e*/ 	.short	(.L_14 - .L_13)
	.align		4
.L_13:
        /*0010*/ 	.word	index@(_ZN7cutlass13device_kernelINS_4gemm6kernel13GemmUniversalIN4cute5tupleIJiiiiEEENS1_10collective13CollectiveMmaINS1_37MainloopSm90TmaGmmaWarpSpecializedFP8ILi7ENS5_IJNS4_1CILi2EEENSA_ILi1EEESC_EEENS1_35KernelTmaWarpSpecializedCooperativeEEENS5_IJNSA_ILi384EEENSA_ILi112EEENSA_ILi64EEEEEENS_12float_e4m3_tENS5_IJlSC_lEEESK_SL_NS4_8TiledMMAINS4_8MMA_AtomIJNS4_4SM904GMMA30MMA_64x16x32_F32E4M3E4M3_SS_TNILNSP_7ScaleInE1ELSR_1EEEEEENS4_6LayoutISD_NS5_IJSC_NSA_ILi0EEESV_EEEEENS5_IJNS4_10UnderscoreESY_SY_EEEEENS4_13SM90_TMA_LOADENS4_14ComposedLayoutINS4_7SwizzleILi2ELi4ELi3EEENS4_18smem_ptr_flag_bitsILi8EEENSU_INS5_IJNSA_ILi8EEESI_EEENS5_IJSI_SC_EEEEEEEvNS4_8identityENS4_23SM90_TMA_LOAD_MULTICASTES1B_vS1C_EENS_8epilogue10collective6detail29Sm90TmaWarpSpecializedAdapterINS1G_15DefaultEpilogueISK_SL_SL_NS1F_6thread17LinearCombinationISK_Li1EffLNS1K_9ScaleType4KindE0ELNS_15FloatRoundStyleE2ESK_EENS1_15EpilogueDefaultEEEEEvvEEEEvNT_6ParamsE)
        /*0014*/ 	.word	0x00000268


	//----- nvinfo : EIATTR_MIN_STACK_SIZE
	.align		4
.L_14:
        /*0018*/ 	.byte	0x04, 0x12
        /*001a*/ 	.short	(.L_16 - .L_15)
	.align		4
.L_15:
        /*001c*/ 	.word	index@(_ZN7cutlass13device_kernelINS_4gemm6kernel13GemmUniversalIN4cute5tupleIJiiiiEEENS1_10collective13CollectiveMmaINS1_37MainloopSm90TmaGmmaWarpSpecializedFP8ILi7ENS5_IJNS4_1CILi2EEENSA_ILi1EEESC_EEENS1_35KernelTmaWarpSpecializedCooperativeEEENS5_IJNSA_ILi384EEENSA_ILi112EEENSA_ILi64EEEEEENS_12float_e4m3_tENS5_IJlSC_lEEESK_SL_NS4_8TiledMMAINS4_8MMA_AtomIJNS4_4SM904GMMA30MMA_64x16x32_F32E4M3E4M3_SS_TNILNSP_7ScaleInE1ELSR_1EEEEEENS4_6LayoutISD_NS5_IJSC_NSA_ILi0EEESV_EEEEENS5_IJNS4_10UnderscoreESY_SY_EEEEENS4_13SM90_TMA_LOADENS4_14ComposedLayoutINS4_7SwizzleILi2ELi4ELi3EEENS4_18smem_ptr_flag_bitsILi8EEENSU_INS5_IJNSA_ILi8EEESI_EEENS5_IJSI_SC_EEEEEEEvNS4_8identityENS4_23SM90_TMA_LOAD_MULTICASTES1B_vS1C_EENS_8epilogue10collective6detail29Sm90TmaWarpSpecializedAdapterINS1G_15DefaultEpilogueISK_SL_SL_NS1F_6thread17LinearCombinationISK_Li1EffLNS1K_9ScaleType4KindE0ELNS_15FloatRoundStyleE2ESK_EENS1_15EpilogueDefaultEEEEEvvEEEEvNT_6ParamsE)
        /*0020*/ 	.word	0x00000268
.L_16:


//--------------------- .nv.compat                --------------------------
	.section	.nv.compat,"",@"SHT_CUDA_COMPAT_INFO"
	.align	4
        /*0000*/ 	.byte	0x02, 0x09, 0x01, 0x00, 0x02, 0x02, 0x04, 0x00, 0x02, 0x05, 0x05, 0x00, 0x03, 0x07, 0x01, 0x01
        /*0010*/ 	.byte	0x02, 0x03, 0x01, 0x00, 0x02, 0x06, 0x01, 0x00, 0x04, 0x0b, 0x08, 0x00, 0x00, 0x00, 0x00, 0x00
        /*0020*/ 	.byte	0x00, 0x00, 0x00, 0x00


//--------------------- .nv.info._ZN7cutlass13device_kernelINS_4gemm6kernel13GemmUniversalIN4cute5tupleIJiiiiEEENS1_10collective13CollectiveMmaINS1_37MainloopSm90TmaGmmaWarpSpecializedFP8ILi7ENS5_IJNS4_1CILi2EEENSA_ILi1EEESC_EEENS1_35KernelTmaWarpSpecializedCooperativeEEENS5_IJNSA_ILi384EEENSA_ILi112EEENSA_ILi64EEEEEENS_12float_e4m3_tENS5_IJlSC_lEEESK_SL_NS4_8TiledMMAINS4_8MMA_AtomIJNS4_4SM904GMMA30MMA_64x16x32_F32E4M3E4M3_SS_TNILNSP_7ScaleInE1ELSR_1EEEEEENS4_6LayoutISD_NS5_IJSC_NSA_ILi0EEESV_EEEEENS5_IJNS4_10UnderscoreESY_SY_EEEEENS4_13SM90_TMA_LOADENS4_14ComposedLayoutINS4_7SwizzleILi2ELi4ELi3EEENS4_18smem_ptr_flag_bitsILi8EEENSU_INS5_IJNSA_ILi8EEESI_EEENS5_IJSI_SC_EEEEEEEvNS4_8identityENS4_23SM90_TMA_LOAD_MULTICASTES1B_vS1C_EENS_8epilogue10collective6detail29Sm90TmaWarpSpecializedAdapterINS1G_15DefaultEpilogueISK_SL_SL_NS1F_6thread17LinearCombinationISK_Li1EffLNS1K_9ScaleType4KindE0ELNS_15FloatRoundStyleE2ESK_EENS1_15EpilogueDefaultEEEEEvvEEEEvNT_6ParamsE --------------------------
	.section	.nv.info._ZN7cutlass13device_kernelINS_4gemm6kernel13GemmUniversalIN4cute5tupleIJiiiiEEENS1_10collective13CollectiveMmaINS1_37MainloopSm90TmaGmmaWarpSpecializedFP8ILi7ENS5_IJNS4_1CILi2EEENSA_ILi1EEESC_EEENS1_35KernelTmaWarpSpecializedCooperativeEEENS5_IJNSA_ILi384EEENSA_ILi112EEENSA_ILi64EEEEEENS_12float_e4m3_tENS5_IJlSC_lEEESK_SL_NS4_8TiledMMAINS4_8MMA_AtomIJNS4_4SM904GMMA30MMA_64x16x32_F32E4M3E4M3_SS_TNILNSP_7ScaleInE1ELSR_1EEEEEENS4_6LayoutISD_NS5_IJSC_NSA_ILi0EEESV_EEEEENS5_IJNS4_10UnderscoreESY_SY_EEEEENS4_13SM90_TMA_LOADENS4_14ComposedLayoutINS4_7SwizzleILi2ELi4ELi3EEENS4_18smem_ptr_flag_bitsILi8EEENSU_INS5_IJNSA_ILi8EEESI_EEENS5_IJSI_SC_EEEEEEEvNS4_8identityENS4_23SM90_TMA_LOAD_MULTICASTES1B_vS1C_EENS_8epilogue10collective6detail29Sm90TmaWarpSpecializedAdapterINS1G_15DefaultEpilogueISK_SL_SL_NS1F_6thread17LinearCombinationISK_Li1EffLNS1K_9ScaleType4KindE0ELNS_15FloatRoundStyleE2ESK_EENS1_15EpilogueDefaultEEEEEvvEEEEvNT_6ParamsE,"",@"SHT_CUDA_INFO"
	.sectionflags	@""
	.align	4


	//----- nvinfo : EIATTR_CUDA_API_VERSION
	.align		4
        /*0000*/ 	.byte	0x04, 0x37
        /*0002*/ 	.short	(.L_18 - .L_17)
.L_17:
        /*0004*/ 	.word	0x00000082


	//----- nvinfo : EIATTR_KPARAM_INFO
	.align		4
.L_18:
        /*0008*/ 	.byte	0x04, 0x17
        /*000a*/ 	.short	(.L_20 - .L_19)
.L_19:
        /*000c*/ 	.word	0x00000000
        /*0010*/ 	.short	0x0000
        /*0012*/ 	.short	0x0070
        /*0014*/ 	.byte	0x00, 0xf0, 0x01, 0x10


	//----- nvinfo : EIATTR_SPARSE_MMA_MASK
	.align		4
.L_20:
        /*0018*/ 	.byte	0x03, 0x50
        /*001a*/ 	.short	0x0000


	//----- nvinfo : EIATTR_MAXREG_COUNT
	.align		4
        /*001c*/ 	.byte	0x03, 0x1b
        /*001e*/ 	.short	0x00a8


	//----- nvinfo : EIATTR_NUM_BARRIERS
	.align		4
        /*0020*/ 	.byte	0x02, 0x4c
        /*0022*/ 	.byte	0x01
	.zero		1


	//----- nvinfo : EIATTR_ANNOTATIONS
	.align		4
        /*0024*/ 	.byte	0x04, 0x55
        /*0026*/ 	.short	(.L_22 - .L_21)


	//   ....[0]....
.L_21:
        /*0028*/ 	.word	0x00000001
        /*002c*/ 	.byte	0x60, 0x07, 0x00, 0x00, 0x01, 0x00, 0x00, 0x00, 0x60, 0x08, 0x00, 0x00, 0x01, 0x00, 0x00, 0x00
        /* <DEDUP_REMOVED lines=598> */
        /*259c*/ 	.byte	0x30, 0xd8, 0x01, 0x00


	//----- nvinfo : EIATTR_MERCURY_ISA_VERSION
	.align		4
.L_22:
        /*25a0*/ 	.byte	0x03, 0x5f
        /*25a2*/ 	.short	0x0101


	//----- nvinfo : EIATTR_INT_WARP_WIDE_INSTR_OFFSETS
	.align		4
        /*25a4*/ 	.byte	0x04, 0x31
        /*25a6*/ 	.short	(.L_24 - .L_23)


	//   ....[0]....
.L_23:
        /*25a8*/ 	.word	0x00000580


	//   ....[1]....
        /*25ac*/ 	.word	0x00000610


	//   ....[2]....
        /*25b0*/ 	.word	0x00000730


	//----- nvinfo : EIATTR_COOP_GROUP_MASK_REGIDS
	.align		4
.L_24:
        /*25b4*/ 	.byte	0x04, 0x29
        /*25b6*/ 	.short	(.L_26 - .L_25)


	//   ....[0]....
.L_25:
        /*25b8*/ 	.word	0xffffffff


	//   ....[1]....
        /*25bc*/ 	.word	0xffffffff


	//   ....[2]....
        /*25c0*/ 	.word	0xffffffff


	//   ....[3]....
        /*25c4*/ 	.word	0xffffffff


	//   ....[4]....
        /*25c8*/ 	.word	0xffffffff


	//   ....[5]....
        /*25cc*/ 	.word	0xffffffff


	//----- nvinfo : EIATTR_COOP_GROUP_INSTR_OFFSETS
	.align		4
.L_26:
        /*25d0*/ 	.byte	0x04, 0x28
        /*25d2*/ 	.short	(.L_28 - .L_27)


	//   ....[0]....
.L_27:
        /*25d4*/ 	.word	0x00000070


	//   ....[1]....
        /*25d8*/ 	.word	0x00000080


	//   ....[2]....
        /*25dc*/ 	.word	0x000001a0


	//   ....[3]....
        /*25e0*/ 	.word	0x00000420


	//   ....[4]....
        /*25e4*/ 	.word	0x000008a0


	//   ....[5]....
        /*25e8*/ 	.word	0x00002010


	//----- nvinfo : EIATTR_REG_RECONFIG
	.align		4
.L_28:
        /*25ec*/ 	.byte	0x01, 0x54
	.zero		2


	//----- nvinfo : EIATTR_MBARRIER_INSTR_OFFSETS
	.align		4
        /*25f0*/ 	.byte	0x04, 0x39
        /*25f2*/ 	.short	(.L_30 - .L_29)


	//   ....[0]....
.L_29:
        /*25f4*/ 	.word	0x00000320
        /*25f8*/ 	.word	0x000000ff
        /*25fc*/ 	.word	0x00000000
        /*2600*/ 	.short	0x0100
        /*2602*/ 	.byte	0x0a
	.zero		1


	//   ....[1]....
        /*2604*/ 	.word	0x00000330
        /*2608*/ 	.word	0x000000ff
        /*260c*/ 	.word	0x00000038
        /*2610*/ 	.short	0x0100
        /*2612*/ 	.byte	0x0a
	.zero		1


	//   ....[2]....
        /*2614*/ 	.word	0x00000340
        /*2618*/ 	.word	0x000000ff
        /*261c*/ 	.word	0x00000008
        /*2620*/ 	.short	0x0100
        /*2622*/ 	.byte	0x0a
	.zero		1


	//   ....[3]....
        /*2624*/ 	.word	0x00000350
        /*2628*/ 	.word	0x000000ff
        /*262c*/ 	.word	0x00000040
        /*2630*/ 	.short	0x0100
        /*2632*/ 	.byte	0x0a
	.zero		1


	//   ....[4]....
        /*2634*/ 	.word	0x00000360
        /*2638*/ 	.word	0x000000ff
        /*263c*/ 	.word	0x00000010
        /*2640*/ 	.short	0x0100
        /*2642*/ 	.byte	0x0a
	.zero		1


	//   ....[5]....
        /*2644*/ 	.word	0x00000370
        /*2648*/ 	.word	0x000000ff
        /*264c*/ 	.word	0x00000048
        /*2650*/ 	.short	0x0100
        /*2652*/ 	.byte	0x0a
	.zero		1


	//   ....[6]....
        /*2654*/ 	.word	0x00000380
        /*2658*/ 	.word	0x000000ff
        /*265c*/ 	.word	0x00000018
        /*2660*/ 	.short	0x0100
        /*2662*/ 	.byte	0x0a
	.zero		1


	//   ....[7]....
        /*2664*/ 	.word	0x00000390
        /*2668*/ 	.word	0x000000ff
        /*266c*/ 	.word	0x00000050
        /*2670*/ 	.short	0x0100
        /*2672*/ 	.byte	0x0a
	.zero		1


	//   ....[8]....
        /*2674*/ 	.word	0x000003a0
        /*2678*/ 	.word	0x000000ff
        /*267c*/ 	.word	0x00000020
        /*2680*/ 	.short	0x0100
        /*2682*/ 	.byte	0x0a
	.zero		1


	//   ....[9]....
        /*2684*/ 	.word	0x000003b0
        /*2688*/ 	.word	0x000000ff
        /*268c*/ 	.word	0x00000058
        /*2690*/ 	.short	0x0100
        /*2692*/ 	.byte	0x0a
	.zero		1


	//   ....[10]....
        /*2694*/ 	.word	0x000003c0
        /*2698*/ 	.word	0x000000ff
        /*269c*/ 	.word	0x00000028
        /*26a0*/ 	.short	0x0100
        /*26a2*/ 	.byte	0x0a
	.zero		1


	//   ....[11]....
        /*26a4*/ 	.word	0x000003d0
        /*26a8*/ 	.word	0x000000ff
        /*26ac*/ 	.word	0x00000060
        /*26b0*/ 	.short	0x0100
        /*26b2*/ 	.byte	0x0a
	.zero		1


	//   ....[12]....
        /*26b4*/ 	.word	0x000003e0
        /*26b8*/ 	.word	0x000000ff
        /*26bc*/ 	.word	0x00000030
        /*26c0*/ 	.short	0x0100
        /*26c2*/ 	.byte	0x0a
	.zero		1


	//   ....[13]....
        /*26c4*/ 	.word	0x000003f0
        /*26c8*/ 	.word	0x000000ff
        /*26cc*/ 	.word	0x00000068
        /*26d0*/ 	.short	0x0100
        /*26d2*/ 	.byte	0x0a
	.zero		1


	//   ....[14]....
        /*26d4*/ 	.word	0x00000790
        /*26d8*/ 	.word	0x000000ff
        /*26dc*/ 	.word	0x00000080
        /*26e0*/ 	.short	0x0100
        /*26e2*/ 	.byte	0x08
	.zero		1


	//   ....[15]....
        /*26e4*/ 	.word	0x00000830
        /*26e8*/ 	.word	0x000000ff
        /*26ec*/ 	.word	0x00000088
        /*26f0*/ 	.short	0x0100
        /*26f2*/ 	.byte	0x08
	.zero		1


	//   ....[16]....
        /*26f4*/ 	.word	0x00002410
        /*26f8*/ 	.word	0x000000ff
        /*26fc*/ 	.word	0x00000000
        /*2700*/ 	.short	0x010a
        /*2702*/ 	.byte	0x0c
	.zero		1


	//   ....[17]....
        /*2704*/ 	.word	0x00002470
        /*2708*/ 	.word	0x000000ff
        /*270c*/ 	.word	0x00000000
        /*2710*/ 	.short	0x010a
        /*2712*/ 	.byte	0x0c
	.zero		1


	//   ....[18]....
        /*2714*/ 	.word	0x00004bf0
        /*2718*/ 	.word	0x000000ff
        /*271c*/ 	.word	0x00000000
        /*2720*/ 	.short	0x010a
        /*2722*/ 	.byte	0x0e
	.zero		1


	//   ....[19]....
        /*2724*/ 	.word	0x00004c30
        /*2728*/ 	.word	0x000000ff
        /*272c*/ 	.word	0x00000000
        /*2730*/ 	.short	0x010a
        /*2732*/ 	.byte	0x0e
	.zero		1


	//   ....[20]....
        /*2734*/ 	.word	0x000073a0
        /*2738*/ 	.word	0x000000e2
        /*273c*/ 	.word	0x00000000
        /*2740*/ 	.short	0x0101
        /*2742*/ 	.byte	0x3f
	.zero		1


	//   ....[21]....
        /*2744*/ 	.word	0x000093b0
        /*2748*/ 	.word	0x00000018
        /*274c*/ 	.word	0x00000000
        /*2750*/ 	.short	0x0101
        /*2752*/ 	.byte	0x3f
	.zero		1


	//   ....[22]....
        /*2754*/ 	.word	0x0001c860
        /*2758*/ 	.word	0x0000000f
        /*275c*/ 	.word	0x00000038
        /*2760*/ 	.short	0x010a
        /*2762*/ 	.byte	0x3f
	.zero		1


	//   ....[23]....
        /*2764*/ 	.word	0x0001cc70
        /*2768*/ 	.word	0x00000004
        /*276c*/ 	.word	0x00000088
        /*2770*/ 	.short	0x0101
        /*2772*/ 	.byte	0x3f
	.zero		1


	//   ....[24]....
        /*2774*/ 	.word	0x0001d3d0
        /*2778*/ 	.word	0x00000007
        /*277c*/ 	.word	0x00000000
        /*2780*/ 	.short	0x010a
        /*2782*/ 	.byte	0x3f
	.zero		1


	//   ....[25]....
        /*2784*/ 	.word	0x0001d450
        /*2788*/ 	.word	0x00000009
        /*278c*/ 	.word	0x00000000
        /*2790*/ 	.short	0x010a
        /*2792*/ 	.byte	0x3f
	.zero		1


	//   ....[26]....
        /*2794*/ 	.word	0x0001d4e0
        /*2798*/ 	.word	0x00000006
        /*279c*/ 	.word	0x00000000
        /*27a0*/ 	.short	0x010a
        /*27a2*/ 	.byte	0x3f
	.zero		1


	//   ....[27]....
        /*27a4*/ 	.word	0x0001d570
        /*27a8*/ 	.word	0x00000009
        /*27ac*/ 	.word	0x00000000
        /*27b0*/ 	.short	0x010a
        /*27b2*/ 	.byte	0x3f
	.zero		1


	//   ....[28]....
        /*27b4*/ 	.word	0x0001d600
        /*27b8*/ 	.word	0x00000006
        /*27bc*/ 	.word	0x00000000
        /*27c0*/ 	.short	0x010a
        /*27c2*/ 	.byte	0x3f
	.zero		1


	//   ....[29]....
        /*27c4*/ 	.word	0x0001d690
        /*27c8*/ 	.word	0x00000009
        /*27cc*/ 	.word	0x00000000
        /*27d0*/ 	.short	0x010a
        /*27d2*/ 	.byte	0x3f
	.zero		1


	//   ....[30]....
        /*27d4*/ 	.word	0x0001d720
        /*27d8*/ 	.word	0x00000003
        /*27dc*/ 	.word	0x00000000
        /*27e0*/ 	.short	0x010a
        /*27e2*/ 	.byte	0x3f
	.zero		1


	//   ....[31]....
        /*27e4*/ 	.word	0x0001d790
        /*27e8*/ 	.word	0x00000009
        /*27ec*/ 	.word	0x00000000
        /*27f0*/ 	.short	0x010a
        /*27f2*/ 	.byte	0x3f
	.zero		1


	//   ....[32]....
        /*27f4*/ 	.word	0x0001d800
        /*27f8*/ 	.word	0x00000000
        /*27fc*/ 	.word	0x00000000
        /*2800*/ 	.short	0x010a
        /*2802*/ 	.byte	0x3f
	.zero		1


	//   ....[33]....
        /*2804*/ 	.word	0x0001d8e0
        /*2808*/ 	.word	0x0000000f
        /*280c*/ 	.word	0x00000038
        /*2810*/ 	.short	0x010a
        /*2812*/ 	.byte	0x3f
	.zero		1


	//   ....[34]....
        /*2814*/ 	.word	0x0001d9b0
        /*2818*/ 	.word	0x00000007
        /*281c*/ 	.word	0x00000000
        /*2820*/ 	.short	0x010a
        /*2822*/ 	.byte	0x3f
	.zero		1


	//   ....[35]....
        /*2824*/ 	.word	0x0001da00
        /*2828*/ 	.word	0x00000009
        /*282c*/ 	.word	0x00000000
        /*2830*/ 	.short	0x010a
        /*2832*/ 	.byte	0x3f
	.zero		1


	//   ....[36]....
        /*2834*/ 	.word	0x0001da50
        /*2838*/ 	.word	0x00000006
        /*283c*/ 	.word	0x00000000
        /*2840*/ 	.short	0x010a
        /*2842*/ 	.byte	0x3f
	.zero		1


	//   ....[37]....
        /*2844*/ 	.word	0x0001daa0
        /*2848*/ 	.word	0x00000009
        /*284c*/ 	.word	0x00000000
        /*2850*/ 	.short	0x010a
        /*2852*/ 	.byte	0x3f
	.zero		1


	//   ....[38]....
        /*2854*/ 	.word	0x0001daf0
        /*2858*/ 	.word	0x00000006
        /*285c*/ 	.word	0x00000000
        /*2860*/ 	.short	0x010a
        /*2862*/ 	.byte	0x3f
	.zero		1


	//   ....[39]....
        /*2864*/ 	.word	0x0001db40
        /*2868*/ 	.word	0x00000009
        /*286c*/ 	.word	0x00000000
        /*2870*/ 	.short	0x010a
        /*2872*/ 	.byte	0x3f
	.zero		1


	//----- nvinfo : EIATTR_NUM_MBARRIERS
	.align		4
.L_30:
        /*2874*/ 	.byte	0x03, 0x38
        /*2876*/ 	.short	0x0010


	//----- nvinfo : EIATTR_EXIT_INSTR_OFFSETS
	.align		4
        /*2878*/ 	.byte	0x04, 0x1c
        /*287a*/ 	.short	(.L_32 - .L_31)


	//   ....[0]....
.L_31:
        /*287c*/ 	.word	0x00000a50


	//   ....[1]....
        /*2880*/ 	.word	0x000012f0


	//   ....[2]....
        /*2884*/ 	.word	0x0001bf20


	//   ....[3]....
        /*2888*/ 	.word	0x0001c4f0


	//   ....[4]....
        /*288c*/ 	.word	0x0001d770


	//----- nvinfo : EIATTR_MAX_THREADS
	.align		4
.L_32:
        /*2890*/ 	.byte	0x04, 0x05
        /*2892*/ 	.short	(.L_34 - .L_33)
.L_33:
        /*2894*/ 	.word	0x00000180
        /*2898*/ 	.word	0x00000001
        /*289c*/ 	.word	0x00000001


	//----- nvinfo : EIATTR_CRS_STACK_SIZE
	.align		4
.L_34:
        /*28a0*/ 	.byte	0x04, 0x1e
        /*28a2*/ 	.short	(.L_36 - .L_35)
.L_35:
        /*28a4*/ 	.word	0x00000000


	//----- nvinfo : EIATTR_CBANK_PARAM_SIZE
	.align		4
.L_36:
        /*28a8*/ 	.byte	0x03, 0x19
        /*28aa*/ 	.short	0x0470


	//----- nvinfo : EIATTR_PARAM_CBANK
	.align		4
        /*28ac*/ 	.byte	0x04, 0x0a
        /*28ae*/ 	.short	(.L_38 - .L_37)
	.align		4
.L_37:
        /*28b0*/ 	.word	index@(.nv.constant0._ZN7cutlass13device_kernelINS_4gemm6kernel13GemmUniversalIN4cute5tupleIJiiiiEEENS1_10collective13CollectiveMmaINS1_37MainloopSm90TmaGmmaWarpSpecializedFP8ILi7ENS5_IJNS4_1CILi2EEENSA_ILi1EEESC_EEENS1_35KernelTmaWarpSpecializedCooperativeEEENS5_IJNSA_ILi384EEENSA_ILi112EEENSA_ILi64EEEEEENS_12float_e4m3_tENS5_IJlSC_lEEESK_SL_NS4_8TiledMMAINS4_8MMA_AtomIJNS4_4SM904GMMA30MMA_64x16x32_F32E4M3E4M3_SS_TNILNSP_7ScaleInE1ELSR_1EEEEEENS4_6LayoutISD_NS5_IJSC_NSA_ILi0EEESV_EEEEENS5_IJNS4_10UnderscoreESY_SY_EEEEENS4_13SM90_TMA_LOADENS4_14ComposedLayoutINS4_7SwizzleILi2ELi4ELi3EEENS4_18smem_ptr_flag_bitsILi8EEENSU_INS5_IJNSA_ILi8EEESI_EEENS5_IJSI_SC_EEEEEEEvNS4_8identityENS4_23SM90_TMA_LOAD_MULTICASTES1B_vS1C_EENS_8epilogue10collective6detail29Sm90TmaWarpSpecializedAdapterINS1G_15DefaultEpilogueISK_SL_SL_NS1F_6thread17LinearCombinationISK_Li1EffLNS1K_9ScaleType4KindE0ELNS_15FloatRoundStyleE2ESK_EENS1_15EpilogueDefaultEEEEEvvEEEEvNT_6ParamsE)
        /*28b4*/ 	.short	0x0210
        /*28b6*/ 	.short	0x0470


	//----- nvinfo : EIATTR_SW_WAR
	.align		4
.L_38:
        /*28b8*/ 	.byte	0x04, 0x36
        /*28ba*/ 	.short	(.L_40 - .L_39)
.L_39:
        /*28bc*/ 	.word	0x00000008
.L_40:


//--------------------- .nv.callgraph             --------------------------
	.section	.nv.callgraph,"",@"SHT_CUDA_CALLGRAPH"
	.align	4
	.sectionentsize	8
	.align		4
        /*0000*/ 	.word	0x00000000
	.align		4
        /*0004*/ 	.word	0xffffffff
	.align		4
        /*0008*/ 	.word	0x00000000
	.align		4
        /*000c*/ 	.word	0xfffffffe
	.align		4
        /*0010*/ 	.word	0x00000000
	.align		4
        /*0014*/ 	.word	0xfffffffd
	.align		4
        /*0018*/ 	.word	0x00000000
	.align		4
        /*001c*/ 	.word	0xfffffffc


//--------------------- .nv.constant4             --------------------------
	.section	.nv.constant4,"a",@progbits
	.align	8
	.align		8
.nv.constant4:
        /*0000*/ 	.dword	_ZN40_INTERNAL_1bf90bf5_4_k_cu_85995492_145064cuda3std3__45__cpo5beginE
	.align		8
        /*0008*/ 	.dword	_ZN40_INTERNAL_1bf90bf5_4_k_cu_85995492_145064cuda3std3__45__cpo3endE
	.align		8
        /*0010*/ 	.dword	_ZN40_INTERNAL_1bf90bf5_4_k_cu_85995492_145064cuda3std3__45__cpo6cbeginE
	.align		8
        /*0018*/ 	.dword	_ZN40_INTERNAL_1bf90bf5_4_k_cu_85995492_145064cuda3std3__45__cpo4cendE
	.align		8
        /*0020*/ 	.dword	_ZN40_INTERNAL_1bf90bf5_4_k_cu_85995492_145064cuda3std3__442_GLOBAL__N__1bf90bf5_4_k_cu_85995492_145066ignoreE
	.align		8
        /*0028*/ 	.dword	_ZN40_INTERNAL_1bf90bf5_4_k_cu_85995492_145064cuda3std3__419piecewise_constructE
	.align		8
        /*0030*/ 	.dword	_ZN40_INTERNAL_1bf90bf5_4_k_cu_85995492_145064cuda3std3__48in_placeE
	.align		8
        /*0038*/ 	.dword	_ZN40_INTERNAL_1bf90bf5_4_k_cu_85995492_145064cuda3std6ranges3__45__cpo4swapE
	.align		8
        /*0040*/ 	.dword	_ZN40_INTERNAL_1bf90bf5_4_k_cu_85995492_145064cuda3std6ranges3__45__cpo9iter_moveE
	.align		8
        /*0048*/ 	.dword	_ZN40_INTERNAL_1bf90bf5_4_k_cu_85995492_145064cute7productE
	.align		8
        /*0050*/ 	.dword	_ZN40_INTERNAL_1bf90bf5_4_k_cu_85995492_145064cute1_E


//--------------------- .text._ZN7cutlass13device_kernelINS_4gemm6kernel13GemmUniversalIN4cute5tupleIJiiiiEEENS1_10collective13CollectiveMmaINS1_37MainloopSm90TmaGmmaWarpSpecializedFP8ILi7ENS5_IJNS4_1CILi2EEENSA_ILi1EEESC_EEENS1_35KernelTmaWarpSpecializedCooperativeEEENS5_IJNSA_ILi384EEENSA_ILi112EEENSA_ILi64EEEEEENS_12float_e4m3_tENS5_IJlSC_lEEESK_SL_NS4_8TiledMMAINS4_8MMA_AtomIJNS4_4SM904GMMA30MMA_64x16x32_F32E4M3E4M3_SS_TNILNSP_7ScaleInE1ELSR_1EEEEEENS4_6LayoutISD_NS5_IJSC_NSA_ILi0EEESV_EEEEENS5_IJNS4_10UnderscoreESY_SY_EEEEENS4_13SM90_TMA_LOADENS4_14ComposedLayoutINS4_7SwizzleILi2ELi4ELi3EEENS4_18smem_ptr_flag_bitsILi8EEENSU_INS5_IJNSA_ILi8EEESI_EEENS5_IJSI_SC_EEEEEEEvNS4_8identityENS4_23SM90_TMA_LOAD_MULTICASTES1B_vS1C_EENS_8epilogue10collective6detail29Sm90TmaWarpSpecializedAdapterINS1G_15DefaultEpilogueISK_SL_SL_NS1F_6thread17LinearCombinationISK_Li1EffLNS1K_9ScaleType4KindE0ELNS_15FloatRoundStyleE2ESK_EENS1_15EpilogueDefaultEEEEEvvEEEEvNT_6ParamsE --------------------------
	.section	.text._ZN7cutlass13device_kernelINS_4gemm6kernel13GemmUniversalIN4cute5tupleIJiiiiEEENS1_10collective13CollectiveMmaINS1_37MainloopSm90TmaGmmaWarpSpecializedFP8ILi7ENS5_IJNS4_1CILi2EEENSA_ILi1EEESC_EEENS1_35KernelTmaWarpSpecializedCooperativeEEENS5_IJNSA_ILi384EEENSA_ILi112EEENSA_ILi64EEEEEENS_12float_e4m3_tENS5_IJlSC_lEEESK_SL_NS4_8TiledMMAINS4_8MMA_AtomIJNS4_4SM904GMMA30MMA_64x16x32_F32E4M3E4M3_SS_TNILNSP_7ScaleInE1ELSR_1EEEEEENS4_6LayoutISD_NS5_IJSC_NSA_ILi0EEESV_EEEEENS5_IJNS4_10UnderscoreESY_SY_EEEEENS4_13SM90_TMA_LOADENS4_14ComposedLayoutINS4_7SwizzleILi2ELi4ELi3EEENS4_18smem_ptr_flag_bitsILi8EEENSU_INS5_IJNSA_ILi8EEESI_EEENS5_IJSI_SC_EEEEEEEvNS4_8identityENS4_23SM90_TMA_LOAD_MULTICASTES1B_vS1C_EENS_8epilogue10collective6detail29Sm90TmaWarpSpecializedAdapterINS1G_15DefaultEpilogueISK_SL_SL_NS1F_6thread17LinearCombinationISK_Li1EffLNS1K_9ScaleType4KindE0ELNS_15FloatRoundStyleE2ESK_EENS1_15EpilogueDefaultEEEEEvvEEEEvNT_6ParamsE,"ax",@progbits
	.align	128
.text._ZN7cutlass13device_kernelINS_4gemm6kernel13GemmUniversalIN4cute5tupleIJiiiiEEENS1_10collective13CollectiveMmaINS1_37MainloopSm90TmaGmmaWarpSpecializedFP8ILi7ENS5_IJNS4_1CILi2EEENSA_ILi1EEESC_EEENS1_35KernelTmaWarpSpecializedCooperativeEEENS5_IJNSA_ILi384EEENSA_ILi112EEENSA_ILi64EEEEEENS_12float_e4m3_tENS5_IJlSC_lEEESK_SL_NS4_8TiledMMAINS4_8MMA_AtomIJNS4_4SM904GMMA30MMA_64x16x32_F32E4M3E4M3_SS_TNILNSP_7ScaleInE1ELSR_1EEEEEENS4_6LayoutISD_NS5_IJSC_NSA_ILi0EEESV_EEEEENS5_IJNS4_10UnderscoreESY_SY_EEEEENS4_13SM90_TMA_LOADENS4_14ComposedLayoutINS4_7SwizzleILi2ELi4ELi3EEENS4_18smem_ptr_flag_bitsILi8EEENSU_INS5_IJNSA_ILi8EEESI_EEENS5_IJSI_SC_EEEEEEEvNS4_8identityENS4_23SM90_TMA_LOAD_MULTICASTES1B_vS1C_EENS_8epilogue10collective6detail29Sm90TmaWarpSpecializedAdapterINS1G_15DefaultEpilogueISK_SL_SL_NS1F_6thread17LinearCombinationISK_Li1EffLNS1K_9ScaleType4KindE0ELNS_15FloatRoundStyleE2ESK_EENS1_15EpilogueDefaultEEEEEvvEEEEvNT_6ParamsE:
        .type           _ZN7cutlass13device_kernelINS_4gemm6kernel13GemmUniversalIN4cute5tupleIJiiiiEEENS1_10collective13CollectiveMmaINS1_37MainloopSm90TmaGmmaWarpSpecializedFP8ILi7ENS5_IJNS4_1CILi2EEENSA_ILi1EEESC_EEENS1_35KernelTmaWarpSpecializedCooperativeEEENS5_IJNSA_ILi384EEENSA_ILi112EEENSA_ILi64EEEEEENS_12float_e4m3_tENS5_IJlSC_lEEESK_SL_NS4_8TiledMMAINS4_8MMA_AtomIJNS4_4SM904GMMA30MMA_64x16x32_F32E4M3E4M3_SS_TNILNSP_7ScaleInE1ELSR_1EEEEEENS4_6LayoutISD_NS5_IJSC_NSA_ILi0EEESV_EEEEENS5_IJNS4_10UnderscoreESY_SY_EEEEENS4_13SM90_TMA_LOADENS4_14ComposedLayoutINS4_7SwizzleILi2ELi4ELi3EEENS4_18smem_ptr_flag_bitsILi8EEENSU_INS5_IJNSA_ILi8EEESI_EEENS5_IJSI_SC_EEEEEEEvNS4_8identityENS4_23SM90_TMA_LOAD_MULTICASTES1B_vS1C_EENS_8epilogue10collective6detail29Sm90TmaWarpSpecializedAdapterINS1G_15DefaultEpilogueISK_SL_SL_NS1F_6thread17LinearCombinationISK_Li1EffLNS1K_9ScaleType4KindE0ELNS_15FloatRoundStyleE2ESK_EENS1_15EpilogueDefaultEEEEEvvEEEEvNT_6ParamsE,@function
        .size           _ZN7cutlass13device_kernelINS_4gemm6kernel13GemmUniversalIN4cute5tupleIJiiiiEEENS1_10collective13CollectiveMmaINS1_37MainloopSm90TmaGmmaWarpSpecializedFP8ILi7ENS5_IJNS4_1CILi2EEENSA_ILi1EEESC_EEENS1_35KernelTmaWarpSpecializedCooperativeEEENS5_IJNSA_ILi384EEENSA_ILi112EEENSA_ILi64EEEEEENS_12float_e4m3_tENS5_IJlSC_lEEESK_SL_NS4_8TiledMMAINS4_8MMA_AtomIJNS4_4SM904GMMA30MMA_64x16x32_F32E4M3E4M3_SS_TNILNSP_7ScaleInE1ELSR_1EEEEEENS4_6LayoutISD_NS5_IJSC_NSA_ILi0EEESV_EEEEENS5_IJNS4_10UnderscoreESY_SY_EEEEENS4_13SM90_TMA_LOADENS4_14ComposedLayoutINS4_7SwizzleILi2ELi4ELi3EEENS4_18smem_ptr_flag_bitsILi8EEENSU_INS5_IJNSA_ILi8EEESI_EEENS5_IJSI_SC_EEEEEEEvNS4_8identityENS4_23SM90_TMA_LOAD_MULTICASTES1B_vS1C_EENS_8epilogue10collective6detail29Sm90TmaWarpSpecializedAdapterINS1G_15DefaultEpilogueISK_SL_SL_NS1F_6thread17LinearCombinationISK_Li1EffLNS1K_9ScaleType4KindE0ELNS_15FloatRoundStyleE2ESK_EENS1_15EpilogueDefaultEEEEEvvEEEEvNT_6ParamsE,(.L_x_86 - _ZN7cutlass13device_kernelINS_4gemm6kernel13GemmUniversalIN4cute5tupleIJiiiiEEENS1_10collective13CollectiveMmaINS1_37MainloopSm90TmaGmmaWarpSpecializedFP8ILi7ENS5_IJNS4_1CILi2EEENSA_ILi1EEESC_EEENS1_35KernelTmaWarpSpecializedCooperativeEEENS5_IJNSA_ILi384EEENSA_ILi112EEENSA_ILi64EEEEEENS_12float_e4m3_tENS5_IJlSC_lEEESK_SL_NS4_8TiledMMAINS4_8MMA_AtomIJNS4_4SM904GMMA30MMA_64x16x32_F32E4M3E4M3_SS_TNILNSP_7ScaleInE1ELSR_1EEEEEENS4_6LayoutISD_NS5_IJSC_NSA_ILi0EEESV_EEEEENS5_IJNS4_10UnderscoreESY_SY_EEEEENS4_13SM90_TMA_LOADENS4_14ComposedLayoutINS4_7SwizzleILi2ELi4ELi3EEENS4_18smem_ptr_flag_bitsILi8EEENSU_INS5_IJNSA_ILi8EEESI_EEENS5_IJSI_SC_EEEEEEEvNS4_8identityENS4_23SM90_TMA_LOAD_MULTICASTES1B_vS1C_EENS_8epilogue10collective6detail29Sm90TmaWarpSpecializedAdapterINS1G_15DefaultEpilogueISK_SL_SL_NS1F_6thread17LinearCombinationISK_Li1EffLNS1K_9ScaleType4KindE0ELNS_15FloatRoundStyleE2ESK_EENS1_15EpilogueDefaultEEEEEvvEEEEvNT_6ParamsE)
        .other          _ZN7cutlass13device_kernelINS_4gemm6kernel13GemmUniversalIN4cute5tupleIJiiiiEEENS1_10collective13CollectiveMmaINS1_37MainloopSm90TmaGmmaWarpSpecializedFP8ILi7ENS5_IJNS4_1CILi2EEENSA_ILi1EEESC_EEENS1_35KernelTmaWarpSpecializedCooperativeEEENS5_IJNSA_ILi384EEENSA_ILi112EEENSA_ILi64EEEEEENS_12float_e4m3_tENS5_IJlSC_lEEESK_SL_NS4_8TiledMMAINS4_8MMA_AtomIJNS4_4SM904GMMA30MMA_64x16x32_F32E4M3E4M3_SS_TNILNSP_7ScaleInE1ELSR_1EEEEEENS4_6LayoutISD_NS5_IJSC_NSA_ILi0EEESV_EEEEENS5_IJNS4_10UnderscoreESY_SY_EEEEENS4_13SM90_TMA_LOADENS4_14ComposedLayoutINS4_7SwizzleILi2ELi4ELi3EEENS4_18smem_ptr_flag_bitsILi8EEENSU_INS5_IJNSA_ILi8EEESI_EEENS5_IJSI_SC_EEEEEEEvNS4_8identityENS4_23SM90_TMA_LOAD_MULTICASTES1B_vS1C_EENS_8epilogue10collective6detail29Sm90TmaWarpSpecializedAdapterINS1G_15DefaultEpilogueISK_SL_SL_NS1F_6thread17LinearCombinationISK_Li1EffLNS1K_9ScaleType4KindE0ELNS_15FloatRoundStyleE2ESK_EENS1_15EpilogueDefaultEEEEEvvEEEEvNT_6ParamsE,@"STO_CUDA_ENTRY STV_DEFAULT"
_ZN7cutlass13device_kernelINS_4gemm6kernel13GemmUniversalIN4cute5tupleIJiiiiEEENS1_10collective13CollectiveMmaINS1_37MainloopSm90TmaGmmaWarpSpecializedFP8ILi7ENS5_IJNS4_1CILi2EEENSA_ILi1EEESC_EEENS1_35KernelTmaWarpSpecializedCooperativeEEENS5_IJNSA_ILi384EEENSA_ILi112EEENSA_ILi64EEEEEENS_12float_e4m3_tENS5_IJlSC_lEEESK_SL_NS4_8TiledMMAINS4_8MMA_AtomIJNS4_4SM904GMMA30MMA_64x16x32_F32E4M3E4M3_SS_TNILNSP_7ScaleInE1ELSR_1EEEEEENS4_6LayoutISD_NS5_IJSC_NSA_ILi0EEESV_EEEEENS5_IJNS4_10UnderscoreESY_SY_EEEEENS4_13SM90_TMA_LOADENS4_14ComposedLayoutINS4_7SwizzleILi2ELi4ELi3EEENS4_18smem_ptr_flag_bitsILi8EEENSU_INS5_IJNSA_ILi8EEESI_EEENS5_IJSI_SC_EEEEEEEvNS4_8identityENS4_23SM90_TMA_LOAD_MULTICASTES1B_vS1C_EENS_8epilogue10collective6detail29Sm90TmaWarpSpecializedAdapterINS1G_15DefaultEpilogueISK_SL_SL_NS1F_6thread17LinearCombinationISK_Li1EffLNS1K_9ScaleType4KindE0ELNS_15FloatRoundStyleE2ESK_EENS1_15EpilogueDefaultEEEEEvvEEEEvNT_6ParamsE:
[----:B------:R-:W0:Y:S02]  /*0000*/  LDC R1, c[0x0][0x28] ;  /* 0x00000a00ff017b82 */ /* 0x000e240000000800 */
[----:B0-----:R-:W-:Y:S01]  /*0010*/  VIADD R1, R1, 0xfffffd98 ;  /* 0xfffffd9801017836 */ /* 0x001fe20000000000 */
[----:B------:R-:W0:Y:S01]  /*0020*/  S2R R4, SR_TID.X ;  /* 0x0000000000047919 */ /* 0x000e220000002100 */
[----:B------:R-:W-:Y:S01]  /*0030*/  ELECT P0, URZ, PT ;  /* 0x00000000003f782f */ /* 0x000fe20003800000 */
[----:B------:R-:W-:Y:S01]  /*0040*/  BSSY B0, `(.L_x_0) ;  /* 0x0000015000007945 */ /* 0x000fe20003800000 */
[--C-:B0-----:R-:W-:Y:S02]  /*0050*/  SHF.R.U32.HI R0, RZ, 0x5, R4.reuse ;  /* 0x00000005ff007819 */ /* 0x101fe40000011604 */
[----:B------:R-:W-:-:S03]  /*0060*/  SHF.R.U32.HI R2, RZ, 0x7, R4 ;  /* 0x00000007ff027819 */ /* 0x000fc60000011604 */
[----:B------:R-:W0:Y:S04]  /*0070*/  SHFL.IDX PT, R3, R0, RZ, 0x1f ;  /* 0x00001fff00037589 */ /* 0x000e2800000e0000 */
[----:B------:R-:W1:Y:S01]  /*0080*/  SHFL.IDX PT, R2, R2, RZ, 0x1f ;  /* 0x00001fff02027589 */ /* 0x000e6200000e0000 */
[----:B0-----:R-:W-:Y:S02]  /*0090*/  R2UR UR4, R3 ;  /* 0x00000000030472ca */ /* 0x001fe400000e0000 */
[----:B-1----:R-:W-:-:S11]  /*00a0*/  R2UR UR8, R2 ;  /* 0x00000000020872ca */ /* 0x002fd600000e0000 */
[----:B------:R-:W-:Y:S02]  /*00b0*/  USHF.R.S32.HI UR5, URZ, 0x1f, UR4 ;  /* 0x0000001f3f057899 */ /* 0x000fe40008011404 */
[----:B------:R-:W-:Y:S02]  /*00c0*/  ISETP.NE.OR P0, PT, RZ, UR4, !P0 ;  /* 0x00000004ff007c0c */ /* 0x000fe4000c705670 */
[----:B------:R-:W-:-:S04]  /*00d0*/  ULEA.HI UR5, UR5, UR4, URZ, 0x2 ;  /* 0x0000000405057291 */ /* 0x000fc8000f8f103f */
[----:B------:R-:W-:-:S04]  /*00e0*/  ULOP3.LUT UR5, UR5, 0xfffffffc, URZ, 0xc0, !UPT ;  /* 0xfffffffc05057892 */ /* 0x000fc8000f8ec03f */
[----:B------:R-:W-:-:S03]  /*00f0*/  UIADD3 UR6, UR4, -UR5, URZ ;  /* 0x8000000504067290 */ /* 0x000fc6000fffe03f */
[----:B------:R-:W-:Y:S09]  /*0100*/  @P0 BRA `(.L_x_1) ;  /* 0x0000000000200947 */ /* 0x000ff20003800000 */
[----:B------:R-:W-:Y:S02]  /*0110*/  ULDC.64 UR4, c[0x0][0x198] ;  /* 0x0000660000047ab9 */ /* 0x000fe40000000a00 */
[----:B------:R-:W-:Y:S02]  /*0120*/  UIADD3 UR10, UP0, UR4, 0xf0, URZ ;  /* 0x000000f0040a7890 */ /* 0x000fe4000ff1e03f */
[----:B------:R-:W-:Y:S02]  /*0130*/  UIADD3 UR4, UP1, UR4, 0x1f0, URZ ;  /* 0x000001f004047890 */ /* 0x000fe4000ff3e03f */
[----:B------:R-:W-:Y:S02]  /*0140*/  UIADD3.X UR11, URZ, UR5, URZ, UP0, !UPT ;  /* 0x000000053f0b7290 */ /* 0x000fe400087fe43f */
[----:B------:R-:W-:-:S07]  /*0150*/  UIADD3.X UR5, URZ, UR5, URZ, UP1, !UPT ;  /* 0x000000053f057290 */ /* 0x000fce0008ffe43f */
[----:B------:R0:W-:Y:S02]  /*0160*/  UTMACCTL.PF [UR10] ;  /* 0x000000000a0079b9 */ /* 0x0001e40008040000 */
[----:B------:R0:W-:Y:S02]  /*0170*/  UTMACCTL.PF [UR4] ;  /* 0x00000000040079b9 */ /* 0x0001e40008040000 */
[----:B0-----:R-:W-:Y:S01]  /*0180*/  NOP ;  /* 0x0000000000007918 */ /* 0x001fe20000000000 */
.L_x_1:
[----:B------:R-:W-:Y:S05]  /*0190*/  BSYNC B0 ;  /* 0x0000000000007941 */ /* 0x000fea0003800000 */
.L_x_0:
[----:B------:R-:W0:Y:S01]  /*01a0*/  SHFL.IDX PT, R3, R0, RZ, 0x1f ;  /* 0x00001fff00037589 */ /* 0x000e2200000e0000 */
[----:B------:R-:W-:Y:S01]  /*01b0*/  UISETP.NE.AND UP0, UPT, UR6, 0x3, UPT ;  /* 0x000000030600788c */ /* 0x000fe2000bf05270 */
[----:B------:R-:W-:Y:S01]  /*01c0*/  ISETP.NE.AND P1, PT, RZ, UR8, PT ;  /* 0x00000008ff007c0c */ /* 0x000fe2000bf25270 */
[----:B------:R-:W-:Y:S02]  /*01d0*/  UIADD3 UR11, UR8, -0x1, URZ ;  /* 0xffffffff080b7890 */ /* 0x000fe4000fffe03f */
[----:B------:R-:W-:Y:S02]  /*01e0*/  UISETP.EQ.OR UP0, UPT, UR6, URZ, !UP0 ;  /* 0x0000003f0600728c */ /* 0x000fe4000c702670 */
[----:B------:R-:W-:Y:S02]  /*01f0*/  UISETP.GE.U32.AND UP1, UPT, UR11, 0x2, UPT ;  /* 0x000000020b00788c */ /* 0x000fe4000bf26070 */
[----:B------:R-:W-:-:S04]  /*0200*/  UISETP.EQ.AND UP0, UPT, UR8, URZ, UP0 ;  /* 0x0000003f0800728c */ /* 0x000fc80008702270 */
[----:B------:R-:W-:-:S04]  /*0210*/  USEL UR7, URZ, 0x1, !UP0 ;  /* 0x000000013f077887 */ /* 0x000fc8000c000000 */
[----:B------:R-:W-:Y:S01]  /*0220*/  USEL UR7, UR7, 0x2, UP1 ;  /* 0x0000000207077887 */ /* 0x000fe20008800000 */
[----:B0-----:R-:W-:-:S13]  /*0230*/  ISETP.NE.AND P0, PT, R3, RZ, PT ;  /* 0x000000ff0300720c */ /* 0x001fda0003f05270 */
[----:B------:R-:W-:Y:S05]  /*0240*/  @P0 BRA `(.L_x_2) ;  /* 0x0000000000700947 */ /* 0x000fea0003800000 */
[----:B------:R-:W0:Y:S01]  /*0250*/  S2UR UR10, SR_CgaCtaId ;  /* 0x00000000000a79c3 */ /* 0x000e220000008800 */
[----:B------:R-:W-:Y:S01]  /*0260*/  UMOV UR4, 0x400 ;  /* 0x0000040000047882 */ /* 0x000fe20000000000 */
[----:B------:R-:W-:Y:S01]  /*0270*/  UMOV UR5, 0x1 ;  /* 0x0000000100057882 */ /* 0x000fe20000000000 */
[----:B------:R-:W-:Y:S01]  /*0280*/  UMOV UR8, 0x4 ;  /* 0x0000000400087882 */ /* 0x000fe20000000000 */
[----:B------:R-:W-:Y:S01]  /*0290*/  ELECT P0, URZ, PT ;  /* 0x00000000003f782f */ /* 0x000fe20003800000 */
[----:B------:R-:W-:-:S04]  /*02a0*/  UIADD3 UR8, -UR8, 0x100000, URZ ;  /* 0x0010000008087890 */ /* 0x000fc8000fffe13f */
[----:B------:R-:W-:Y:S02]  /*02b0*/  USHF.L.U32 UR9, UR8, 0xb, URZ ;  /* 0x0000000b08097899 */ /* 0x000fe4000800063f */
[----:B------:R-:W-:Y:S02]  /*02c0*/  USHF.L.U32 UR8, UR8, 0x1, URZ ;  /* 0x0000000108087899 */ /* 0x000fe4000800063f */
[----:B0-----:R-:W-:Y:S02]  /*02d0*/  ULEA UR10, UR10, UR4, 0x18 ;  /* 0x000000040a0a7291 */ /* 0x001fe4000f8ec03f */
[----:B------:R-:W-:-:S04]  /*02e0*/  UIADD3 UR4, -UR5, 0x100000, URZ ;  /* 0x0010000005047890 */ /* 0x000fc8000fffe13f */
[----:B------:R-:W-:Y:S02]  /*02f0*/  USHF.L.U32 UR5, UR4, 0xb, URZ ;  /* 0x0000000b04057899 */ /* 0x000fe4000800063f */
[----:B------:R-:W-:Y:S01]  /*0300*/  USHF.L.U32 UR4, UR4, 0x1, URZ ;  /* 0x0000000104047899 */ /* 0x000fe2000800063f */
[----:B------:R-:W0:Y:S11]  /*0310*/  FENCE.VIEW.ASYNC.S ;  /* 0x00000000000073c6 */ /* 0x000e360000000000 */
[----:B0-----:R0:W1:Y:S01]  /*0320*/  SYNCS.EXCH.64 URZ, [UR10], UR4 ;  /* 0x000000040a3f75b2 */ /* 0x0010620008000100 */
[----:B------:R0:W2:Y:S01]  /*0330*/  SYNCS.EXCH.64 URZ, [UR10+0x38], UR8 ;  /* 0x000038080a3f75b2 */ /* 0x0000a20008000100 */
[----:B------:R0:W3:Y:S01]  /*0340*/  SYNCS.EXCH.64 URZ, [UR10+0x8], UR4 ;  /* 0x000008040a3f75b2 */ /* 0x0000e20008000100 */
[----:B------:R0:W4:Y:S01]  /*0350*/  SYNCS.EXCH.64 URZ, [UR10+0x40], UR8 ;  /* 0x000040080a3f75b2 */ /* 0x0001220008000100 */
[----:B------:R0:W0:Y:S01]  /*0360*/  SYNCS.EXCH.64 URZ, [UR10+0x10], UR4 ;  /* 0x000010040a3f75b2 */ /* 0x0000220008000100 */
        /* <DEDUP_REMOVED lines=9> */
[----:B------:R-:W-:Y:S01]  /*0400*/  NOP ;  /* 0x0000000000007918 */ /* 0x000fe20000000000 */
.L_x_2:
[----:B------:R-:W-:Y:S01]  /*0410*/  SHF.R.S32.HI R2, RZ, 0x1f, R4 ;  /* 0x0000001fff027819 */ /* 0x000fe20000011404 */
[----:B------:R-:W5:Y:S01]  /*0420*/  SHFL.IDX PT, R0, R0, RZ, 0x1f ;  /* 0x00001fff00007589 */ /* 0x000f6200000e0000 */
[----:B0-----:R-:W0:Y:S01]  /*0430*/  S2UR UR10, SR_CTAID.X ;  /* 0x00000000000a79c3 */ /* 0x001e220000002500 */
[----:B------:R-:W-:Y:S02]  /*0440*/  ELECT P0, URZ, PT ;  /* 0x00000000003f782f */ /* 0x000fe40003800000 */
[----:B------:R-:W-:Y:S01]  /*0450*/  LEA.HI R2, R2, R4, RZ, 0x7 ;  /* 0x0000000402027211 */ /* 0x000fe200078f38ff */
[----:B------:R-:W-:Y:S01]  /*0460*/  ULDC UR4, c[0x0][0x150] ;  /* 0x0000540000047ab9 */ /* 0x000fe20000000800 */
[----:B------:R-:W-:Y:S01]  /*0470*/  NOP ;  /* 0x0000000000007918 */ /* 0x000fe20000000000 */
[----:B------:R-:W-:Y:S01]  /*0480*/  NOP ;  /* 0x0000000000007918 */ /* 0x000fe20000000000 */
[----:B------:R-:W-:Y:S01]  /*0490*/  LOP3.LUT R2, R2, 0xffffff80, RZ, 0xc0, !PT ;  /* 0xffffff8002027812 */ /* 0x000fe200078ec0ff */
[----:B------:R-:W1:Y:S04]  /*04a0*/  LDC R8, c[0x0][0x144] ;  /* 0x00005100ff087b82 */ /* 0x000e680000000800 */
[----:B------:R-:W-:-:S02]  /*04b0*/  IMAD.IADD R5, R4, 0x1, -R2 ;  /* 0x0000000104057824 */ /* 0x000fc400078e0a02 */
[----:B------:R-:W2:Y:S03]  /*04c0*/  S2R R2, SR_CTAID.Y ;  /* 0x0000000000027919 */ /* 0x000ea60000002600 */
[----:B------:R-:W-:Y:S01]  /*04d0*/  SHF.R.S32.HI R4, RZ, 0x1f, R5 ;  /* 0x0000001fff047819 */ /* 0x000fe20000011405 */
[----:B------:R-:W3:Y:S03]  /*04e0*/  LDC R13, c[0x0][0x148] ;  /* 0x00005200ff0d7b82 */ /* 0x000ee60000000800 */
[----:B------:R-:W-:Y:S02]  /*04f0*/  LEA.HI R4, R4, R5, RZ, 0x3 ;  /* 0x0000000504047211 */ /* 0x000fe400078f18ff */
[----:B-----5:R-:W-:Y:S02]  /*0500*/  ISETP.NE.OR P0, PT, R0, RZ, !P0 ;  /* 0x000000ff0000720c */ /* 0x020fe40004705670 */
[----:B------:R-:W-:-:S02]  /*0510*/  SHF.R.S32.HI R0, RZ, 0x3, R4 ;  /* 0x00000003ff007819 */ /* 0x000fc40000011404 */
[----:B------:R-:W-:Y:S02]  /*0520*/  SHF.R.S32.HI R7, RZ, 0x1f, R4 ;  /* 0x0000001fff077819 */ /* 0x000fe40000011404 */
[----:B0-----:R-:W-:Y:S02]  /*0530*/  I2FP.F32.U32 R6, UR10 ;  /* 0x0000000a00067c45 */ /* 0x001fe40008201000 */
[----:B------:R-:W-:Y:S02]  /*0540*/  SHF.R.S32.HI R4, RZ, 0x1f, R3 ;  /* 0x0000001fff047819 */ /* 0x000fe40000011403 */
[----:B------:R-:W-:Y:S01]  /*0550*/  LEA.HI R7, R7, R0, RZ, 0x2 ;  /* 0x0000000007077211 */ /* 0x000fe200078f10ff */
[----:B------:R-:W-:Y:S01]  /*0560*/  FMUL R6, R6, UR4 ;  /* 0x0000000406067c20 */ /* 0x000fe20008400000 */
[----:B------:R-:W-:Y:S01]  /*0570*/  LEA.HI R4, R4, R3, RZ, 0x2 ;  /* 0x0000000304047211 */ /* 0x000fe200078f10ff */
[----:B------:R-:W-:Y:S01]  /*0580*/  VOTEU.ALL UP0, P0 ;  /* 0x00000000003f7886 */ /* 0x000fe20000000000 */
[----:B------:R-:W-:Y:S01]  /*0590*/  LOP3.LUT R7, R7, 0xfffffffc, RZ, 0xc0, !PT ;  /* 0xfffffffc07077812 */ /* 0x000fe200078ec0ff */
[----:B------:R-:W-:Y:S01]  /*05a0*/  ULDC UR4, c[0x0][0x154] ;  /* 0x0000550000047ab9 */ /* 0x000fe20000000800 */
[----:B------:R-:W-:Y:S01]  /*05b0*/  LOP3.LUT R4, R4, 0x3ffffffc, RZ, 0xc0, !PT ;  /* 0x3ffffffc04047812 */ /* 0x000fe200078ec0ff */
[----:B------:R-:W0:Y:S01]  /*05c0*/  F2I.U32.TRUNC.NTZ R6, R6 ;  /* 0x0000000600067305 */ /* 0x000e22000020f000 */
[----:B------:R-:W5:Y:S01]  /*05d0*/  @!UP0 S2UR UR9, SR_CgaCtaId ;  /* 0x00000000000989c3 */ /* 0x000f620000008800 */
[----:B------:R-:W-:Y:S01]  /*05e0*/  IMAD.IADD R7, R0, 0x1, -R7 ;  /* 0x0000000100077824 */ /* 0x000fe200078e0a07 */
[----:B------:R-:W-:Y:S01]  /*05f0*/  @!UP0 UMOV UR8, 0x400 ;  /* 0x0000040000088882 */ /* 0x000fe20000000000 */
[----:B------:R-:W-:Y:S01]  /*0600*/  IMAD.IADD R4, R3, 0x1, -R4 ;  /* 0x0000000103047824 */ /* 0x000fe200078e0a04 */
[----:B------:R-:W-:-:S03]  /*0610*/  VOTEU.ALL UP1, P0 ;  /* 0x00000000003f7886 */ /* 0x000fc60000020000 */
[----:B------:R-:W-:Y:S01]  /*0620*/  IMAD R7, R4, 0x4, R7 ;  /* 0x0000000404077824 */ /* 0x000fe200078e0207 */
[----:B--2---:R-:W-:-:S04]  /*0630*/  I2FP.F32.U32 R4, R2 ;  /* 0x0000000200047245 */ /* 0x004fc80000201000 */
[----:B------:R-:W-:Y:S01]  /*0640*/  LEA.HI R0, R7, R7, RZ, 0x1 ;  /* 0x0000000707007211 */ /* 0x000fe200078f08ff */
[----:B0-----:R-:W-:Y:S02]  /*0650*/  IMAD.MOV R9, RZ, RZ, -R6 ;  /* 0x000000ffff097224 */ /* 0x001fe400078e0a06 */
[----:B------:R-:W-:Y:S01]  /*0660*/  FMUL R6, R4, UR4 ;  /* 0x0000000404067c20 */ /* 0x000fe20008400000 */
[----:B------:R-:W-:Y:S01]  /*0670*/  LOP3.LUT R0, R0, 0xfffffffe, RZ, 0xc0, !PT ;  /* 0xfffffffe00007812 */ /* 0x000fe200078ec0ff */
[----:B------:R-:W-:Y:S01]  /*0680*/  UMOV UR4, 0x20 ;  /* 0x0000002000047882 */ /* 0x000fe20000000000 */
[----:B-1----:R-:W-:Y:S01]  /*0690*/  IMAD R4, R8, R9, UR10 ;  /* 0x0000000a08047e24 */ /* 0x002fe2000f8e0209 */
[----:B------:R-:W-:-:S04]  /*06a0*/  @!UP0 UIADD3 UR4, -UR4, 0x100000, URZ ;  /* 0x0010000004048890 */ /* 0x000fc8000fffe13f */
[----:B------:R-:W-:Y:S02]  /*06b0*/  @!UP0 USHF.L.U32 UR5, UR4, 0xb, URZ ;  /* 0x0000000b04058899 */ /* 0x000fe4000800063f */
[----:B------:R-:W-:Y:S01]  /*06c0*/  @!UP0 USHF.L.U32 UR4, UR4, 0x1, URZ ;  /* 0x0000000104048899 */ /* 0x000fe2000800063f */
[----:B------:R-:W0:Y:S01]  /*06d0*/  LDC R8, c[0x0][0x140] ;  /* 0x00005000ff087b82 */ /* 0x000e220000000800 */
[C---:B------:R-:W-:Y:S01]  /*06e0*/  IMAD.IADD R9, R7.reuse, 0x1, -R0 ;  /* 0x0000000107097824 */ /* 0x040fe200078e0a00 */
[----:B------:R-:W1:Y:S01]  /*06f0*/  F2I.U32.TRUNC.NTZ R6, R6 ;  /* 0x0000000600067305 */ /* 0x000e62000020f000 */
[----:B------:R-:W-:Y:S01]  /*0700*/  IMAD.SHL.U32 R0, R7, 0x4, RZ ;  /* 0x0000000407007824 */ /* 0x000fe200078e00ff */
[----:B-----5:R-:W-:Y:S02]  /*0710*/  @!UP0 ULEA UR8, UR9, UR8, 0x18 ;  /* 0x0000000809088291 */ /* 0x020fe4000f8ec03f */
[----:B------:R-:W-:Y:S01]  /*0720*/  ISETP.NE.AND P2, PT, R9, R4, PT ;  /* 0x000000040900720c */ /* 0x000fe20003f45270 */
[----:B------:R-:W-:Y:S01]  /*0730*/  VOTEU.ALL UP0, P0 ;  /* 0x00000000003f7886 */ /* 0x000fe20000000000 */
[----:B------:R-:W-:-:S02]  /*0740*/  LOP3.LUT R10, R7, 0xc, R0, 0x78, !PT ;  /* 0x0000000c070a7812 */ /* 0x000fc400078e7800 */
[----:B------:R-:W-:-:S03]  /*0750*/  LOP3.LUT P0, RZ, R5, 0x7, RZ, 0xc0, !PT ;  /* 0x0000000705ff7812 */ /* 0x000fc6000780c0ff */
[----:B------:R2:W-:Y:S01]  /*0760*/  STL [R1+0x1e4], R10 ;  /* 0x0001e40a01007387 */ /* 0x0005e20000100800 */
[----:B------:R-:W-:-:S03]  /*0770*/  ISETP.LT.U32.AND P0, PT, R10, 0x2, !P0 ;  /* 0x000000020a00780c */ /* 0x000fc60004701070 */
[----:B------:R-:W5:Y:S02]  /*0780*/  FENCE.VIEW.ASYNC.S ;  /* 0x00000000000073c6 */ /* 0x000f640000000000 */
[----:B-----5:R2:W0:Y:S01]  /*0790*/  @!UP0 SYNCS.EXCH.64 URZ, [UR8+0x80], UR4 ;  /* 0x00008004083f85b2 */ /* 0x0204220008000100 */
[----:B-1----:R-:W-:Y:S01]  /*07a0*/  IMAD.MOV R14, RZ, RZ, -R6 ;  /* 0x000000ffff0e7224 */ /* 0x002fe200078e0a06 */
[----:B------:R-:W-:Y:S02]  /*07b0*/  SEL R5, RZ, 0x1, !P0 ;  /* 0x00000001ff057807 */ /* 0x000fe40004000000 */
[----:B------:R-:W-:Y:S01]  /*07c0*/  @P2 LEA.HI R0, R10, R10, RZ, 0x1 ;  /* 0x0000000a0a002211 */ /* 0x000fe200078f08ff */
[----:B---3--:R-:W-:-:S03]  /*07d0*/  IMAD R7, R13, R14, R2 ;  /* 0x0000000e0d077224 */ /* 0x008fc600078e0202 */
[----:B------:R-:W-:Y:S02]  /*07e0*/  @P2 SHF.R.S32.HI R0, RZ, 0x1, R0 ;  /* 0x00000001ff002819 */ /* 0x000fe40000011400 */
[----:B0-----:R-:W-:Y:S02]  /*07f0*/  ISETP.EQ.U32.AND P4, PT, R8, 0x1, PT ;  /* 0x000000010800780c */ /* 0x001fe40003f82070 */
[----:B------:R-:W-:Y:S01]  /*0800*/  @P2 ISETP.NE.AND P3, PT, R0, R7, PT ;  /* 0x000000070000220c */ /* 0x000fe20003f65270 */
[----:B------:R-:W-:-:S03]  /*0810*/  IMAD.MOV.U32 R0, RZ, RZ, 0x1 ;  /* 0x00000001ff007424 */ /* 0x000fc600078e00ff */
[----:B------:R-:W-:Y:S01]  /*0820*/  @P2 SEL R0, RZ, 0x1, P3 ;  /* 0x00000001ff002807 */ /* 0x000fe20001800000 */
[----:B------:R2:W0:Y:S01]  /*0830*/  @!UP1 SYNCS.EXCH.64 URZ, [UR8+0x88], UR4 ;  /* 0x00008804083f95b2 */ /* 0x0004220008000100 */
[----:B------:R-:W-:Y:S02]  /*0840*/  NOP ;  /* 0x0000000000007918 */ /* 0x000fe40000000000 */
[----:B------:R-:W-:-:S05]  /*0850*/  LOP3.LUT R0, R0, R5, RZ, 0xc0, !PT ;  /* 0x0000000500007212 */ /* 0x000fca00078ec0ff */
[----:B------:R2:W-:Y:S01]  /*0860*/  STL [R1+0x1e0], R0 ;  /* 0x0001e00001007387 */ /* 0x0005e20000100800 */
[----:B------:R-:W-:Y:S05]  /*0870*/  @!P4 BRA `(.L_x_3) ;  /* 0x000000000008c947 */ /* 0x000fea0003800000 */
[----:B0---4-:R-:W-:Y:S01]  /*0880*/  UCGABAR_ARV ;  /* 0x00000000000079c7 */ /* 0x011fe20008000000 */
[----:B------:R-:W-:Y:S05]  /*0890*/  BRA `(.L_x_4) ;  /* 0x0000000000047947 */ /* 0x000fea0003800000 */
.L_x_3:
[----:B0---4-:R-:W-:Y:S01]  /*08a0*/  NOP ;  /* 0x0000000000007918 */ /* 0x011fe20000000000 */
.L_x_4:
[----:B------:R-:W0:Y:S01]  /*08b0*/  LDC R5, c[0x0][0x65c] ;  /* 0x00019700ff057b82 */ /* 0x000e220000000800 */
[----:B------:R-:W-:Y:S01]  /*08c0*/  IMAD.U32 R6, RZ, RZ, UR10 ;  /* 0x0000000aff067e24 */ /* 0x000fe2000f8e00ff */
[----:B--2---:R-:W-:Y:S01]  /*08d0*/  LOP3.LUT R0, R0, 0xfffffeff, RZ, 0xc0, !PT ;  /* 0xfffffeff00007812 */ /* 0x004fe200078ec0ff */
[----:B------:R-:W-:Y:S01]  /*08e0*/  IMAD.MOV.U32 R7, RZ, RZ, RZ ;  /* 0x000000ffff077224 */ /* 0x000fe200078e00ff */
[----:B0-----:R-:W-:-:S13]  /*08f0*/  ISETP.NE.AND P2, PT, R5, 0x1, PT ;  /* 0x000000010500780c */ /* 0x001fda0003f45270 */
[----:B------:R-:W0:Y:S01]  /*0900*/  @P2 LDC R9, c[0x0][0x10] ;  /* 0x00000400ff092b82 */ /* 0x000e220000000800 */
[----:B------:R-:W-:Y:S01]  /*0910*/  @P2 IMAD.MOV.U32 R3, RZ, RZ, RZ ;  /* 0x000000ffff032224 */ /* 0x000fe200078e00ff */
[----:B------:R-:W-:Y:S01]  /*0920*/  @P2 LOP3.LUT R0, R0, 0x100, RZ, 0xfc, !PT ;  /* 0x0000010000002812 */ /* 0x000fe200078efcff */
[----:B------:R-:W-:-:S05]  /*0930*/  @P2 IMAD.MOV.U32 R11, RZ, RZ, RZ ;  /* 0x000000ffff0b2224 */ /* 0x000fca00078e00ff */
[----:B------:R-:W1:Y:S01]  /*0940*/  @!P2 LDC R5, c[0x0][0xc] ;  /* 0x00000300ff05ab82 */ /* 0x000e620000000800 */
[----:B0-----:R-:W-:-:S04]  /*0950*/  @P2 IMAD.WIDE.U32 R8, R9, UR10, R2 ;  /* 0x0000000a09082c25 */ /* 0x001fc8000f8e0002 */
[----:B------:R-:W-:Y:S02]  /*0960*/  @P2 IMAD.MOV.U32 R23, RZ, RZ, R8 ;  /* 0x000000ffff172224 */ /* 0x000fe400078e0008 */
[----:B------:R-:W-:Y:S02]  /*0970*/  @P2 IMAD.IADD R20, R9, 0x1, R11 ;  /* 0x0000000109142824 */ /* 0x000fe400078e020b */
[----:B-1----:R-:W-:-:S04]  /*0980*/  @!P2 IMAD.WIDE.U32 R6, R2, R5, R6 ;  /* 0x000000050206a225 */ /* 0x002fc800078e0006 */
[----:B------:R-:W-:Y:S02]  /*0990*/  @!P2 IMAD.MOV.U32 R23, RZ, RZ, R6 ;  /* 0x000000ffff17a224 */ /* 0x000fe400078e0006 */
[----:B------:R-:W-:-:S03]  /*09a0*/  @!P2 IMAD.MOV.U32 R20, RZ, RZ, R7 ;  /* 0x000000ffff14a224 */ /* 0x000fc600078e0007 */
[----:B------:R0:W-:Y:S04]  /*09b0*/  STL [R1+0x1f4], R23 ;  /* 0x0001f41701007387 */ /* 0x0001e80000100800 */
[----:B------:R0:W-:Y:S01]  /*09c0*/  STL [R1+0x1f0], R20 ;  /* 0x0001f01401007387 */ /* 0x0001e20000100800 */
[----:B------:R-:W-:Y:S05]  /*09d0*/  @!P4 BRA `(.L_x_5) ;  /* 0x00000000000cc947 */ /* 0x000fea0003800000 */
[----:B------:R-:W-:Y:S01]  /*09e0*/  UCGABAR_WAIT ;  /* 0x0000000000007dc7 */ /* 0x000fe20008000000 */
[----:B------:R-:W-:Y:S01]  /*09f0*/  CCTL.IVALL ;  /* 0x00000000ff00798f */ /* 0x000fe20002000000 */
[----:B------:R-:W-:Y:S05]  /*0a00*/  BRA `(.L_x_6) ;  /* 0x0000000000047947 */ /* 0x000fea0003800000 */
.L_x_5:
[----:B------:R-:W-:Y:S06]  /*0a10*/  BAR.SYNC.DEFER_BLOCKING 0x0 ;  /* 0x0000000000007b1d */ /* 0x000fec0000010000 */
.L_x_6:
[----:B------:R-:W-:Y:S05]  /*0a20*/  @!P1 BRA `(.L_x_7) ;  /* 0x000001b400409947 */ /* 0x000fea0003800000 */
[----:B------:R-:W-:-:S06]  /*0a30*/  UISETP.GT.U32.AND UP0, UPT, UR11, 0x1, UPT ;  /* 0x000000010b00788c */ /* 0x000fcc000bf04070 */
[----:B------:R-:W-:-:S13]  /*0a40*/  PLOP3.LUT P0, PT, PT, PT, UP0, 0x80, 0x0 ;  /* 0x000000000000781c */ /* 0x000fda0003f0f008 */
[----:B------:R-:W-:Y:S05]  /*0a50*/  @P0 EXIT ;  /* 0x000000000000094d */ /* 0x000fea0003800000 */
[----:B------:R-:W-:Y:S01]  /*0a60*/  IMAD.MOV.U32 R7, RZ, RZ, -0x1 ;  /* 0xffffffffff077424 */ /* 0x000fe200078e00ff */
[----:B------:R-:W-:Y:S01]  /*0a70*/  ULDC.64 UR4, c[0x0][0x650] ;  /* 0x0001940000047ab9 */ /* 0x000fe20000000a00 */
[----:B------:R-:W-:Y:S01]  /*0a80*/  IMAD.MOV.U32 R6, RZ, RZ, -0x1 ;  /* 0xffffffffff067424 */ /* 0x000fe200078e00ff */
[----:B------:R-:W-:Y:S01]  /*0a90*/  ISETP.GE.U32.AND P0, PT, R23, UR4, PT ;  /* 0x0000000417007c0c */ /* 0x000fe2000bf06070 */
[----:B------:R-:W-:Y:S01]  /*0aa0*/  UMOV UR42, 0xffffffff ;  /* 0xffffffff002a7882 */ /* 0x000fe20000000000 */
[----:B------:R1:W-:Y:S01]  /*0ab0*/  STL [R1+0x1ec], R7 ;  /* 0x0001ec0701007387 */ /* 0x0003e20000100800 */
[----:B------:R-:W-:Y:S02]  /*0ac0*/  PRMT R5, RZ, 0x7610, R5 ;  /* 0x00007610ff057816 */ /* 0x000fe40000000005 */
[----:B------:R-:W-:Y:S01]  /*0ad0*/  ISETP.GE.U32.AND.EX P0, PT, R20, UR5, PT, P0 ;  /* 0x0000000514007c0c */ /* 0x000fe2000bf06100 */
[----:B------:R1:W-:-:S12]  /*0ae0*/  STL [R1+0x1e8], R6 ;  /* 0x0001e80601007387 */ /* 0x0003d80000100800 */
[----:B-1----:R-:W-:Y:S05]  /*0af0*/  @P0 BRA `(.L_x_8) ;  /* 0x00000004003c0947 */ /* 0x002fea0003800000 */
[----:B------:R-:W1:Y:S01]  /*0b00*/  LDC.64 R16, c[0x0][0x628] ;  /* 0x00018a00ff107b82 */ /* 0x000e620000000a00 */
[----:B------:R-:W-:Y:S02]  /*0b10*/  IMAD.MOV.U32 R6, RZ, RZ, R23 ;  /* 0x000000ffff067224 */ /* 0x000fe400078e0017 */
[----:B------:R-:W-:-:S05]  /*0b20*/  IMAD.MOV.U32 R7, RZ, RZ, R20 ;  /* 0x000000ffff077224 */ /* 0x000fca00078e0014 */
[----:B------:R-:W2:Y:S08]  /*0b30*/  LDC R12, c[0x0][0x630] ;  /* 0x00018c00ff0c7b82 */ /* 0x000eb00000000800 */
[----:B------:R-:W3:Y:S01]  /*0b40*/  LDC.64 R18, c[0x0][0x620] ;  /* 0x00018800ff127b82 */ /* 0x000ee20000000a00 */
[----:B-1----:R-:W-:-:S04]  /*0b50*/  ISETP.NE.U32.AND P0, PT, R16, RZ, PT ;  /* 0x000000ff1000720c */ /* 0x002fc80003f05070 */
[----:B------:R-:W-:-:S13]  /*0b60*/  ISETP.NE.AND.EX P0, PT, R17, RZ, PT, P0 ;  /* 0x000000ff1100720c */ /* 0x000fda0003f05300 */
[----:B--23--:R-:W-:Y:S05]  /*0b70*/  @!P0 BRA `(.L_x_9) ;  /* 0x0000000000288947 */ /* 0x00cfea0003800000 */
[----:B------:R-:W1:Y:S02]  /*0b80*/  LDC R5, c[0x0][0x634] ;  /* 0x00018d00ff057b82 */ /* 0x000e640000000800 */
[----:B-1----:R-:W-:-:S05]  /*0b90*/  IADD3 R5, P0, R23, R5, RZ ;  /* 0x0000000517057210 */ /* 0x002fca0007f1e0ff */
[----:B------:R-:W-:-:S04]  /*0ba0*/  IMAD.X R15, RZ, RZ, R20, P0 ;  /* 0x000000ffff0f7224 */ /* 0x000fc800000e0614 */
[----:B------:R-:W-:-:S04]  /*0bb0*/  IMAD.WIDE.U32 R6, R15, R16, RZ ;  /* 0x000000100f067225 */ /* 0x000fc800078e00ff */
[----:B------:R-:W-:-:S04]  /*0bc0*/  IMAD.WIDE.U32 R8, P0, R5, R17, R6 ;  /* 0x0000001105087225 */ /* 0x000fc80007800006 */
[----:B------:R-:W-:-:S04]  /*0bd0*/  IMAD.WIDE.U32 R6, R5, R16, RZ ;  /* 0x0000001005067225 */ /* 0x000fc800078e00ff */
[----:B------:R-:W-:Y:S01]  /*0be0*/  IMAD.X R11, RZ, RZ, RZ, P0 ;  /* 0x000000ffff0b7224 */ /* 0x000fe200000e06ff */
[----:B------:R-:W-:Y:S01]  /*0bf0*/  IADD3 RZ, P0, R7, R8, RZ ;  /* 0x0000000807ff7210 */ /* 0x000fe20007f1e0ff */
[----:B------:R-:W-:-:S04]  /*0c00*/  IMAD.MOV.U32 R10, RZ, RZ, R9 ;  /* 0x000000ffff0a7224 */ /* 0x000fc800078e0009 */
[----:B------:R-:W-:-:S08]  /*0c10*/  IMAD.WIDE.U32.X R6, R15, R17, R10, P0 ;  /* 0x000000110f067225 */ /* 0x000fd000000e040a */
.L_x_9:
[----:B------:R-:W-:Y:S01]  /*0c20*/  IMAD.MOV.U32 R11, RZ, RZ, R20 ;  /* 0x000000ffff0b7224 */ /* 0x000fe200078e0014 */
[-CC-:B------:R-:W-:Y:S01]  /*0c30*/  SHF.R.U64 R22, R6, R12.reuse, R7.reuse ;  /* 0x0000000c06167219 */ /* 0x180fe20000001207 */
[----:B0-----:R-:W0:Y:S01]  /*0c40*/  LDC.64 R20, c[0x0][0x640] ;  /* 0x00019000ff147b82 */ /* 0x001e220000000a00 */
[----:B------:R-:W-:Y:S01]  /*0c50*/  SHF.R.U32.HI R3, RZ, R12, R7 ;  /* 0x0000000cff037219 */ /* 0x000fe20000011607 */
[----:B------:R-:W-:Y:S01]  /*0c60*/  IMAD.MOV.U32 R6, RZ, RZ, R23 ;  /* 0x000000ffff067224 */ /* 0x000fe200078e0017 */
[----:B------:R-:W-:Y:S01]  /*0c70*/  IADD3 R5, P0, RZ, -R22, RZ ;  /* 0x80000016ff057210 */ /* 0x000fe20007f1e0ff */
[----:B------:R-:W-:Y:S02]  /*0c80*/  IMAD.MOV.U32 R7, RZ, RZ, R11 ;  /* 0x000000ffff077224 */ /* 0x000fe400078e000b */
[----:B------:R-:W-:Y:S02]  /*0c90*/  IMAD R23, R13, R14, R2 ;  /* 0x0000000e0d177224 */ /* 0x000fe400078e0202 */
[----:B------:R-:W1:Y:S01]  /*0ca0*/  LDC R10, c[0x0][0x618] ;  /* 0x00018600ff0a7b82 */ /* 0x000e620000000800 */
[----:B------:R-:W-:-:S02]  /*0cb0*/  IMAD.X R3, RZ, RZ, ~R3, P0 ;  /* 0x000000ffff037224 */ /* 0x000fc400000e0e03 */
[----:B------:R-:W-:-:S04]  /*0cc0*/  IMAD.WIDE.U32 R6, R5, R18, R6 ;  /* 0x0000001205067225 */ /* 0x000fc800078e0006 */
[----:B------:R-:W-:Y:S01]  /*0cd0*/  IMAD R8, R3, R18, RZ ;  /* 0x0000001203087224 */ /* 0x000fe200078e02ff */
[----:B------:R-:W2:Y:S01]  /*0ce0*/  LDC R9, c[0x0][0x608] ;  /* 0x00018200ff097b82 */ /* 0x000ea20000000800 */
[----:B------:R-:W-:Y:S02]  /*0cf0*/  IMAD.MOV.U32 R13, RZ, RZ, 0x1 ;  /* 0x00000001ff0d7424 */ /* 0x000fe400078e00ff */
[----:B------:R-:W-:Y:S02]  /*0d00*/  IMAD R3, R5, R19, R8 ;  /* 0x0000001305037224 */ /* 0x000fe400078e0208 */
[----:B------:R-:W-:Y:S02]  /*0d10*/  IMAD.MOV.U32 R5, RZ, RZ, -0x1 ;  /* 0xffffffffff057424 */ /* 0x000fe400078e00ff */
[----:B------:R-:W-:Y:S01]  /*0d20*/  IMAD.IADD R3, R7, 0x1, R3 ;  /* 0x0000000107037824 */ /* 0x000fe200078e0203 */
[----:B------:R-:W3:Y:S01]  /*0d30*/  LDC R12, c[0x0][0x658] ;  /* 0x00019600ff0c7b82 */ /* 0x000ee20000000800 */
[----:B0-----:R-:W-:-:S04]  /*0d40*/  ISETP.NE.U32.AND P0, PT, R20, RZ, PT ;  /* 0x000000ff1400720c */ /* 0x001fc80003f05070 */
[----:B------:R-:W-:-:S03]  /*0d50*/  ISETP.NE.AND.EX P0, PT, R21, RZ, PT, P0 ;  /* 0x000000ff1500720c */ /* 0x000fc60003f05300 */
[----:B------:R-:W0:Y:S01]  /*0d60*/  LDC R17, c[0x0][0x600] ;  /* 0x00018000ff117b82 */ /* 0x000e220000000800 */
[-CC-:B-1----:R-:W-:Y:S02]  /*0d70*/  SHF.R.U64 R15, R6, R10.reuse, R3.reuse ;  /* 0x0000000a060f7219 */ /* 0x182fe40000001203 */
[----:B------:R-:W-:-:S05]  /*0d80*/  SHF.R.U32.HI R6, RZ, R10, R3 ;  /* 0x0000000aff067219 */ /* 0x000fca0000011603 */
[----:B------:R-:W1:Y:S01]  /*0d90*/  LDC R16, c[0x0][0x648] ;  /* 0x00019200ff107b82 */ /* 0x000e620000000800 */
[-CC-:B--2---:R-:W-:Y:S02]  /*0da0*/  SHF.R.U64 R10, R15, R9.reuse, R6.reuse ;  /* 0x000000090f0a7219 */ /* 0x184fe40000001206 */
[----:B------:R-:W-:-:S05]  /*0db0*/  SHF.R.U32.HI R3, RZ, R9, R6 ;  /* 0x00000009ff037219 */ /* 0x000fca0000011606 */
[----:B------:R-:W2:Y:S01]  /*0dc0*/  LDC R18, c[0x0][0x638] ;  /* 0x00018e00ff127b82 */ /* 0x000ea20000000800 */
[-C--:B---3--:R-:W-:Y:S02]  /*0dd0*/  SHF.L.U32 R2, R5, R12.reuse, RZ ;  /* 0x0000000c05027219 */ /* 0x088fe400000006ff */
[--C-:B------:R-:W-:Y:S02]  /*0de0*/  SHF.R.U64 R14, R10, R12, R3.reuse ;  /* 0x0000000c0a0e7219 */ /* 0x100fe40000001203 */
[----:B------:R-:W-:Y:S02]  /*0df0*/  LOP3.LUT R5, RZ, R2, RZ, 0x33, !PT ;  /* 0x00000002ff057212 */ /* 0x000fe400078e33ff */
[----:B------:R-:W-:Y:S01]  /*0e00*/  SHF.R.U32.HI R3, RZ, R12, R3 ;  /* 0x0000000cff037219 */ /* 0x000fe20000011603 */
[----:B------:R-:W3:Y:S01]  /*0e10*/  LDC R19, c[0x0][0x610] ;  /* 0x00018400ff137b82 */ /* 0x000ee20000000800 */
[----:B------:R-:W-:Y:S01]  /*0e20*/  IMAD.MOV.U32 R2, RZ, RZ, R14 ;  /* 0x000000ffff027224 */ /* 0x000fe200078e000e */
[----:B------:R-:W-:Y:S06]  /*0e30*/  @!P0 BRA `(.L_x_10) ;  /* 0x0000000000288947 */ /* 0x000fec0003800000 */
[----:B------:R-:W4:Y:S02]  /*0e40*/  LDC R9, c[0x0][0x64c] ;  /* 0x00019300ff097b82 */ /* 0x000f240000000800 */
[----:B----4-:R-:W-:-:S05]  /*0e50*/  IADD3 R9, P0, R14, R9, RZ ;  /* 0x000000090e097210 */ /* 0x010fca0007f1e0ff */
        /* <DEDUP_REMOVED lines=8> */
.L_x_10:
[----:B-1----:R-:W-:Y:S01]  /*0ee0*/  SHF.R.U64 R3, R2, R16, R3 ;  /* 0x0000001002037219 */ /* 0x002fe20000001203 */
[----:B0-----:R-:W-:Y:S01]  /*0ef0*/  VIADD R6, R17, 0xffffffff ;  /* 0xffffffff11067836 */ /* 0x001fe20000000000 */
[----:B------:R-:W-:Y:S02]  /*0f00*/  SHF.L.U32 R2, R13, R12, RZ ;  /* 0x0000000c0d027219 */ /* 0x000fe400000006ff */
[----:B------:R-:W-:Y:S01]  /*0f10*/  LOP3.LUT R5, R10, R5, RZ, 0xc0, !PT ;  /* 0x000000050a057212 */ /* 0x000fe200078ec0ff */
[----:B------:R-:W-:Y:S01]  /*0f20*/  IMAD.MOV R7, RZ, RZ, -R3 ;  /* 0x000000ffff077224 */ /* 0x000fe200078e0a03 */
[----:B------:R-:W-:Y:S02]  /*0f30*/  SEL R4, R4, R23, !P2 ;  /* 0x0000001704047207 */ /* 0x000fe40005000000 */
[----:B------:R-:W-:Y:S01]  /*0f40*/  LOP3.LUT R6, R15, R6, RZ, 0xc0, !PT ;  /* 0x000000060f067212 */ /* 0x000fe200078ec0ff */
[----:B------:R-:W-:Y:S01]  /*0f50*/  IMAD R5, R2, R3, R5 ;  /* 0x0000000302057224 */ /* 0x000fe200078e0205 */
[----:B------:R-:W-:Y:S01]  /*0f60*/  R2UR UR42, R22 ;  /* 0x00000000162a72ca */ /* 0x000fe200000e0000 */
[----:B--2---:R-:W-:-:S02]  /*0f70*/  IMAD R2, R7, R18, R14 ;  /* 0x0000001207027224 */ /* 0x004fc400078e020e */
[----:B---3--:R-:W-:Y:S02]  /*0f80*/  IMAD R4, R5, R19, R4 ;  /* 0x0000001305047224 */ /* 0x008fe400078e0204 */
[----:B------:R-:W-:Y:S02]  /*0f90*/  IMAD R3, R2, R17, R6 ;  /* 0x0000001102037224 */ /* 0x000fe400078e0206 */
[----:B------:R-:W-:-:S03]  /*0fa0*/  IMAD.MOV.U32 R5, RZ, RZ, 0x1 ;  /* 0x00000001ff057424 */ /* 0x000fc600078e00ff */
[----:B------:R-:W-:Y:S02]  /*0fb0*/  SEL R6, R3, R4, !P2 ;  /* 0x0000000403067207 */ /* 0x000fe40005000000 */
[----:B------:R-:W-:-:S03]  /*0fc0*/  SEL R2, R4, R3, !P2 ;  /* 0x0000000304027207 */ /* 0x000fc60005000000 */
[----:B------:R1:W-:Y:S04]  /*0fd0*/  STL [R1+0x1e8], R6 ;  /* 0x0001e80601007387 */ /* 0x0003e80000100800 */
[----:B------:R1:W-:Y:S02]  /*0fe0*/  STL [R1+0x1ec], R2 ;  /* 0x0001ec0201007387 */ /* 0x0003e40000100800 */
.L_x_8:
[----:B------:R-:W-:-:S08]  /*0ff0*/  NOP ;  /* 0x0000000000007918 */ /* 0x000fd00000000000 */
[----:B------:R-:W2:Y:S02]  /*1000*/  USETMAXREG.TRY_ALLOC.CTAPOOL UP0, 0xe8 ;  /* 0x000000e8000079c8 */ /* 0x000ea40008000600 */
[----:B--2---:R-:W-:-:S13]  /*1010*/  PLOP3.LUT P0, PT, PT, PT, UP0, 0x80, 0x0 ;  /* 0x000000000000781c */ /* 0x004fda0003f0f008 */
[----:B------:R-:W-:Y:S05]  /*1020*/  @!P0 BRA `(.L_x_8) ;  /* 0xfffffffc00f08947 */ /* 0x000fea000383ffff */
[----:B------:R-:W-:Y:S01]  /*1030*/  ULDC.64 UR4, c[0x0][0x598] ;  /* 0x0001660000047ab9 */ /* 0x000fe20000000a00 */
[----:B------:R-:W-:Y:S01]  /*1040*/  ULDC.64 UR46, c[0x0][0x208] ;  /* 0x00008200002e7ab9 */ /* 0x000fe20000000a00 */
[----:B------:R-:W-:-:S04]  /*1050*/  ISETP.NE.U32.AND P0, PT, RZ, UR4, PT ;  /* 0x00000004ff007c0c */ /* 0x000fc8000bf05070 */
[----:B------:R-:W-:-:S13]  /*1060*/  ISETP.NE.AND.EX P0, PT, RZ, UR5, PT, P0 ;  /* 0x00000005ff007c0c */ /* 0x000fda000bf05300 */
[----:B------:R-:W-:Y:S05]  /*1070*/  @!P0 BRA `(.L_x_11) ;  /* 0x0000000000208947 */ /* 0x000fea0003800000 */
[----:B-1----:R-:W1:Y:S02]  /*1080*/  LDC.64 R2, c[0x0][0x598] ;  /* 0x00016600ff027b82 */ /* 0x002e640000000a00 */
[----:B-1----:R-:W2:Y:S02]  /*1090*/  LDG.E.64 R2, desc[UR46][R2.64] ;  /* 0x0000002e02027981 */ /* 0x002ea4000c1e1b00 */
[----:B--2---:R-:W-:-:S04]  /*10a0*/  ISETP.NE.U32.AND P0, PT, R2, RZ, PT ;  /* 0x000000ff0200720c */ /* 0x004fc80003f05070 */
[----:B------:R-:W-:-:S13]  /*10b0*/  ISETP.NE.AND.EX P0, PT, R3, RZ, PT, P0 ;  /* 0x000000ff0300720c */ /* 0x000fda0003f05300 */
[----:B------:R-:W-:Y:S05]  /*10c0*/  @!P0 BRA `(.L_x_11) ;  /* 0x00000000000c8947 */ /* 0x000fea0003800000 */
[----:B------:R-:W2:Y:S02]  /*10d0*/  LD.E R2, desc[UR46][R2.64] ;  /* 0x0000002e02027980 */ /* 0x000ea4000c101900 */
[----:B--2---:R-:W-:Y:S01]  /*10e0*/  R2UR UR41, R2 ;  /* 0x00000000022972ca */ /* 0x004fe200000e0000 */
[----:B------:R-:W-:-:S14]  /*10f0*/  BRA `(.L_x_12) ;  /* 0x0000000000247947 */ /* 0x000fdc0003800000 */
.L_x_11:
[----:B------:R-:W-:Y:S02]  /*1100*/  ULDC.64 UR4, c[0x0][0x588] ;  /* 0x0001620000047ab9 */ /* 0x000fe40000000a00 */
[----:B------:R-:W-:-:S04]  /*1110*/  ISETP.NE.U32.AND P0, PT, RZ, UR4, PT ;  /* 0x00000004ff007c0c */ /* 0x000fc8000bf05070 */
[----:B------:R-:W-:-:S13]  /*1120*/  ISETP.NE.AND.EX P0, PT, RZ, UR5, PT, P0 ;  /* 0x00000005ff007c0c */ /* 0x000fda000bf05300 */
[----:B------:R-:W-:Y:S05]  /*1130*/  @!P0 BRA `(.L_x_13) ;  /* 0x0000000000108947 */ /* 0x000fea0003800000 */
[----:B-1----:R-:W1:Y:S02]  /*1140*/  LDC.64 R2, c[0x0][0x588] ;  /* 0x00016200ff027b82 */ /* 0x002e640000000a00 */
[----:B-1----:R-:W2:Y:S02]  /*1150*/  LDG.E R2, desc[UR46][R2.64] ;  /* 0x0000002e02027981 */ /* 0x002ea4000c1e1900 */
[----:B--2---:R-:W-:Y:S01]  /*1160*/  R2UR UR41, R2 ;  /* 0x00000000022972ca */ /* 0x004fe200000e0000 */
[----:B------:R-:W-:-:S14]  /*1170*/  BRA `(.L_x_12) ;  /* 0x0000000000047947 */ /* 0x000fdc0003800000 */
.L_x_13:
[----:B------:R-:W-:-:S05]  /*1180*/  ULDC UR41, c[0x0][0x580] ;  /* 0x0001600000297ab9 */ /* 0x000fca0000000800 */
.L_x_12:
[----:B------:R-:W-:Y:S02]  /*1190*/  ULDC.64 UR4, c[0x0][0x5a0] ;  /* 0x0001680000047ab9 */ /* 0x000fe40000000a00 */
        /* <DEDUP_REMOVED lines=11> */
.L_x_14:
        /* <DEDUP_REMOVED lines=8> */
.L_x_16:
[----:B------:R-:W-:-:S05]  /*12d0*/  ULDC UR40, c[0x0][0x584] ;  /* 0x0001610000287ab9 */ /* 0x000fca0000000800 */
.L_x_15:
[----:B------:R-:W-:-:S13]  /*12e0*/  LOP3.LUT P0, RZ, R5, 0xff, RZ, 0xc0, !PT ;  /* 0x000000ff05ff7812 */ /* 0x000fda000780c0ff */
[----:B------:R-:W-:Y:S05]  /*12f0*/  @!P0 EXIT ;  /* 0x000000000000894d */ /* 0x000fea0003800000 */
[----:B------:R-:W2:Y:S01]  /*1300*/  LDC.64 R8, c[0x0][0x5c8] ;  /* 0x00017200ff087b82 */ /* 0x000ea20000000a00 */
[----:B------:R-:W-:Y:S01]  /*1310*/  ULDC UR4, c[0x0][0x28c] ;  /* 0x0000a30000047ab9 */ /* 0x000fe20000000800 */
[----:B------:R-:W-:Y:S02]  /*1320*/  ULOP3.LUT UR10, UR7, 0x1, URZ, 0xfc, !UPT ;  /* 0x00000001070a7892 */ /* 0x000fe4000f8efc3f */
[----:B------:R-:W-:-:S04]  /*1330*/  UIADD3 UR4, UR4, 0x3f, URZ ;  /* 0x0000003f04047890 */ /* 0x000fc8000fffe03f */
[----:B------:R-:W-:-:S04]  /*1340*/  USHF.R.S32.HI UR5, URZ, 0x1f, UR4 ;  /* 0x0000001f3f057899 */ /* 0x000fc80008011404 */
[----:B------:R-:W-:-:S03]  /*1350*/  ULEA.HI UR5, UR5, UR4, URZ, 0x6 ;  /* 0x0000000405057291 */ /* 0x000fc6000f8f303f */
[----:B------:R-:W-:Y:S01]  /*1360*/  UMOV UR4, URZ ;  /* 0x0000003f00047c82 */ /* 0x000fe20008000000 */
[----:B------:R-:W-:-:S03]  /*1370*/  USHF.R.S32.HI UR11, URZ, 0x6, UR5 ;  /* 0x000000063f0b7899 */ /* 0x000fc60008011405 */
[----:B------:R-:W-:Y:S01]  /*1380*/  UMOV UR5, URZ ;  /* 0x0000003f00057c82 */ /* 0x000fe20008000000 */
[C-C-:B--2---:R-:W-:Y:S01]  /*1390*/  SHF.L.U64.HI R7, R8.reuse, 0x7, R9.reuse ;  /* 0x0000000708077819 */ /* 0x144fe20000010209 */
[C---:B------:R-:W-:Y:S01]  /*13a0*/  IMAD.SHL.U32 R5, R8.reuse, 0x80, RZ ;  /* 0x0000008008057824 */ /* 0x040fe200078e00ff */
[C-C-:B-1----:R-:W-:Y:S01]  /*13b0*/  SHF.L.U64.HI R6, R8.reuse, 0x3, R9.reuse ;  /* 0x0000000308067819 */ /* 0x142fe20000010209 */
[C---:B------:R-:W-:Y:S01]  /*13c0*/  IMAD.SHL.U32 R2, R8.reuse, 0x8, RZ ;  /* 0x0000000808027824 */ /* 0x040fe200078e00ff */
[C---:B------:R-:W-:Y:S01]  /*13d0*/  SHF.L.U64.HI R4, R8.reuse, 0x8, R9 ;  /* 0x0000000808047819 */ /* 0x040fe20000010209 */
[----:B------:R-:W-:-:S07]  /*13e0*/  IMAD.SHL.U32 R3, R8, 0x100, RZ ;  /* 0x0000010008037824 */ /* 0x000fce00078e00ff */
.L_x_45:
[----:B------:R-:W-:Y:S01]  /*13f0*/  STL [R1+0x1dc], RZ ;  /* 0x0001dcff01007387 */ /* 0x000fe20000100800 */
[----:B-1----:R-:W1:Y:S01]  /*1400*/  S2UR UR16, SR_CgaCtaId ;  /* 0x00000000001079c3 */ /* 0x002e620000008800 */
[----:B------:R-:W-:Y:S01]  /*1410*/  UMOV UR15, 0x400 ;  /* 0x00000400000f7882 */ /* 0x000fe20000000000 */
[----:B------:R-:W-:Y:S01]  /*1420*/  UMOV UR6, URZ ;  /* 0x0000003f00067c82 */ /* 0x000fe20008000000 */
[----:B------:R-:W-:Y:S01]  /*1430*/  STL [R1+0x1d8], RZ ;  /* 0x0001d8ff01007387 */ /* 0x000fe20000100800 */
[----:B------:R-:W-:Y:S01]  /*1440*/  UMOV UR12, URZ ;  /* 0x0000003f000c7c82 */ /* 0x000fe20008000000 */
[----:B------:R-:W-:Y:S01]  /*1450*/  UMOV UR13, URZ ;  /* 0x0000003f000d7c82 */ /* 0x000fe20008000000 */
[----:B------:R-:W-:Y:S01]  /*1460*/  UMOV UR45, UR5 ;  /* 0x00000005002d7c82 */ /* 0x000fe20008000000 */
[----:B------:R-:W-:Y:S01]  /*1470*/  STL [R1+0x1d4], RZ ;  /* 0x0001d4ff01007387 */ /* 0x000fe20000100800 */
[----:B--2---:R-:W2:Y:S01]  /*1480*/  LDC R9, c[0x0][0x28c] ;  /* 0x0000a300ff097b82 */ /* 0x004ea20000000800 */
[----:B------:R-:W-:-:S02]  /*1490*/  CS2R R10, SRZ ;  /* 0x00000000000a7805 */ /* 0x000fc4000001ff00 */
[----:B------:R-:W-:Y:S01]  /*14a0*/  CS2R R12, SRZ ;  /* 0x00000000000c7805 */ /* 0x000fe2000001ff00 */
[----:B------:R-:W-:Y:S01]  /*14b0*/  STL [R1+0x1d0], RZ ;  /* 0x0001d0ff01007387 */ /* 0x000fe20000100800 */
[----:B------:R-:W-:Y:S02]  /*14c0*/  CS2R R14, SRZ ;  /* 0x00000000000e7805 */ /* 0x000fe4000001ff00 */
[----:B------:R-:W-:Y:S02]  /*14d0*/  CS2R R16, SRZ ;  /* 0x0000000000107805 */ /* 0x000fe4000001ff00 */
[----:B------:R-:W-:Y:S01]  /*14e0*/  CS2R R18, SRZ ;  /* 0x0000000000127805 */ /* 0x000fe2000001ff00 */
[----:B------:R-:W-:Y:S01]  /*14f0*/  STL [R1+0x1cc], RZ ;  /* 0x0001ccff01007387 */ /* 0x000fe20000100800 */
[----:B0-----:R-:W-:Y:S02]  /*1500*/  CS2R R20, SRZ ;  /* 0x0000000000147805 */ /* 0x001fe4000001ff00 */
[----:B------:R-:W-:-:S02]  /*1510*/  CS2R R22, SRZ ;  /* 0x0000000000167805 */ /* 0x000fc4000001ff00 */
[----:B------:R-:W-:Y:S01]  /*1520*/  CS2R R192, SRZ ;  /* 0x0000000000c07805 */ /* 0x000fe2000001ff00 */
[----:B------:R-:W-:Y:S01]  /*1530*/  STL [R1+0x1c8], RZ ;  /* 0x0001c8ff01007387 */ /* 0x000fe20000100800 */
[----:B------:R-:W-:Y:S02]  /*1540*/  CS2R R194, SRZ ;  /* 0x0000000000c27805 */ /* 0x000fe4000001ff00 */
[----:B------:R-:W-:Y:S02]  /*1550*/  CS2R R196, SRZ ;  /* 0x0000000000c47805 */ /* 0x000fe4000001ff00 */
[----:B------:R-:W-:Y:S01]  /*1560*/  CS2R R198, SRZ ;  /* 0x0000000000c67805 */ /* 0x000fe2000001ff00 */
[----:B------:R-:W-:Y:S01]  /*1570*/  STL [R1+0x1c4], RZ ;  /* 0x0001c4ff01007387 */ /* 0x000fe20000100800 */
[----:B------:R-:W-:Y:S02]  /*1580*/  CS2R R200, SRZ ;  /* 0x0000000000c87805 */ /* 0x000fe4000001ff00 */
[----:B------:R-:W-:-:S02]  /*1590*/  CS2R R202, SRZ ;  /* 0x0000000000ca7805 */ /* 0x000fc4000001ff00 */
[----:B------:R-:W-:Y:S01]  /*15a0*/  CS2R R204, SRZ ;  /* 0x0000000000cc7805 */ /* 0x000fe2000001ff00 */
[----:B------:R-:W-:Y:S01]  /*15b0*/  STL [R1+0x1c0], RZ ;  /* 0x0001c0ff01007387 */ /* 0x000fe20000100800 */
[----:B------:R-:W-:Y:S02]  /*15c0*/  CS2R R206, SRZ ;  /* 0x0000000000ce7805 */ /* 0x000fe4000001ff00 */
[----:B------:R-:W-:Y:S02]  /*15d0*/  CS2R R208, SRZ ;  /* 0x0000000000d07805 */ /* 0x000fe4000001ff00 */
[----:B------:R-:W-:Y:S01]  /*15e0*/  CS2R R210, SRZ ;  /* 0x0000000000d27805 */ /* 0x000fe2000001ff00 */
[----:B------:R-:W-:Y:S01]  /*15f0*/  STL [R1+0x1bc], RZ ;  /* 0x0001bcff01007387 */ /* 0x000fe20000100800 */
[----:B--2---:R-:W-:Y:S02]  /*1600*/  ISETP.GE.AND P0, PT, R9, 0x1, PT ;  /* 0x000000010900780c */ /* 0x004fe40003f06270 */
[----:B------:R-:W-:-:S02]  /*1610*/  CS2R R212, SRZ ;  /* 0x0000000000d47805 */ /* 0x000fc4000001ff00 */
[----:B------:R-:W-:Y:S01]  /*1620*/  CS2R R214, SRZ ;  /* 0x0000000000d67805 */ /* 0x000fe2000001ff00 */
[----:B------:R-:W-:Y:S01]  /*1630*/  STL [R1+0x1b8], RZ ;  /* 0x0001b8ff01007387 */ /* 0x000fe20000100800 */
[----:B------:R-:W-:Y:S02]  /*1640*/  CS2R R216, SRZ ;  /* 0x0000000000d87805 */ /* 0x000fe4000001ff00 */
[----:B------:R-:W-:Y:S02]  /*1650*/  CS2R R218, SRZ ;  /* 0x0000000000da7805 */ /* 0x000fe4000001ff00 */
[----:B------:R-:W-:Y:S01]  /*1660*/  CS2R R220, SRZ ;  /* 0x0000000000dc7805 */ /* 0x000fe2000001ff00 */
[----:B------:R-:W-:Y:S01]  /*1670*/  STL [R1+0x1b4], RZ ;  /* 0x0001b4ff01007387 */ /* 0x000fe20000100800 */
[----:B------:R-:W-:Y:S01]  /*1680*/  CS2R R222, SRZ ;  /* 0x0000000000de7805 */ /* 0x000fe2000001ff00 */
[----:B------:R-:W-:Y:S01]  /*1690*/  IMAD.U32 R224, RZ, RZ, UR4 ;  /* 0x00000004ffe07e24 */ /* 0x000fe2000f8e00ff */
[----:B------:R-:W-:Y:S01]  /*16a0*/  CS2R R184, SRZ ;  /* 0x0000000000b87805 */ /* 0x000fe2000001ff00 */
[----:B------:R-:W-:Y:S01]  /*16b0*/  STL [R1+0x1b0], RZ ;  /* 0x0001b0ff01007387 */ /* 0x000fe20000100800 */
[----:B------:R-:W-:-:S02]  /*16c0*/  CS2R R186, SRZ ;  /* 0x0000000000ba7805 */ /* 0x000fc4000001ff00 */
[----:B------:R-:W-:Y:S02]  /*16d0*/  CS2R R188, SRZ ;  /* 0x0000000000bc7805 */ /* 0x000fe4000001ff00 */
[----:B------:R-:W-:Y:S01]  /*16e0*/  CS2R R190, SRZ ;  /* 0x0000000000be7805 */ /* 0x000fe2000001ff00 */
[----:B------:R-:W-:Y:S01]  /*16f0*/  STL [R1+0x1ac], RZ ;  /* 0x0001acff01007387 */ /* 0x000fe20000100800 */
[----:B------:R-:W-:Y:S02]  /*1700*/  CS2R R176, SRZ ;  /* 0x0000000000b07805 */ /* 0x000fe4000001ff00 */
[----:B------:R-:W-:Y:S02]  /*1710*/  CS2R R178, SRZ ;  /* 0x0000000000b27805 */ /* 0x000fe4000001ff00 */
        /* <DEDUP_REMOVED lines=81> */
[----:B------:R-:W0:Y:S01]  /*1c30*/  S2R R8, SR_TID.X ;  /* 0x0000000000087919 */ /* 0x000e220000002100 */
        /* <DEDUP_REMOVED lines=21> */
[----:B------:R-:W-:Y:S01]  /*1d90*/  CS2R R30, SRZ ;  /* 0x00000000001e7805 */ /* 0x000fe2000001ff00 */
[----:B------:R-:W-:Y:S04]  /*1da0*/  STL [R1+0x144], RZ ;  /* 0x000144ff01007387 */ /* 0x000fe80000100800 */
[----:B------:R-:W-:Y:S04]  /*1db0*/  STL [R1+0x140], RZ ;  /* 0x000140ff01007387 */ /* 0x000fe80000100800 */
[----:B------:R-:W-:Y:S01]  /*1dc0*/  STL [R1+0x13c], RZ ;  /* 0x00013cff01007387 */ /* 0x000fe20000100800 */
[----:B0-----:R-:W-:-:S03]  /*1dd0*/  LOP3.LUT R8, R8, 0x80, RZ, 0xc0, !PT ;  /* 0x0000008008087812 */ /* 0x001fc600078ec0ff */
[----:B------:R-:W-:Y:S01]  /*1de0*/  STL [R1+0x138], RZ ;  /* 0x000138ff01007387 */ /* 0x000fe20000100800 */
[----:B------:R-:W-:-:S03]  /*1df0*/  SHF.R.U32.HI R8, RZ, 0x7, R8 ;  /* 0x00000007ff087819 */ /* 0x000fc60000011608 */
[----:B------:R-:W-:Y:S04]  /*1e00*/  STL [R1+0x134], RZ ;  /* 0x000134ff01007387 */ /* 0x000fe80000100800 */
        /* <DEDUP_REMOVED lines=32> */
[----:B------:R-:W0:Y:S04]  /*2010*/  SHFL.IDX PT, R8, R8, RZ, 0x1f ;  /* 0x00001fff08087589 */ /* 0x000e2800000e0000 */
[----:B------:R2:W-:Y:S04]  /*2020*/  STL [R1+0xb0], RZ ;  /* 0x0000b0ff01007387 */ /* 0x0005e80000100800 */
[----:B------:R2:W-:Y:S04]  /*2030*/  STL [R1+0xac], RZ ;  /* 0x0000acff01007387 */ /* 0x0005e80000100800 */
[----:B------:R2:W-:Y:S04]  /*2040*/  STL [R1+0xa8], RZ ;  /* 0x0000a8ff01007387 */ /* 0x0005e80000100800 */
[----:B------:R2:W-:Y:S04]  /*2050*/  STL [R1+0xa4], RZ ;  /* 0x0000a4ff01007387 */ /* 0x0005e80000100800 */
[----:B------:R2:W-:Y:S04]  /*2060*/  STL [R1+0xa0], RZ ;  /* 0x0000a0ff01007387 */ /* 0x0005e80000100800 */
[----:B------:R2:W-:Y:S01]  /*2070*/  STL [R1+0x9c], RZ ;  /* 0x00009cff01007387 */ /* 0x0005e20000100800 */
[----:B0-----:R-:W-:-:S02]  /*2080*/  R2UR UR9, R8 ;  /* 0x00000000080972ca */ /* 0x001fc400000e0000 */
[----:B------:R-:W-:Y:S01]  /*2090*/  CS2R R8, SRZ ;  /* 0x0000000000087805 */ /* 0x000fe2000001ff00 */
[----:B------:R2:W-:Y:S04]  /*20a0*/  STL [R1+0x98], RZ ;  /* 0x000098ff01007387 */ /* 0x0005e80000100800 */
[----:B------:R2:W-:Y:S04]  /*20b0*/  STL [R1+0x94], RZ ;  /* 0x000094ff01007387 */ /* 0x0005e80000100800 */
[----:B------:R2:W-:Y:S02]  /*20c0*/  STL [R1+0x90], RZ ;  /* 0x000090ff01007387 */ /* 0x0005e40000100800 */
[----:B------:R-:W-:-:S02]  /*20d0*/  ULEA.HI UR8, UR9, UR9, URZ, 0x1 ;  /* 0x0000000909087291 */ /* 0x000fc4000f8f083f */
[----:B------:R2:W-:Y:S02]  /*20e0*/  STL [R1+0x8c], RZ ;  /* 0x00008cff01007387 */ /* 0x0005e40000100800 */
[----:B------:R-:W-:Y:S02]  /*20f0*/  ULOP3.LUT UR14, UR8, 0xffffe, URZ, 0xc0, !UPT ;  /* 0x000ffffe080e7892 */ /* 0x000fe4000f8ec03f */
[----:B------:R2:W-:Y:S01]  /*2100*/  STL [R1+0x88], RZ ;  /* 0x000088ff01007387 */ /* 0x0005e20000100800 */
[----:B-1----:R-:W-:Y:S02]  /*2110*/  ULEA UR8, UR16, UR15, 0x18 ;  /* 0x0000000f10087291 */ /* 0x002fe4000f8ec03f */
[----:B------:R-:W-:Y:S01]  /*2120*/  UIADD3 UR14, UR9, -UR14, URZ ;  /* 0x8000000e090e7290 */ /* 0x000fe2000fffe03f */
[----:B------:R2:W-:Y:S03]  /*2130*/  STL [R1+0x84], RZ ;  /* 0x000084ff01007387 */ /* 0x0005e60000100800 */
[----:B------:R-:W-:Y:S01]  /*2140*/  ULEA UR14, UR14, UR8, 0xc ;  /* 0x000000080e0e7291 */ /* 0x000fe2000f8e603f */
[----:B------:R2:W-:Y:S03]  /*2150*/  STL [R1+0x80], RZ ;  /* 0x000080ff01007387 */ /* 0x0005e60000100800 */
[----:B------:R-:W-:Y:S01]  /*2160*/  UIADD3 UR14, UR14, 0x180, URZ ;  /* 0x000001800e0e7890 */ /* 0x000fe2000fffe03f */
[----:B------:R2:W-:Y:S03]  /*2170*/  STL [R1+0x7c], RZ ;  /* 0x00007cff01007387 */ /* 0x0005e60000100800 */
[----:B------:R-:W-:Y:S01]  /*2180*/  USHF.R.U32.HI UR9, URZ, 0x4, UR14 ;  /* 0x000000043f097899 */ /* 0x000fe2000801160e */
[----:B------:R2:W-:Y:S03]  /*2190*/  STL [R1+0x78], RZ ;  /* 0x000078ff01007387 */ /* 0x0005e60000100800 */
[----:B------:R-:W-:Y:S01]  /*21a0*/  ULOP3.LUT UR9, UR9, 0x3fff, URZ, 0xc0, !UPT ;  /* 0x00003fff09097892 */ /* 0x000fe2000f8ec03f */
[----:B------:R2:W-:Y:S04]  /*21b0*/  STL [R1+0x74], RZ ;  /* 0x000074ff01007387 */ /* 0x0005e80000100800 */
        /* <DEDUP_REMOVED lines=28> */
[----:B------:R2:W-:Y:S01]  /*2380*/  STL [R1], RZ ;  /* 0x000000ff01007387 */ /* 0x0005e20000100800 */
[----:B----4-:R-:W-:Y:S05]  /*2390*/  @!P0 BRA `(.L_x_17) ;  /* 0x0000002400cc8947 */ /* 0x010fea0003800000 */
[----:B------:R-:W-:-:S06]  /*23a0*/  UISETP.NE.AND UP0, UPT, UR10, 0x3, UPT ;  /* 0x000000030a00788c */ /* 0x000fcc000bf05270 */
[----:B------:R-:W-:-:S13]  /*23b0*/  PLOP3.LUT P1, PT, PT, PT, UP0, 0x80, 0x0 ;  /* 0x000000000000781c */ /* 0x000fda0003f2f008 */
[----:B------:R-:W-:Y:S05]  /*23c0*/  @!P1 BRA `(.L_x_18) ;  /* 0x0000000000049947 */ /* 0x000fea0003800000 */
[----:B------:R-:W-:Y:S01]  /*23d0*/  BPT.TRAP 0x1 ;  /* 0x000000040000795c */ /* 0x000fe20000300000 */
.L_x_18:
[----:B------:R-:W-:Y:S01]  /*23e0*/  ULEA UR12, UR5, UR8, 0x3 ;  /* 0x00000008050c7291 */ /* 0x000fe2000f8e183f */
[----:B------:R-:W-:-:S05]  /*23f0*/  IMAD.U32 R8, RZ, RZ, UR4 ;  /* 0x00000004ff087e24 */ /* 0x000fca000f8e00ff */
[----:B------:R-:W-:-:S04]  /*2400*/  SHF.L.U32 R8, R8, 0x1f, RZ ;  /* 0x0000001f08087819 */ /* 0x000fc800000006ff */
[----:B------:R0:W1:Y:S01]  /*2410*/  SYNCS.PHASECHK.TRANS64.TRYWAIT P0, [UR12], R8 ;  /* 0x00000008ff0075a7 */ /* 0x000062000800014c */
[----:B------:R-:W-:Y:S05]  /*2420*/  @!P1 BRA `(.L_x_19) ;  /* 0x0000000000049947 */ /* 0x000fea0003800000 */
[----:B------:R-:W-:Y:S01]  /*2430*/  BPT.TRAP 0x1 ;  /* 0x000000040000795c */ /* 0x000fe20000300000 */
.L_x_19:
[----:B------:R3:W-:Y:S01]  /*2440*/  STL [R1+0x1dc], RZ ;  /* 0x0001dcff01007387 */ /* 0x0007e20000100800 */
[----:B------:R-:W-:Y:S01]  /*2450*/  UMOV UR6, 0x2 ;  /* 0x0000000200067882 */ /* 0x000fe20000000000 */
[----:B-1----:R-:W-:Y:S05]  /*2460*/  @P0 BRA `(.L_x_20) ;  /* 0x0000000000080947 */ /* 0x002fea0003800000 */
[----:B------:R-:W1:Y:S02]  /*2470*/  SYNCS.PHASECHK.TRANS64.TRYWAIT P0, [UR12], R8 ;  /* 0x00000008ff0075a7 */ /* 0x000e64000800014c */
[----:B-1----:R-:W-:Y:S05]  /*2480*/  @!P0 BRA `(.L_x_21) ;  /* 0x000001b000bc8947 */ /* 0x002fea0003800000 */
.L_x_20:
[----:B------:R4:W-:Y:S01]  /*2490*/  STL [R1+0x1d8], RZ ;  /* 0x0001d8ff01007387 */ /* 0x0009e20000100800 */
[----:B------:R-:W-:Y:S01]  /*24a0*/  UIADD3 UR12, UR8, 0x2a180, URZ ;  /* 0x0002a180080c7890 */ /* 0x000fe2000fffe03f */
[----:B------:R-:W-:Y:S01]  /*24b0*/  WARPGROUP.ARRIVE ;  /* 0x00000000000079c5 */ /* 0x000fe20000000000 */
[----:B------:R-:W-:Y:S01]  /*24c0*/  ULOP3.LUT UR43, UR9, 0x10000, URZ, 0xfc, !UPT ;  /* 0x00010000092b7892 */ /* 0x000fe2000f8efc3f */
[----:B------:R4:W-:Y:S01]  /*24d0*/  STL [R1+0x1d4], RZ ;  /* 0x0001d4ff01007387 */ /* 0x0009e20000100800 */
[----:B------:R-:W-:Y:S01]  /*24e0*/  USHF.R.U32.HI UR12, URZ, 0x4, UR12 ;  /* 0x000000043f0c7899 */ /* 0x000fe2000801160c */
[----:B01----:R-:W-:Y:S01]  /*24f0*/  CS2R R8, SRZ ;  /* 0x0000000000087805 */ /* 0x003fe2000001ff00 */
[----:B------:R-:W-:Y:S01]  /*2500*/  UIMAD UR43, UR5, 0x600, UR43 ;  /* 0x00000600052b78a4 */ /* 0x000fe2000f8e022b */
[----:B------:R4:W-:Y:S01]  /*2510*/  STL [R1+0x1d0], RZ ;  /* 0x0001d0ff01007387 */ /* 0x0009e20000100800 */
[----:B------:R-:W-:Y:S01]  /*2520*/  ULOP3.LUT UR12, UR12, 0x3fff, URZ, 0xc0, !UPT ;  /* 0x00003fff0c0c7892 */ /* 0x000fe2000f8ec03f */
[----:B------:R-:W-:Y:S01]  /*2530*/  CS2R R10, SRZ ;  /* 0x00000000000a7805 */ /* 0x000fe2000001ff00 */
[----:B------:R-:W-:Y:S01]  /*2540*/  UMOV UR29, 0x80000020 ;  /* 0x80000020001d7882 */ /* 0x000fe20000000000 */
[----:B------:R4:W-:Y:S01]  /*2550*/  STL [R1+0x1cc], RZ ;  /* 0x0001ccff01007387 */ /* 0x0009e20000100800 */
[----:B------:R-:W-:Y:S01]  /*2560*/  ULOP3.LUT UR12, UR12, 0x10000, URZ, 0xfc, !UPT ;  /* 0x000100000c0c7892 */ /* 0x000fe2000f8efc3f */
[----:B------:R-:W-:Y:S01]  /*2570*/  CS2R R12, SRZ ;  /* 0x00000000000c7805 */ /* 0x000fe2000001ff00 */
[----:B------:R-:W-:Y:S01]  /*2580*/  UMOV UR28, UR43 ;  /* 0x0000002b001c7c82 */ /* 0x000fe20008000000 */
[----:B------:R4:W-:Y:S01]  /*2590*/  STL [R1+0x1c8], RZ ;  /* 0x0001c8ff01007387 */ /* 0x0009e20000100800 */
[----:B------:R-:W-:Y:S01]  /*25a0*/  UIMAD UR44, UR5, 0x1c0, UR12 ;  /* 0x000001c0052c78a4 */ /* 0x000fe2000f8e020c */
[----:B------:R-:W-:Y:S01]  /*25b0*/  CS2R R14, SRZ ;  /* 0x00000000000e7805 */ /* 0x000fe2000001ff00 */
[----:B------:R-:W-:Y:S01]  /*25c0*/  UMOV UR31, 0x80000020 ;  /* 0x80000020001f7882 */ /* 0x000fe20000000000 */
[----:B------:R4:W-:Y:S01]  /*25d0*/  STL [R1+0x1c4], RZ ;  /* 0x0001c4ff01007387 */ /* 0x0009e20000100800 */
[----:B------:R-:W-:Y:S01]  /*25e0*/  UIADD3 UR34, UR44, 0x40, URZ ;  /* 0x000000402c227890 */ /* 0x000fe2000fffe03f */
[----:B------:R-:W-:Y:S01]  /*25f0*/  CS2R R16, SRZ ;  /* 0x0000000000107805 */ /* 0x000fe2000001ff00 */
[----:B------:R-:W-:Y:S01]  /*2600*/  UIADD3 UR38, UR44, 0x80, URZ ;  /* 0x000000802c267890 */ /* 0x000fe2000fffe03f */
[----:B------:R4:W-:Y:S01]  /*2610*/  STL [R1+0x1c0], RZ ;  /* 0x0001c0ff01007387 */ /* 0x0009e20000100800 */
[----:B------:R-:W-:Y:S01]  /*2620*/  UIADD3 UR14, UR44, 0xc0, URZ ;  /* 0x000000c02c0e7890 */ /* 0x000fe2000fffe03f */
[----:B------:R-:W-:Y:S01]  /*2630*/  CS2R R18, SRZ ;  /* 0x0000000000127805 */ /* 0x000fe2000001ff00 */
[----:B------:R-:W-:Y:S01]  /*2640*/  UMOV UR30, UR44 ;  /* 0x0000002c001e7c82 */ /* 0x000fe20008000000 */
[----:B------:R4:W-:Y:S01]  /*2650*/  STL [R1+0x1bc], RZ ;  /* 0x0001bcff01007387 */ /* 0x0009e20000100800 */
[----:B------:R-:W-:Y:S01]  /*2660*/  UMOV UR32, UR28 ;  /* 0x0000001c00207c82 */ /* 0x000fe20008000000 */
[----:B------:R-:W-:Y:S01]  /*2670*/  UMOV UR33, UR29 ;  /* 0x0000001d00217c82 */ /* 0x000fe20008000000 */
[----:B------:R-:W-:Y:S01]  /*2680*/  UMOV UR35, 0x80000020 ;  /* 0x8000002000237882 */ /* 0x000fe20000000000 */
[----:B------:R4:W-:Y:S01]  /*2690*/  STL [R1+0x1b8], RZ ;  /* 0x0001b8ff01007387 */ /* 0x0009e20000100800 */
[----:B------:R-:W-:Y:S01]  /*26a0*/  UIADD3 UR26, UR44, 0x100, URZ ;  /* 0x000001002c1a7890 */ /* 0x000fe2000fffe03f */
[----:B------:R-:W-:Y:S01]  /*26b0*/  QGMMA.64x16x32.F32.E4M3.E4M3 R184, gdesc[UR28], RZ, !UPT ;  /* 0x002000001cb879f3 */ /* 0x000fe2000c7008ff */
[----:B------:R-:W-:Y:S01]  /*26c0*/  UMOV UR36, UR28 ;  /* 0x0000001c00247c82 */ /* 0x000fe20008000000 */
[----:B------:R4:W-:Y:S01]  /*26d0*/  STL [R1+0x1b4], RZ ;  /* 0x0001b4ff01007387 */ /* 0x0009e20000100800 */
[----:B------:R-:W-:Y:S01]  /*26e0*/  UMOV UR37, UR29 ;  /* 0x0000001d00257c82 */ /* 0x000fe20008000000 */
[----:B------:R-:W-:Y:S01]  /*26f0*/  UMOV UR39, 0x80000020 ;  /* 0x8000002000277882 */ /* 0x000fe20000000000 */
[----:B------:R-:W-:Y:S01]  /*2700*/  UIADD3 UR22, UR44, 0x140, URZ ;  /* 0x000001402c167890 */ /* 0x000fe2000fffe03f */
[----:B------:R4:W-:Y:S01]  /*2710*/  STL [R1+0x1b0], RZ ;  /* 0x0001b0ff01007387 */ /* 0x0009e20000100800 */
[----:B------:R-:W-:Y:S01]  /*2720*/  QGMMA.64x16x32.F32.E4M3.E4M3 R160, gdesc[UR32], RZ, !UPT ;  /* 0x0020000020a079f3 */ /* 0x000fe2000c7008ff */
[----:B------:R-:W-:Y:S01]  /*2730*/  UMOV UR12, UR28 ;  /* 0x0000001c000c7c82 */ /* 0x000fe20008000000 */
[----:B------:R-:W-:Y:S01]  /*2740*/  UMOV UR13, UR29 ;  /* 0x0000001d000d7c82 */ /* 0x000fe20008000000 */
[----:B------:R4:W-:Y:S01]  /*2750*/  STL [R1+0x1ac], RZ ;  /* 0x0001acff01007387 */ /* 0x0009e20000100800 */
[----:B------:R-:W-:Y:S01]  /*2760*/  UMOV UR15, 0x80000020 ;  /* 0x80000020000f7882 */ /* 0x000fe20000000000 */
[----:B------:R-:W-:Y:S01]  /*2770*/  UIADD3 UR18, UR44, 0x180, URZ ;  /* 0x000001802c127890 */ /* 0x000fe2000fffe03f */
[----:B------:R-:W-:Y:S01]  /*2780*/  QGMMA.64x16x32.F32.E4M3.E4M3 R136, gdesc[UR36], RZ, !UPT ;  /* 0x00200000248879f3 */ /* 0x000fe2000c7008ff */
[----:B------:R4:W-:Y:S01]  /*2790*/  STL [R1+0x1a8], RZ ;  /* 0x0001a8ff01007387 */ /* 0x0009e20000100800 */
[----:B------:R-:W-:Y:S01]  /*27a0*/  UMOV UR24, UR28 ;  /* 0x0000001c00187c82 */ /* 0x000fe20008000000 */
[----:B------:R-:W-:Y:S01]  /*27b0*/  UMOV UR25, UR29 ;  /* 0x0000001d00197c82 */ /* 0x000fe20008000000 */
[----:B------:R-:W-:Y:S01]  /*27c0*/  QGMMA.64x16x32.F32.E4M3.E4M3 R112, gdesc[UR12], RZ, !UPT ;  /* 0x002000000c7079f3 */ /* 0x000fe2000c7008ff */
[----:B------:R4:W-:Y:S01]  /*27d0*/  STL [R1+0x1a4], RZ ;  /* 0x0001a4ff01007387 */ /* 0x0009e20000100800 */
[----:B------:R-:W-:Y:S01]  /*27e0*/  UIADD3 UR12, UR43, 0x200, URZ ;  /* 0x000002002b0c7890 */ /* 0x000fe2000fffe03f */
[----:B------:R-:W-:Y:S01]  /*27f0*/  CS2R R20, SRZ ;  /* 0x0000000000147805 */ /* 0x000fe2000001ff00 */
[----:B------:R-:W-:Y:S01]  /*2800*/  UMOV UR27, 0x80000020 ;  /* 0x80000020001b7882 */ /* 0x000fe20000000000 */
[----:B------:R4:W-:Y:S01]  /*2810*/  STL [R1+0x1a0], RZ ;  /* 0x0001a0ff01007387 */ /* 0x0009e20000100800 */
[----:B------:R-:W-:Y:S01]  /*2820*/  UMOV UR20, UR28 ;  /* 0x0000001c00147c82 */ /* 0x000fe20008000000 */
[----:B------:R-:W-:Y:S01]  /*2830*/  UMOV UR21, UR29 ;  /* 0x0000001d00157c82 */ /* 0x000fe20008000000 */
[----:B------:R-:W-:Y:S01]  /*2840*/  UMOV UR23, 0x80000020 ;  /* 0x8000002000177882 */ /* 0x000fe20000000000 */
[----:B------:R4:W-:Y:S01]  /*2850*/  STL [R1+0x19c], RZ ;  /* 0x00019cff01007387 */ /* 0x0009e20000100800 */
[----:B------:R-:W-:Y:S01]  /*2860*/  QGMMA.64x16x32.F32.E4M3.E4M3 R88, gdesc[UR24], RZ, !UPT ;  /* 0x00200000185879f3 */ /* 0x000fe2000c7008ff */
[----:B------:R-:W-:Y:S01]  /*2870*/  UMOV UR16, UR28 ;  /* 0x0000001c00107c82 */ /* 0x000fe20008000000 */
[----:B------:R-:W-:Y:S01]  /*2880*/  UMOV UR17, UR29 ;  /* 0x0000001d00117c82 */ /* 0x000fe20008000000 */
[----:B------:R4:W-:Y:S01]  /*2890*/  STL [R1+0x198], RZ ;  /* 0x000198ff01007387 */ /* 0x0009e20000100800 */
[----:B------:R-:W-:Y:S01]  /*28a0*/  UMOV UR19, 0x80000020 ;  /* 0x8000002000137882 */ /* 0x000fe20000000000 */
[----:B------:R-:W-:Y:S01]  /*28b0*/  QGMMA.64x16x32.F32.E4M3.E4M3 R64, gdesc[UR20], RZ, !UPT ;  /* 0x00200000144079f3 */ /* 0x000fe2000c7008ff */
[----:B------:R-:W-:Y:S01]  /*28c0*/  CS2R R22, SRZ ;  /* 0x0000000000167805 */ /* 0x000fe2000001ff00 */
[----:B------:R4:W-:Y:S01]  /*28d0*/  STL [R1+0x194], RZ ;  /* 0x000194ff01007387 */ /* 0x0009e20000100800 */
[----:B------:R-:W-:Y:S01]  /*28e0*/  CS2R R192, SRZ ;  /* 0x0000000000c07805 */ /* 0x000fe2000001ff00 */
[----:B------:R-:W-:Y:S01]  /*28f0*/  QGMMA.64x16x32.F32.E4M3.E4M3 R40, gdesc[UR16], RZ, !UPT ;  /* 0x00200000102879f3 */ /* 0x000fe2000c7008ff */
[----:B------:R-:W-:Y:S01]  /*2900*/  UMOV UR16, UR12 ;  /* 0x0000000c00107c82 */ /* 0x000fe20008000000 */
[----:B------:R4:W-:Y:S01]  /*2910*/  STL [R1+0x190], RZ ;  /* 0x000190ff01007387 */ /* 0x0009e20000100800 */
[----:B------:R-:W-:Y:S01]  /*2920*/  UMOV UR17, 0x80000020 ;  /* 0x8000002000117882 */ /* 0x000fe20000000000 */
[----:B------:R-:W-:Y:S01]  /*2930*/  UMOV UR20, UR16 ;  /* 0x0000001000147c82 */ /* 0x000fe20008000000 */
[----:B------:R-:W-:Y:S01]  /*2940*/  UMOV UR21, UR17 ;  /* 0x0000001100157c82 */ /* 0x000fe20008000000 */
[----:B------:R4:W-:Y:S01]  /*2950*/  STL [R1+0x18c], RZ ;  /* 0x00018cff01007387 */ /* 0x0009e20000100800 */
[----:B------:R-:W-:Y:S01]  /*2960*/  QGMMA.64x16x32.F32.E4M3.E4M3 R32, gdesc[UR16], RZ, !UPT ;  /* 0x00200000102079f3 */ /* 0x000fe2000c7008ff */
        /* <DEDUP_REMOVED lines=12> */
[----:B------:R-:W-:Y:S01]  /*2a30*/  UIADD3 UR12, UR43, 0x400, URZ ;  /* 0x000004002b0c7890 */ /* 0x000fe2000fffe03f */
[----:B------:R-:W-:Y:S01]  /*2a40*/  CS2R R194, SRZ ;  /* 0x0000000000c27805 */ /* 0x000fe2000001ff00 */
[----:B------:R4:W-:Y:S01]  /*2a50*/  STL [R1+0x17c], RZ ;  /* 0x00017cff01007387 */ /* 0x0009e20000100800 */
[----:B------:R-:W-:Y:S01]  /*2a60*/  UMOV UR32, UR16 ;  /* 0x0000001000207c82 */ /* 0x000fe20008000000 */
[----:B------:R-:W-:Y:S01]  /*2a70*/  UMOV UR33, UR17 ;  /* 0x0000001100217c82 */ /* 0x000fe20008000000 */
[----:B------:R-:W-:Y:S01]  /*2a80*/  QGMMA.64x16x32.F32.E4M3.E4M3 R128, gdesc[UR36], RZ, !UPT ;  /* 0x00200000248079f3 */ /* 0x000fe2000c7008ff */
[----:B------:R4:W-:Y:S01]  /*2a90*/  STL [R1+0x178], RZ ;  /* 0x000178ff01007387 */ /* 0x0009e20000100800 */
[----:B------:R-:W-:Y:S01]  /*2aa0*/  UMOV UR28, UR16 ;  /* 0x00000010001c7c82 */ /* 0x000fe20008000000 */
[----:B------:R-:W-:Y:S01]  /*2ab0*/  UMOV UR29, UR17 ;  /* 0x00000011001d7c82 */ /* 0x000fe20008000000 */
[----:B------:R-:W-:Y:S01]  /*2ac0*/  QGMMA.64x16x32.F32.E4M3.E4M3 R152, gdesc[UR32], RZ, !UPT ;  /* 0x00200000209879f3 */ /* 0x000fe2000c7008ff */
[----:B------:R4:W-:Y:S01]  /*2ad0*/  STL [R1+0x174], RZ ;  /* 0x000174ff01007387 */ /* 0x0009e20000100800 */
[----:B------:R-:W-:-:S02]  /*2ae0*/  CS2R R196, SRZ ;  /* 0x0000000000c47805 */ /* 0x000fc4000001ff00 */
[----:B------:R-:W-:Y:S01]  /*2af0*/  CS2R R198, SRZ ;  /* 0x0000000000c67805 */ /* 0x000fe2000001ff00 */
[----:B------:R-:W-:Y:S01]  /*2b00*/  QGMMA.64x16x32.F32.E4M3.E4M3 R176, gdesc[UR28], RZ, !UPT ;  /* 0x002000001cb079f3 */ /* 0x000fe2000c7008ff */
[----:B------:R4:W-:Y:S01]  /*2b10*/  STL [R1+0x170], RZ ;  /* 0x000170ff01007387 */ /* 0x0009e20000100800 */
[----:B------:R-:W-:Y:S01]  /*2b20*/  UMOV UR28, UR12 ;  /* 0x0000000c001c7c82 */ /* 0x000fe20008000000 */
[----:B------:R-:W-:Y:S01]  /*2b30*/  UMOV UR29, 0x80000020 ;  /* 0x80000020001d7882 */ /* 0x000fe20000000000 */
[----:B------:R-:W-:Y:S01]  /*2b40*/  UMOV UR32, UR28 ;  /* 0x0000001c00207c82 */ /* 0x000fe20008000000 */
[----:B------:R4:W-:Y:S01]  /*2b50*/  STL [R1+0x16c], RZ ;  /* 0x00016cff01007387 */ /* 0x0009e20000100800 */
[----:B------:R-:W-:Y:S01]  /*2b60*/  UMOV UR33, UR29 ;  /* 0x0000001d00217c82 */ /* 0x000fe20008000000 */
[----:B------:R-:W-:Y:S01]  /*2b70*/  QGMMA.64x16x32.F32.E4M3.E4M3 R168, gdesc[UR28], RZ, !UPT ;  /* 0x002000001ca879f3 */ /* 0x000fe2000c7008ff */
        /* <DEDUP_REMOVED lines=12> */
[----:B------:R-:W-:Y:S01]  /*2c40*/  UIADD3 UR12, UR43, 0x2, URZ ;  /* 0x000000022b0c7890 */ /* 0x000fe2000fffe03f */
[----:B------:R4:W-:Y:S01]  /*2c50*/  STL [R1+0x15c], RZ ;  /* 0x00015cff01007387 */ /* 0x0009e20000100800 */
[----:B------:R-:W-:Y:S01]  /*2c60*/  UMOV UR20, UR28 ;  /* 0x0000001c00147c82 */ /* 0x000fe20008000000 */
[----:B------:R-:W-:Y:S01]  /*2c70*/  UMOV UR21, UR29 ;  /* 0x0000001d00157c82 */ /* 0x000fe20008000000 */
[----:B------:R-:W-:Y:S01]  /*2c80*/  UIADD3 UR30, UR44, 0x2, URZ ;  /* 0x000000022c1e7890 */ /* 0x000fe2000fffe03f */
[----:B------:R4:W-:Y:S01]  /*2c90*/  STL [R1+0x158], RZ ;  /* 0x000158ff01007387 */ /* 0x0009e20000100800 */
[----:B------:R-:W-:Y:S01]  /*2ca0*/  QGMMA.64x16x32.F32.E4M3.E4M3 R72, gdesc[UR24], RZ, !UPT ;  /* 0x00200000184879f3 */ /* 0x000fe2000c7008ff */
[----:B------:R-:W-:Y:S01]  /*2cb0*/  UMOV UR16, UR28 ;  /* 0x0000001c00107c82 */ /* 0x000fe20008000000 */
[----:B------:R-:W-:Y:S01]  /*2cc0*/  UMOV UR17, UR29 ;  /* 0x0000001d00117c82 */ /* 0x000fe20008000000 */
[----:B------:R4:W-:Y:S01]  /*2cd0*/  STL [R1+0x154], RZ ;  /* 0x000154ff01007387 */ /* 0x0009e20000100800 */
[----:B------:R-:W-:Y:S01]  /*2ce0*/  UIADD3 UR34, UR44, 0x42, URZ ;  /* 0x000000422c227890 */ /* 0x000fe2000fffe03f */
[----:B------:R-:W-:Y:S01]  /*2cf0*/  QGMMA.64x16x32.F32.E4M3.E4M3 R48, gdesc[UR20], RZ, !UPT ;  /* 0x00200000143079f3 */ /* 0x000fe2000c7008ff */
[----:B------:R-:W-:Y:S01]  /*2d00*/  UIADD3 UR38, UR44, 0x82, URZ ;  /* 0x000000822c267890 */ /* 0x000fe2000fffe03f */
[----:B------:R4:W-:Y:S01]  /*2d10*/  STL [R1+0x150], RZ ;  /* 0x000150ff01007387 */ /* 0x0009e20000100800 */
[----:B------:R-:W-:Y:S01]  /*2d20*/  UIADD3 UR14, UR44, 0xc2, URZ ;  /* 0x000000c22c0e7890 */ /* 0x000fe2000fffe03f */
[----:B------:R-:W-:Y:S01]  /*2d30*/  QGMMA.64x16x32.F32.E4M3.E4M3 R24, gdesc[UR16], RZ, !UPT ;  /* 0x00200000101879f3 */ /* 0x000fe2000c7008ff */
[----:B------:R-:W-:Y:S01]  /*2d40*/  UMOV UR28, UR12 ;  /* 0x0000000c001c7c82 */ /* 0x000fe20008000000 */
[----:B------:R4:W-:Y:S01]  /*2d50*/  STL [R1+0x14c], RZ ;  /* 0x00014cff01007387 */ /* 0x0009e20000100800 */
[----:B------:R-:W-:Y:S01]  /*2d60*/  UMOV UR29, 0x80000020 ;  /* 0x80000020001d7882 */ /* 0x000fe20000000000 */
[----:B------:R-:W-:Y:S01]  /*2d70*/  UMOV UR31, 0x80000020 ;  /* 0x80000020001f7882 */ /* 0x000fe20000000000 */
[----:B------:R-:W-:Y:S01]  /*2d80*/  UMOV UR32, UR28 ;  /* 0x0000001c00207c82 */ /* 0x000fe20008000000 */
[----:B------:R4:W-:Y:S01]  /*2d90*/  STL [R1+0x148], RZ ;  /* 0x000148ff01007387 */ /* 0x0009e20000100800 */
[----:B------:R-:W-:Y:S01]  /*2da0*/  UMOV UR33, UR29 ;  /* 0x0000001d00217c82 */ /* 0x000fe20008000000 */
[----:B------:R-:W-:Y:S01]  /*2db0*/  UMOV UR35, 0x80000020 ;  /* 0x8000002000237882 */ /* 0x000fe20000000000 */
[----:B------:R-:W-:Y:S01]  /*2dc0*/  UIADD3 UR26, UR44, 0x102, URZ ;  /* 0x000001022c1a7890 */ /* 0x000fe2000fffe03f */
[----:B------:R4:W-:Y:S01]  /*2dd0*/  STL [R1+0x144], RZ ;  /* 0x000144ff01007387 */ /* 0x0009e20000100800 */
[----:B------:R-:W-:Y:S01]  /*2de0*/  QGMMA.64x16x32.F32.E4M3.E4M3 R184, gdesc[UR28], R184 ;  /* 0x002000001cb879f3 */ /* 0x000fe200087008b8 */
[----:B------:R-:W-:Y:S01]  /*2df0*/  UMOV UR36, UR28 ;  /* 0x0000001c00247c82 */ /* 0x000fe20008000000 */
[----:B------:R-:W-:Y:S01]  /*2e00*/  UMOV UR37, UR29 ;  /* 0x0000001d00257c82 */ /* 0x000fe20008000000 */
[----:B------:R4:W-:Y:S01]  /*2e10*/  STL [R1+0x140], RZ ;  /* 0x000140ff01007387 */ /* 0x0009e20000100800 */
[----:B------:R-:W-:Y:S01]  /*2e20*/  UMOV UR39, 0x80000020 ;  /* 0x8000002000277882 */ /* 0x000fe20000000000 */
[----:B------:R-:W-:Y:S01]  /*2e30*/  UIADD3 UR22, UR44, 0x142, URZ ;  /* 0x000001422c167890 */ /* 0x000fe2000fffe03f */
[----:B------:R-:W-:Y:S01]  /*2e40*/  QGMMA.64x16x32.F32.E4M3.E4M3 R160, gdesc[UR32], R160 ;  /* 0x0020000020a079f3 */ /* 0x000fe200087008a0 */
[----:B------:R4:W-:Y:S01]  /*2e50*/  STL [R1+0x13c], RZ ;  /* 0x00013cff01007387 */ /* 0x0009e20000100800 */
[----:B------:R-:W-:Y:S01]  /*2e60*/  UMOV UR12, UR28 ;  /* 0x0000001c000c7c82 */ /* 0x000fe20008000000 */
[----:B------:R-:W-:Y:S01]  /*2e70*/  UMOV UR13, UR29 ;  /* 0x0000001d000d7c82 */ /* 0x000fe20008000000 */
[----:B------:R-:W-:Y:S01]  /*2e80*/  UMOV UR15, 0x80000020 ;  /* 0x80000020000f7882 */ /* 0x000fe20000000000 */
[----:B------:R4:W-:Y:S01]  /*2e90*/  STL [R1+0x138], RZ ;  /* 0x000138ff01007387 */ /* 0x0009e20000100800 */
[----:B------:R-:W-:Y:S01]  /*2ea0*/  UIADD3 UR18, UR44, 0x182, URZ ;  /* 0x000001822c127890 */ /* 0x000fe2000fffe03f */
[----:B------:R-:W-:Y:S01]  /*2eb0*/  QGMMA.64x16x32.F32.E4M3.E4M3 R136, gdesc[UR36], R136 ;  /* 0x00200000248879f3 */ /* 0x000fe20008700888 */
[----:B------:R-:W-:Y:S01]  /*2ec0*/  UMOV UR24, UR28 ;  /* 0x0000001c00187c82 */ /* 0x000fe20008000000 */
[----:B------:R4:W-:Y:S01]  /*2ed0*/  STL [R1+0x134], RZ ;  /* 0x000134ff01007387 */ /* 0x0009e20000100800 */
[----:B------:R-:W-:Y:S01]  /*2ee0*/  UMOV UR25, UR29 ;  /* 0x0000001d00197c82 */ /* 0x000fe20008000000 */
[----:B------:R-:W-:Y:S01]  /*2ef0*/  QGMMA.64x16x32.F32.E4M3.E4M3 R112, gdesc[UR12], R112 ;  /* 0x002000000c7079f3 */ /* 0x000fe20008700870 */
[----:B------:R-:W-:Y:S01]  /*2f00*/  UIADD3 UR12, UR43, 0x202, URZ ;  /* 0x000002022b0c7890 */ /* 0x000fe2000fffe03f */
[----:B------:R4:W-:Y:S01]  /*2f10*/  STL [R1+0x130], RZ ;  /* 0x000130ff01007387 */ /* 0x0009e20000100800 */
[----:B------:R-:W-:Y:S01]  /*2f20*/  UMOV UR27, 0x80000020 ;  /* 0x80000020001b7882 */ /* 0x000fe20000000000 */
[----:B------:R-:W-:Y:S01]  /*2f30*/  UMOV UR20, UR28 ;  /* 0x0000001c00147c82 */ /* 0x000fe20008000000 */
[----:B------:R-:W-:Y:S01]  /*2f40*/  UMOV UR21, UR29 ;  /* 0x0000001d00157c82 */ /* 0x000fe20008000000 */
[----:B------:R4:W-:Y:S01]  /*2f50*/  STL [R1+0x12c], RZ ;  /* 0x00012cff01007387 */ /* 0x0009e20000100800 */
[----:B------:R-:W-:Y:S01]  /*2f60*/  UMOV UR23, 0x80000020 ;  /* 0x8000002000177882 */ /* 0x000fe20000000000 */
[----:B------:R-:W-:Y:S01]  /*2f70*/  QGMMA.64x16x32.F32.E4M3.E4M3 R88, gdesc[UR24], R88 ;  /* 0x00200000185879f3 */ /* 0x000fe20008700858 */
[----:B------:R-:W-:Y:S01]  /*2f80*/  UMOV UR16, UR28 ;  /* 0x0000001c00107c82 */ /* 0x000fe20008000000 */
[----:B------:R4:W-:Y:S01]  /*2f90*/  STL [R1+0x128], RZ ;  /* 0x000128ff01007387 */ /* 0x0009e20000100800 */
[----:B------:R-:W-:Y:S01]  /*2fa0*/  UMOV UR17, UR29 ;  /* 0x0000001d00117c82 */ /* 0x000fe20008000000 */
[----:B------:R-:W-:Y:S01]  /*2fb0*/  UMOV UR19, 0x80000020 ;  /* 0x8000002000137882 */ /* 0x000fe20000000000 */
[----:B------:R-:W-:Y:S01]  /*2fc0*/  QGMMA.64x16x32.F32.E4M3.E4M3 R64, gdesc[UR20], R64 ;  /* 0x00200000144079f3 */ /* 0x000fe20008700840 */
[----:B------:R4:W-:Y:S01]  /*2fd0*/  STL [R1+0x124], RZ ;  /* 0x000124ff01007387 */ /* 0x0009e20000100800 */
[----:B------:R-:W-:Y:S01]  /*2fe0*/  UIADD3 UR43, UR43, 0x402, URZ ;  /* 0x000004022b2b7890 */ /* 0x000fe2000fffe03f */
[----:B------:R-:W-:Y:S01]  /*2ff0*/  CS2R R200, SRZ ;  /* 0x0000000000c87805 */ /* 0x000fe2000001ff00 */
[----:B------:R-:W-:Y:S01]  /*3000*/  QGMMA.64x16x32.F32.E4M3.E4M3 R40, gdesc[UR16], R40 ;  /* 0x00200000102879f3 */ /* 0x000fe20008700828 */
[----:B------:R4:W-:Y:S01]  /*3010*/  STL [R1+0x120], RZ ;  /* 0x000120ff01007387 */ /* 0x0009e20000100800 */
[----:B------:R-:W-:Y:S01]  /*3020*/  UMOV UR16, UR12 ;  /* 0x0000000c00107c82 */ /* 0x000fe20008000000 */
[----:B------:R-:W-:Y:S01]  /*3030*/  UMOV UR17, 0x80000020 ;  /* 0x8000002000117882 */ /* 0x000fe20000000000 */
[----:B------:R-:W-:Y:S01]  /*3040*/  UMOV UR20, UR16 ;  /* 0x0000001000147c82 */ /* 0x000fe20008000000 */
[----:B------:R4:W-:Y:S01]  /*3050*/  STL [R1+0x11c], RZ ;  /* 0x00011cff01007387 */ /* 0x0009e20000100800 */
[----:B------:R-:W-:Y:S01]  /*3060*/  UMOV UR21, UR17 ;  /* 0x0000001100157c82 */ /* 0x000fe20008000000 */
[----:B------:R-:W-:Y:S01]  /*3070*/  QGMMA.64x16x32.F32.E4M3.E4M3 R32, gdesc[UR16], R32 ;  /* 0x00200000102079f3 */ /* 0x000fe20008700820 */
        /* <DEDUP_REMOVED lines=20> */
[----:B------:R-:W-:Y:S01]  /*31c0*/  ULDC UR12, c[0x0][0x50c] ;  /* 0x00014300000c7ab9 */ /* 0x000fe20000000800 */
[----:B------:R4:W-:Y:S01]  /*31d0*/  STL [R1+0x104], RZ ;  /* 0x000104ff01007387 */ /* 0x0009e20000100800 */
[----:B------:R-:W-:Y:S01]  /*31e0*/  UISETP.NE.AND UP0, UPT, UR12, 0x2, UPT ;  /* 0x000000020c00788c */ /* 0x000fe2000bf05270 */
[----:B------:R-:W-:Y:S01]  /*31f0*/  QGMMA.64x16x32.F32.E4M3.E4M3 R176, gdesc[UR28], R176 ;  /* 0x002000001cb079f3 */ /* 0x000fe200087008b0 */
[----:B------:R-:W-:Y:S01]  /*3200*/  UMOV UR28, UR43 ;  /* 0x0000002b001c7c82 */ /* 0x000fe20008000000 */
[----:B------:R4:W-:Y:S01]  /*3210*/  STL [R1+0x100], RZ ;  /* 0x000100ff01007387 */ /* 0x0009e20000100800 */
[----:B------:R-:W-:Y:S01]  /*3220*/  UMOV UR29, 0x80000020 ;  /* 0x80000020001d7882 */ /* 0x000fe20000000000 */
[----:B------:R-:W-:Y:S01]  /*3230*/  UMOV UR32, UR28 ;  /* 0x0000001c00207c82 */ /* 0x000fe20008000000 */
[----:B------:R-:W-:Y:S01]  /*3240*/  UMOV UR33, UR29 ;  /* 0x0000001d00217c82 */ /* 0x000fe20008000000 */
[----:B------:R4:W-:Y:S01]  /*3250*/  STL [R1+0xfc], RZ ;  /* 0x0000fcff01007387 */ /* 0x0009e20000100800 */
[----:B------:R-:W-:Y:S01]  /*3260*/  QGMMA.64x16x32.F32.E4M3.E4M3 R168, gdesc[UR28], R168 ;  /* 0x002000001ca879f3 */ /* 0x000fe200087008a8 */
        /* <DEDUP_REMOVED lines=12> */
[----:B------:R-:W-:Y:S01]  /*3330*/  USEL UR12, URZ, 0x1, UP0 ;  /* 0x000000013f0c7887 */ /* 0x000fe20008000000 */
[----:B------:R-:W-:Y:S01]  /*3340*/  CS2R R202, SRZ ;  /* 0x0000000000ca7805 */ /* 0x000fe2000001ff00 */
[----:B------:R4:W-:Y:S01]  /*3350*/  STL [R1+0xec], RZ ;  /* 0x0000ecff01007387 */ /* 0x0009e20000100800 */
[----:B------:R-:W-:Y:S01]  /*3360*/  UMOV UR20, UR28 ;  /* 0x0000001c00147c82 */ /* 0x000fe20008000000 */
[----:B------:R-:W-:Y:S01]  /*3370*/  UMOV UR21, UR29 ;  /* 0x0000001d00157c82 */ /* 0x000fe20008000000 */
[----:B------:R-:W-:Y:S01]  /*3380*/  QGMMA.64x16x32.F32.E4M3.E4M3 R72, gdesc[UR24], R72 ;  /* 0x00200000184879f3 */ /* 0x000fe20008700848 */
[----:B------:R4:W-:Y:S01]  /*3390*/  STL [R1+0xe8], RZ ;  /* 0x0000e8ff01007387 */ /* 0x0009e20000100800 */
[----:B------:R-:W-:Y:S01]  /*33a0*/  ISETP.NE.AND P0, PT, RZ, UR12, PT ;  /* 0x0000000cff007c0c */ /* 0x000fe2000bf05270 */
[----:B------:R-:W-:Y:S01]  /*33b0*/  UMOV UR16, UR28 ;  /* 0x0000001c00107c82 */ /* 0x000fe20008000000 */
[----:B------:R-:W-:Y:S01]  /*33c0*/  UMOV UR17, UR29 ;  /* 0x0000001d00117c82 */ /* 0x000fe20008000000 */
[----:B------:R4:W-:Y:S01]  /*33d0*/  STL [R1+0xe4], RZ ;  /* 0x0000e4ff01007387 */ /* 0x0009e20000100800 */
[----:B------:R-:W-:Y:S01]  /*33e0*/  QGMMA.64x16x32.F32.E4M3.E4M3 R48, gdesc[UR20], R48 ;  /* 0x00200000143079f3 */ /* 0x000fe20008700830 */
[----:B------:R-:W-:-:S02]  /*33f0*/  CS2R R204, SRZ ;  /* 0x0000000000cc7805 */ /* 0x000fc4000001ff00 */
[----:B------:R-:W-:Y:S01]  /*3400*/  CS2R R206, SRZ ;  /* 0x0000000000ce7805 */ /* 0x000fe2000001ff00 */
[----:B------:R4:W-:Y:S01]  /*3410*/  STL [R1+0xe0], RZ ;  /* 0x0000e0ff01007387 */ /* 0x0009e20000100800 */
[----:B------:R-:W-:Y:S01]  /*3420*/  QGMMA.64x16x32.F32.E4M3.E4M3 R24, gdesc[UR16], R24, gsb0 ;  /* 0x00200000101879f3 */ /* 0x000fe20008000818 */
[----:B------:R-:W-:Y:S02]  /*3430*/  CS2R R208, SRZ ;  /* 0x0000000000d07805 */ /* 0x000fe4000001ff00 */
[----:B------:R-:W-:Y:S01]  /*3440*/  CS2R R210, SRZ ;  /* 0x0000000000d27805 */ /* 0x000fe2000001ff00 */
[----:B------:R4:W-:Y:S01]  /*3450*/  STL [R1+0xdc], RZ ;  /* 0x0000dcff01007387 */ /* 0x0009e20000100800 */
[----:B------:R-:W-:Y:S02]  /*3460*/  CS2R R212, SRZ ;  /* 0x0000000000d47805 */ /* 0x000fe4000001ff00 */
[----:B------:R-:W-:Y:S02]  /*3470*/  CS2R R214, SRZ ;  /* 0x0000000000d67805 */ /* 0x000fe4000001ff00 */
[----:B------:R-:W-:Y:S01]  /*3480*/  CS2R R216, SRZ ;  /* 0x0000000000d87805 */ /* 0x000fe2000001ff00 */
[----:B------:R4:W-:Y:S01]  /*3490*/  STL [R1+0xd8], RZ ;  /* 0x0000d8ff01007387 */ /* 0x0009e20000100800 */
[----:B------:R-:W-:-:S02]  /*34a0*/  CS2R R218, SRZ ;  /* 0x0000000000da7805 */ /* 0x000fc4000001ff00 */
[----:B------:R-:W-:Y:S02]  /*34b0*/  CS2R R220, SRZ ;  /* 0x0000000000dc7805 */ /* 0x000fe4000001ff00 */
[----:B------:R-:W-:Y:S01]  /*34c0*/  CS2R R222, SRZ ;  /* 0x0000000000de7805 */ /* 0x000fe2000001ff00 */
        /* <DEDUP_REMOVED lines=54> */
[----:B------:R-:W-:Y:S05]  /*3830*/  @!P0 BRA `(.L_x_22) ;  /* 0x0000001000888947 */ /* 0x000fea0003800000 */
[----:B------:R-:W-:Y:S02]  /*3840*/  WARPGROUP.DEPBAR.LE gsb0, 0x0 ;  /* 0x00008000000079c5 */ /* 0x000fe40000010000 */
[----:B------:R-:W-:-:S01]  /*3850*/  FADD R226, RZ, R136 ;  /* 0x00000088ffe27221 */ /* 0x000fc20000000000 */
[----:B------:R-:W-:Y:S01]  /*3860*/  FADD R225, RZ, R137 ;  /* 0x00000089ffe17221 */ /* 0x000fe20000000000 */
[----:B------:R-:W-:-:S01]  /*3870*/  FADD R224, RZ, R138 ;  /* 0x0000008affe07221 */ /* 0x000fc20000000000 */
[----:B------:R-:W-:Y:S01]  /*3880*/  FADD R223, RZ, R184 ;  /* 0x000000b8ffdf7221 */ /* 0x000fe20000000000 */
[----:B------:R-:W-:-:S01]  /*3890*/  FADD R222, RZ, R185 ;  /* 0x000000b9ffde7221 */ /* 0x000fc20000000000 */
[----:B------:R0:W-:Y:S01]  /*38a0*/  STL [R1], R226 ;  /* 0x000000e201007387 */ /* 0x0001e20000100800 */
[----:B------:R-:W-:-:S01]  /*38b0*/  FADD R221, RZ, R186 ;  /* 0x000000baffdd7221 */ /* 0x000fc20000000000 */
[----:B------:R-:W-:Y:S01]  /*38c0*/  FADD R220, RZ, R187 ;  /* 0x000000bbffdc7221 */ /* 0x000fe20000000000 */
[----:B------:R-:W-:-:S01]  /*38d0*/  FADD R219, RZ, R188 ;  /* 0x000000bcffdb7221 */ /* 0x000fc20000000000 */
[----:B------:R1:W-:Y:S01]  /*38e0*/  STL [R1+0x4], R225 ;  /* 0x000004e101007387 */ /* 0x0003e20000100800 */
[----:B------:R-:W-:-:S01]  /*38f0*/  FADD R218, RZ, R189 ;  /* 0x000000bdffda7221 */ /* 0x000fc20000000000 */
[----:B------:R-:W-:Y:S01]  /*3900*/  FADD R217, RZ, R190 ;  /* 0x000000beffd97221 */ /* 0x000fe20000000000 */
[----:B------:R-:W-:-:S01]  /*3910*/  FADD R216, RZ, R191 ;  /* 0x000000bfffd87221 */ /* 0x000fc20000000000 */
[----:B------:R5:W-:Y:S01]  /*3920*/  STL [R1+0x8], R224 ;  /* 0x000008e001007387 */ /* 0x000be20000100800 */
[----:B------:R-:W-:-:S01]  /*3930*/  FADD R215, RZ, R176 ;  /* 0x000000b0ffd77221 */ /* 0x000fc20000000000 */
[----:B0-----:R-:W-:Y:S01]  /*3940*/  FADD R226, RZ, R139 ;  /* 0x0000008bffe27221 */ /* 0x001fe20000000000 */
[----:B------:R-:W-:-:S01]  /*3950*/  FADD R214, RZ, R177 ;  /* 0x000000b1ffd67221 */ /* 0x000fc20000000000 */
[----:B------:R-:W-:Y:S01]  /*3960*/  FADD R213, RZ, R178 ;  /* 0x000000b2ffd57221 */ /* 0x000fe20000000000 */
[----:B------:R-:W-:-:S01]  /*3970*/  FADD R212, RZ, R179 ;  /* 0x000000b3ffd47221 */ /* 0x000fc20000000000 */
[----:B-1----:R-:W-:Y:S01]  /*3980*/  FADD R225, RZ, R140 ;  /* 0x0000008cffe17221 */ /* 0x002fe20000000000 */
[----:B------:R0:W-:Y:S01]  /*3990*/  STL [R1+0xc], R226 ;  /* 0x00000ce201007387 */ /* 0x0001e20000100800 */
[----:B------:R-:W-:-:S01]  /*39a0*/  FADD R211, RZ, R180 ;  /* 0x000000b4ffd37221 */ /* 0x000fc20000000000 */
[----:B------:R-:W-:Y:S01]  /*39b0*/  FADD R210, RZ, R181 ;  /* 0x000000b5ffd27221 */ /* 0x000fe20000000000 */
[----:B-----5:R-:W-:-:S01]  /*39c0*/  FADD R224, RZ, R141 ;  /* 0x0000008dffe07221 */ /* 0x020fc20000000000 */
        /* <DEDUP_REMOVED lines=57> */
[----:B------:R-:W-:Y:S01]  /*3d60*/  UMOV UR6, URZ ;  /* 0x0000003f00067c82 */ /* 0x000fe20008000000 */
[----:B-----5:R-:W-:-:S02]  /*3d70*/  FADD R224, RZ, R121 ;  /* 0x00000079ffe07221 */ /* 0x020fc40000000000 */
[----:B------:R1:W-:Y:S04]  /*3d80*/  STL [R1+0x40], R225 ;  /* 0x000040e101007387 */ /* 0x0003e80000100800 */
[----:B------:R5:W-:Y:S01]  /*3d90*/  STL [R1+0x44], R224 ;  /* 0x000044e001007387 */ /* 0x000be20000100800 */
[----:B0-----:R-:W-:-:S01]  /*3da0*/  FADD R226, RZ, R122 ;  /* 0x0000007affe27221 */ /* 0x001fc20000000000 */
[----:B-1----:R-:W-:-:S04]  /*3db0*/  FADD R225, RZ, R123 ;  /* 0x0000007bffe17221 */ /* 0x002fc80000000000 */
[----:B------:R0:W-:Y:S01]  /*3dc0*/  STL [R1+0x48], R226 ;  /* 0x000048e201007387 */ /* 0x0001e20000100800 */
[----:B-----5:R-:W-:-:S03]  /*3dd0*/  FADD R224, RZ, R124 ;  /* 0x0000007cffe07221 */ /* 0x020fc60000000000 */
[----:B------:R1:W-:Y:S04]  /*3de0*/  STL [R1+0x4c], R225 ;  /* 0x00004ce101007387 */ /* 0x0003e80000100800 */
[----:B------:R5:W-:Y:S01]  /*3df0*/  STL [R1+0x50], R224 ;  /* 0x000050e001007387 */ /* 0x000be20000100800 */
[----:B0-----:R-:W-:-:S01]  /*3e00*/  FADD R226, RZ, R125 ;  /* 0x0000007dffe27221 */ /* 0x001fc20000000000 */
[----:B-1----:R-:W-:-:S04]  /*3e10*/  FADD R225, RZ, R126 ;  /* 0x0000007effe17221 */ /* 0x002fc80000000000 */
[----:B------:R0:W-:Y:S01]  /*3e20*/  STL [R1+0x54], R226 ;  /* 0x000054e201007387 */ /* 0x0001e20000100800 */
[----:B-----5:R-:W-:-:S05]  /*3e30*/  FADD R224, RZ, R127 ;  /* 0x0000007fffe07221 */ /* 0x020fca0000000000 */
[----:B------:R1:W-:Y:S01]  /*3e40*/  STL [R1+0x5c], R224 ;  /* 0x00005ce001007387 */ /* 0x0003e20000100800 */
[----:B0-----:R-:W-:-:S03]  /*3e50*/  FADD R226, RZ, R112 ;  /* 0x00000070ffe27221 */ /* 0x001fc60000000000 */
[----:B------:R0:W-:Y:S04]  /*3e60*/  STL [R1+0x58], R225 ;  /* 0x000058e101007387 */ /* 0x0001e80000100800 */
[----:B------:R5:W-:Y:S01]  /*3e70*/  STL [R1+0x60], R226 ;  /* 0x000060e201007387 */ /* 0x000be20000100800 */
[----:B-1----:R-:W-:-:S01]  /*3e80*/  FADD R224, RZ, R114 ;  /* 0x00000072ffe07221 */ /* 0x002fc20000000000 */
[----:B0-----:R-:W-:Y:S01]  /*3e90*/  FADD R225, RZ, R113 ;  /* 0x00000071ffe17221 */ /* 0x001fe20000000000 */
[----:B-----5:R-:W-:-:S04]  /*3ea0*/  FADD R226, RZ, R115 ;  /* 0x00000073ffe27221 */ /* 0x020fc80000000000 */
[----:B------:R0:W-:Y:S04]  /*3eb0*/  STL [R1+0x64], R225 ;  /* 0x000064e101007387 */ /* 0x0001e80000100800 */
        /* <DEDUP_REMOVED lines=184> */
[----:B------:R2:W-:Y:S04]  /*4a40*/  STL [R1+0x1d8], R225 ;  /* 0x0001d8e101007387 */ /* 0x0005e80000100800 */
[----:B------:R2:W-:Y:S02]  /*4a50*/  STL [R1+0x1dc], R224 ;  /* 0x0001dce001007387 */ /* 0x0005e40000100800 */
.L_x_22:
[----:B------:R-:W-:-:S04]  /*4a60*/  UIADD3 UR45, UR5, 0x1, URZ ;  /* 0x00000001052d7890 */ /* 0x000fc8000fffe03f */
[----:B------:R-:W-:-:S04]  /*4a70*/  UISETP.NE.AND UP0, UPT, UR45, 0x7, UPT ;  /* 0x000000072d00788c */ /* 0x000fc8000bf05270 */
[----:B------:R-:W-:Y:S02]  /*4a80*/  USEL UR13, URZ, 0x1, UP0 ;  /* 0x000000013f0d7887 */ /* 0x000fe40008000000 */
[----:B------:R-:W-:Y:S02]  /*4a90*/  USEL UR45, UR45, URZ, UP0 ;  /* 0x0000003f2d2d7287 */ /* 0x000fe40008000000 */
[----:B------:R-:W-:-:S06]  /*4aa0*/  ULOP3.LUT UR13, UR4, UR13, URZ, 0x3c, !UPT ;  /* 0x0000000d040d7292 */ /* 0x000fcc000f8e3c3f */
[----:B--2---:R-:W-:Y:S01]  /*4ab0*/  IMAD.U32 R224, RZ, RZ, UR13 ;  /* 0x0000000dffe07e24 */ /* 0x004fe2000f8e00ff */
[----:B------:R-:W-:-:S06]  /*4ac0*/  UMOV UR13, 0x1 ;  /* 0x00000001000d7882 */ /* 0x000fcc0000000000 */
.L_x_17:
[----:B------:R-:W-:-:S04]  /*4ad0*/  UISETP.LT.AND UP0, UPT, UR11, 0x1, UPT ;  /* 0x000000010b00788c */ /* 0x000fc8000bf01270 */
[----:B------:R-:W-:-:S04]  /*4ae0*/  USEL UR14, UR11, 0x1, UP0 ;  /* 0x000000010b0e7887 */ /* 0x000fc80008000000 */
[----:B------:R-:W-:-:S04]  /*4af0*/  UIADD3 UR14, UR11, -UR14, URZ ;  /* 0x8000000e0b0e7290 */ /* 0x000fc8000fffe03f */
[----:B------:R-:W-:-:S06]  /*4b00*/  UISETP.GE.AND UP0, UPT, UR14, 0x1, UPT ;  /* 0x000000010e00788c */ /* 0x000fcc000bf06270 */
[----:B------:R-:W-:-:S13]  /*4b10*/  PLOP3.LUT P0, PT, PT, PT, UP0, 0x80, 0x0 ;  /* 0x000000000000781c */ /* 0x000fda0003f0f008 */
[----:B------:R-:W-:Y:S05]  /*4b20*/  @!P0 BRA `(.L_x_23) ;  /* 0x00000028005c8947 */ /* 0x000fea0003800000 */
[----:B------:R-:W-:Y:S01]  /*4b30*/  IMAD.U32 R225, RZ, RZ, UR14 ;  /* 0x0000000effe17e24 */ /* 0x000fe2000f8e00ff */
[----:B------:R-:W-:Y:S01]  /*4b40*/  UMOV UR44, UR5 ;  /* 0x00000005002c7c82 */ /* 0x000fe20008000000 */
[----:B------:R-:W-:-:S05]  /*4b50*/  ULDC UR43, c[0x0][0x50c] ;  /* 0x00014300002b7ab9 */ /* 0x000fca0000000800 */
.L_x_31:
[----:B------:R-:W-:-:S06]  /*4b60*/  UISETP.NE.AND UP0, UPT, UR10, 0x3, UPT ;  /* 0x000000030a00788c */ /* 0x000fcc000bf05270 */
[----:B------:R-:W-:-:S13]  /*4b70*/  PLOP3.LUT P1, PT, PT, PT, UP0, 0x80, 0x0 ;  /* 0x000000000000781c */ /* 0x000fda0003f2f008 */
[----:B-----5:R-:W-:Y:S05]  /*4b80*/  @!P1 BRA `(.L_x_24) ;  /* 0x0000000000049947 */ /* 0x020fea0003800000 */
[----:B------:R-:W-:Y:S01]  /*4b90*/  BPT.TRAP 0x1 ;  /* 0x000000040000795c */ /* 0x000fe20000300000 */
.L_x_24:
[----:B------:R-:W0:Y:S01]  /*4ba0*/  S2UR UR14, SR_CgaCtaId ;  /* 0x00000000000e79c3 */ /* 0x000e220000008800 */
[----:B------:R-:W-:Y:S01]  /*4bb0*/  UMOV UR8, 0x400 ;  /* 0x0000040000087882 */ /* 0x000fe20000000000 */
[----:B------:R-:W-:Y:S01]  /*4bc0*/  SHF.L.U32 R226, R224, 0x1f, RZ ;  /* 0x0000001fe0e27819 */ /* 0x000fe200000006ff */
[----:B0-----:R-:W-:-:S04]  /*4bd0*/  ULEA UR8, UR14, UR8, 0x18 ;  /* 0x000000080e087291 */ /* 0x001fc8000f8ec03f */
[----:B------:R-:W-:-:S09]  /*4be0*/  ULEA UR14, UR45, UR8, 0x3 ;  /* 0x000000082d0e7291 */ /* 0x000fd2000f8e183f */
[----:B------:R0:W1:Y:S01]  /*4bf0*/  SYNCS.PHASECHK.TRANS64.TRYWAIT P0, [UR14], R226 ;  /* 0x000000e2ff0075a7 */ /* 0x000062000800014e */
[----:B------:R-:W-:Y:S05]  /*4c00*/  @!P1 BRA `(.L_x_25) ;  /* 0x0000000000049947 */ /* 0x000fea0003800000 */
[----:B------:R-:W-:Y:S01]  /*4c10*/  BPT.TRAP 0x1 ;  /* 0x000000040000795c */ /* 0x000fe20000300000 */
.L_x_25:
[----:B-1----:R-:W-:Y:S05]  /*4c20*/  @P0 BRA `(.L_x_26) ;  /* 0x0000000000080947 */ /* 0x002fea0003800000 */
[----:B------:R-:W1:Y:S02]  /*4c30*/  SYNCS.PHASECHK.TRANS64.TRYWAIT P0, [UR14], R226 ;  /* 0x000000e2ff0075a7 */ /* 0x000e64000800014e */
[----:B-1----:R-:W-:Y:S05]  /*4c40*/  @!P0 BRA `(.L_x_27) ;  /* 0x0000018800e48947 */ /* 0x002fea0003800000 */
.L_x_26:
[----:B------:R-:W-:Y:S01]  /*4c50*/  UIADD3 UR14, UR8, 0x2a180, URZ ;  /* 0x0002a180080e7890 */ /* 0x000fe2000fffe03f */
[----:B------:R-:W-:Y:S01]  /*4c60*/  WARPGROUP.ARRIVE ;  /* 0x00000000000079c5 */ /* 0x000fe20000000000 */
[----:B------:R-:W-:Y:S02]  /*4c70*/  UISETP.NE.AND UP0, UPT, UR12, URZ, UPT ;  /* 0x0000003f0c00728c */ /* 0x000fe4000bf05270 */
[----:B------:R-:W-:Y:S02]  /*4c80*/  USHF.R.U32.HI UR14, URZ, 0x4, UR14 ;  /* 0x000000043f0e7899 */ /* 0x000fe4000801160e */
[----:B------:R-:W-:Y:S02]  /*4c90*/  USEL UR13, UR13, URZ, !UP0 ;  /* 0x0000003f0d0d7287 */ /* 0x000fe4000c000000 */
[----:B------:R-:W-:Y:S02]  /*4ca0*/  ULOP3.LUT UR14, UR14, 0x3fff, URZ, 0xc0, !UPT ;  /* 0x00003fff0e0e7892 */ /* 0x000fe4000f8ec03f */
[----:B------:R-:W-:-:S02]  /*4cb0*/  ULOP3.LUT UR48, UR9, 0x10000, URZ, 0xfc, !UPT ;  /* 0x0001000009307892 */ /* 0x000fc4000f8efc3f */
[----:B------:R-:W-:Y:S02]  /*4cc0*/  ULOP3.LUT UR14, UR14, 0x10000, URZ, 0xfc, !UPT ;  /* 0x000100000e0e7892 */ /* 0x000fe4000f8efc3f */
[----:B------:R-:W-:Y:S02]  /*4cd0*/  UISETP.NE.U32.AND UP0, UPT, UR13, URZ, UPT ;  /* 0x0000003f0d00728c */ /* 0x000fe4000bf05070 */
[----:B------:R-:W-:Y:S02]  /*4ce0*/  UIMAD UR49, UR45, 0x1c0, UR14 ;  /* 0x000001c02d3178a4 */ /* 0x000fe4000f8e020e */
[----:B------:R-:W-:Y:S02]  /*4cf0*/  UIMAD UR48, UR45, 0x600, UR48 ;  /* 0x000006002d3078a4 */ /* 0x000fe4000f8e0230 */
[----:B------:R-:W-:Y:S02]  /*4d00*/  UIADD3 UR14, UR49, 0x40, URZ ;  /* 0x00000040310e7890 */ /* 0x000fe4000fffe03f */
[----:B------:R-:W-:-:S02]  /*4d10*/  UIADD3 UR18, UR49, 0x80, URZ ;  /* 0x0000008031127890 */ /* 0x000fc4000fffe03f */
[----:B------:R-:W-:Y:S01]  /*4d20*/  UIADD3 UR22, UR49, 0xc0, URZ ;  /* 0x000000c031167890 */ /* 0x000fe2000fffe03f */
[----:B------:R-:W-:Y:S01]  /*4d30*/  UMOV UR36, UR48 ;  /* 0x0000003000247c82 */ /* 0x000fe20008000000 */
[----:B------:R-:W-:Y:S01]  /*4d40*/  UMOV UR37, 0x80000020 ;  /* 0x8000002000257882 */ /* 0x000fe20000000000 */
[----:B------:R-:W-:Y:S02]  /*4d50*/  UIADD3 UR26, UR49, 0x100, URZ ;  /* 0x00000100311a7890 */ /* 0x000fe4000fffe03f */
[----:B------:R-:W-:Y:S01]  /*4d60*/  UMOV UR38, UR49 ;  /* 0x0000003100267c82 */ /* 0x000fe20008000000 */
[----:B------:R-:W-:Y:S01]  /*4d70*/  UMOV UR39, 0x80000020 ;  /* 0x8000002000277882 */ /* 0x000fe20000000000 */
[----:B------:R-:W-:Y:S01]  /*4d80*/  UIADD3 UR30, UR49, 0x140, URZ ;  /* 0x00000140311e7890 */ /* 0x000fe2000fffe03f */
[----:B------:R-:W-:Y:S01]  /*4d90*/  QGMMA.64x16x32.F32.E4M3.E4M3 R184, gdesc[UR36], R184, UP0 ;  /* 0x0020000024b879f3 */ /* 0x000fe2000bf008b8 */
[----:B------:R-:W-:Y:S01]  /*4da0*/  UMOV UR12, UR36 ;  /* 0x00000024000c7c82 */ /* 0x000fe20008000000 */
        /* <DEDUP_REMOVED lines=12> */
[----:B------:R-:W-:Y:S01]  /*4e70*/  UMOV UR24, UR36 ;  /* 0x0000002400187c82 */ /* 0x000fe20008000000 */
[----:B------:R-:W-:Y:S01]  /*4e80*/  UMOV UR25, UR37 ;  /* 0x0000002500197c82 */ /* 0x000fe20008000000 */
[----:B------:R-:W-:Y:S01]  /*4e90*/  UMOV UR27, 0x80000020 ;  /* 0x80000020001b7882 */ /* 0x000fe20000000000 */
[----:B------:R-:W-:Y:S01]  /*4ea0*/  QGMMA.64x16x32.F32.E4M3.E4M3 R112, gdesc[UR20], R112, UP0 ;  /* 0x00200000147079f3 */ /* 0x000fe2000bf00870 */
        /* <DEDUP_REMOVED lines=8> */
[----:B------:R-:W-:-:S03]  /*4f30*/  UIADD3 UR6, UR6, 0x2, URZ ;  /* 0x0000000206067890 */ /* 0x000fc6000fffe03f */
[----:B------:R-:W-:Y:S01]  /*4f40*/  QGMMA.64x16x32.F32.E4M3.E4M3 R40, gdesc[UR32], R40, UP0 ;  /* 0x00200000202879f3 */ /* 0x000fe2000bf00828 */
[----:B------:R-:W-:Y:S01]  /*4f50*/  UMOV UR32, UR12 ;  /* 0x0000000c00207c82 */ /* 0x000fe20008000000 */
[----:B------:R-:W-:Y:S01]  /*4f60*/  UMOV UR33, 0x80000020 ;  /* 0x8000002000217882 */ /* 0x000fe20000000000 */
[----:B------:R-:W-:Y:S01]  /*4f70*/  UMOV UR28, UR32 ;  /* 0x00000020001c7c82 */ /* 0x000fe20008000000 */
[----:B------:R-:W-:Y:S01]  /*4f80*/  UMOV UR29, UR33 ;  /* 0x00000021001d7c82 */ /* 0x000fe20008000000 */
[----:B------:R-:W-:Y:S01]  /*4f90*/  QGMMA.64x16x32.F32.E4M3.E4M3 R32, gdesc[UR32], R32, UP0 ;  /* 0x00200000202079f3 */ /* 0x000fe2000bf00820 */
[----:B------:R-:W-:Y:S01]  /*4fa0*/  UMOV UR24, UR32 ;  /* 0x0000002000187c82 */ /* 0x000fe20008000000 */
        /* <DEDUP_REMOVED lines=11> */
[----:B------:R-:W-:Y:S01]  /*5060*/  UIADD3 UR20, UR48, 0x400, URZ ;  /* 0x0000040030147890 */ /* 0x000fe2000fffe03f */
[----:B------:R-:W-:-:S02]  /*5070*/  UMOV UR37, UR33 ;  /* 0x0000002100257c82 */ /* 0x000fc40008000000 */
[----:B------:R-:W-:Y:S01]  /*5080*/  QGMMA.64x16x32.F32.E4M3.E4M3 R128, gdesc[UR16], R128, UP0 ;  /* 0x00200000108079f3 */ /* 0x000fe2000bf00880 */
[----:B------:R-:W-:Y:S01]  /*5090*/  UIADD3 UR28, UR48, 0x2, URZ ;  /* 0x00000002301c7890 */ /* 0x000fe2000fffe03f */
[----:B------:R-:W-:Y:S02]  /*50a0*/  UMOV UR29, 0x80000020 ;  /* 0x80000020001d7882 */ /* 0x000fe40000000000 */
[----:B------:R-:W-:Y:S04]  /*50b0*/  QGMMA.64x16x32.F32.E4M3.E4M3 R152, gdesc[UR12], R152, UP0 ;  /* 0x002000000c9879f3 */ /* 0x000fe8000bf00898 */
        /* <DEDUP_REMOVED lines=19> */
[----:B------:R-:W-:-:S02]  /*51f0*/  UIADD3 UR30, UR49, 0x2, URZ ;  /* 0x00000002311e7890 */ /* 0x000fc4000fffe03f */
[----:B------:R-:W-:Y:S01]  /*5200*/  QGMMA.64x16x32.F32.E4M3.E4M3 R72, gdesc[UR24], R72, UP0 ;  /* 0x00200000184879f3 */ /* 0x000fe2000bf00848 */
[----:B------:R-:W-:Y:S02]  /*5210*/  UIADD3 UR18, UR49, 0x42, URZ ;  /* 0x0000004231127890 */ /* 0x000fe4000fffe03f */
[----:B------:R-:W-:Y:S01]  /*5220*/  UIADD3 UR14, UR49, 0x82, URZ ;  /* 0x00000082310e7890 */ /* 0x000fe2000fffe03f */
[----:B------:R-:W-:Y:S01]  /*5230*/  QGMMA.64x16x32.F32.E4M3.E4M3 R48, gdesc[UR36], R48, UP0 ;  /* 0x00200000243079f3 */ /* 0x000fe2000bf00830 */
[----:B------:R-:W-:Y:S01]  /*5240*/  UIADD3 UR22, UR49, 0xc2, URZ ;  /* 0x000000c231167890 */ /* 0x000fe2000fffe03f */
[----:B------:R-:W-:Y:S02]  /*5250*/  UMOV UR31, 0x80000020 ;  /* 0x80000020001f7882 */ /* 0x000fe40000000000 */
[----:B------:R-:W-:Y:S01]  /*5260*/  QGMMA.64x16x32.F32.E4M3.E4M3 R24, gdesc[UR32], R24, UP0 ;  /* 0x00200000201879f3 */ /* 0x000fe2000bf00818 */
[----:B------:R-:W-:Y:S01]  /*5270*/  UIADD3 UR26, UR49, 0x102, URZ ;  /* 0x00000102311a7890 */ /* 0x000fe2000fffe03f */
[----:B------:R-:W-:Y:S01]  /*5280*/  UMOV UR16, UR28 ;  /* 0x0000001c00107c82 */ /* 0x000fe20008000000 */
[----:B------:R-:W-:Y:S01]  /*5290*/  UMOV UR17, UR29 ;  /* 0x0000001d00117c82 */ /* 0x000fe20008000000 */
[----:B------:R-:W-:Y:S01]  /*52a0*/  UMOV UR19, 0x80000020 ;  /* 0x8000002000137882 */ /* 0x000fe20000000000 */
[----:B------:R-:W-:Y:S01]  /*52b0*/  UIADD3 UR34, UR49, 0x142, URZ ;  /* 0x0000014231227890 */ /* 0x000fe2000fffe03f */
[----:B------:R-:W-:Y:S01]  /*52c0*/  QGMMA.64x16x32.F32.E4M3.E4M3 R184, gdesc[UR28], R184 ;  /* 0x002000001cb879f3 */ /* 0x000fe200087008b8 */
        /* <DEDUP_REMOVED lines=8> */
[----:B------:R-:W-:Y:S01]  /*5350*/  QGMMA.64x16x32.F32.E4M3.E4M3 R136, gdesc[UR12], R136 ;  /* 0x002000000c8879f3 */ /* 0x000fe20008700888 */
[----:B------:R-:W-:Y:S01]  /*5360*/  UIADD3 UR12, UR48, 0x202, URZ ;  /* 0x00000202300c7890 */ /* 0x000fe2000fffe03f */
[----:B------:R-:W-:Y:S01]  /*5370*/  UMOV UR24, UR28 ;  /* 0x0000001c00187c82 */ /* 0x000fe20008000000 */
[----:B------:R-:W-:Y:S01]  /*5380*/  UMOV UR25, UR29 ;  /* 0x0000001d00197c82 */ /* 0x000fe20008000000 */
[----:B------:R-:W-:Y:S01]  /*5390*/  UMOV UR27, 0x80000020 ;  /* 0x80000020001b7882 */ /* 0x000fe20000000000 */
[----:B------:R-:W-:Y:S01]  /*53a0*/  QGMMA.64x16x32.F32.E4M3.E4M3 R112, gdesc[UR20], R112 ;  /* 0x00200000147079f3 */ /* 0x000fe20008700870 */
        /* <DEDUP_REMOVED lines=8> */
[----:B------:R-:W-:-:S02]  /*5430*/  UIADD3 UR48, UR48, 0x402, URZ ;  /* 0x0000040230307890 */ /* 0x000fc4000fffe03f */
[----:B------:R-:W-:Y:S01]  /*5440*/  UISETP.NE.AND UP0, UPT, UR6, UR43, UPT ;  /* 0x0000002b0600728c */ /* 0x000fe2000bf05270 */
[----:B------:R-:W-:Y:S01]  /*5450*/  QGMMA.64x16x32.F32.E4M3.E4M3 R40, gdesc[UR36], R40 ;  /* 0x00200000242879f3 */ /* 0x000fe20008700828 */
[----:B------:R-:W-:Y:S01]  /*5460*/  UMOV UR36, UR12 ;  /* 0x0000000c00247c82 */ /* 0x000fe20008000000 */
[----:B------:R-:W-:Y:S01]  /*5470*/  UMOV UR37, 0x80000020 ;  /* 0x8000002000257882 */ /* 0x000fe20000000000 */
[----:B------:R-:W-:Y:S01]  /*5480*/  UMOV UR32, UR36 ;  /* 0x0000002400207c82 */ /* 0x000fe20008000000 */
[----:B------:R-:W-:Y:S01]  /*5490*/  UMOV UR33, UR37 ;  /* 0x0000002500217c82 */ /* 0x000fe20008000000 */
[----:B------:R-:W-:Y:S01]  /*54a0*/  QGMMA.64x16x32.F32.E4M3.E4M3 R32, gdesc[UR36], R32 ;  /* 0x00200000242079f3 */ /* 0x000fe20008700820 */
[----:B------:R-:W-:Y:S01]  /*54b0*/  UMOV UR24, UR36 ;  /* 0x0000002400187c82 */ /* 0x000fe20008000000 */
        /* <DEDUP_REMOVED lines=11> */
[----:B------:R-:W-:-:S03]  /*5570*/  UMOV UR29, UR37 ;  /* 0x00000025001d7c82 */ /* 0x000fc60008000000 */
[----:B------:R-:W-:Y:S04]  /*5580*/  QGMMA.64x16x32.F32.E4M3.E4M3 R128, gdesc[UR12], R128 ;  /* 0x002000000c8079f3 */ /* 0x000fe80008700880 */
[----:B------:R-:W-:Y:S04]  /*5590*/  QGMMA.64x16x32.F32.E4M3.E4M3 R152, gdesc[UR16], R152 ;  /* 0x00200000109879f3 */ /* 0x000fe80008700898 */
        /* <DEDUP_REMOVED lines=19> */
[----:B------:R-:W-:-:S02]  /*56d0*/  USEL UR12, URZ, 0x1, UP0 ;  /* 0x000000013f0c7887 */ /* 0x000fc40008000000 */
[----:B------:R-:W-:Y:S04]  /*56e0*/  QGMMA.64x16x32.F32.E4M3.E4M3 R72, gdesc[UR24], R72 ;  /* 0x00200000184879f3 */ /* 0x000fe80008700848 */
[----:B------:R-:W-:Y:S01]  /*56f0*/  QGMMA.64x16x32.F32.E4M3.E4M3 R48, gdesc[UR32], R48 ;  /* 0x00200000203079f3 */ /* 0x000fe20008700830 */
[----:B------:R-:W-:-:S03]  /*5700*/  ISETP.NE.AND P0, PT, RZ, UR12, PT ;  /* 0x0000000cff007c0c */ /* 0x000fc6000bf05270 */
[----:B------:R-:W-:Y:S03]  /*5710*/  QGMMA.64x16x32.F32.E4M3.E4M3 R24, gdesc[UR28], R24, gsb0 ;  /* 0x002000001c1879f3 */ /* 0x000fe60008000818 */
[----:B------:R-:W-:-:S07]  /*5720*/  WARPGROUP.DEPBAR.LE gsb0, 0x1 ;  /* 0x00008000000079c5 */ /* 0x000fce0000010100 */
[----:B------:R-:W-:Y:S05]  /*5730*/  @!P0 BRA `(.L_x_28) ;  /* 0x0000001800e88947 */ /* 0x000fea0003800000 */
[----:B0-----:R-:W2:Y:S01]  /*5740*/  LDL.LU R226, [R1] ;  /* 0x0000000001e27983 */ /* 0x001ea20000300800 */
[----:B------:R-:W-:Y:S02]  /*5750*/  WARPGROUP.DEPBAR.LE gsb0, 0x0 ;  /* 0x00008000000079c5 */ /* 0x000fe40000010000 */
[----:B------:R-:W-:-:S01]  /*5760*/  FADD R223, R184, R223 ;  /* 0x000000dfb8df7221 */ /* 0x000fc20000000000 */
[----:B------:R0:W-:Y:S01]  /*5770*/  STL [R1+0x21c], R227 ;  /* 0x00021ce301007387 */ /* 0x0001e20000100800 */
[----:B------:R-:W-:-:S01]  /*5780*/  FADD R222, R185, R222 ;  /* 0x000000deb9de7221 */ /* 0x000fc20000000000 */
[----:B------:R-:W-:Y:S01]  /*5790*/  FADD R221, R186, R221 ;  /* 0x000000ddbadd7221 */ /* 0x000fe20000000000 */
[----:B------:R-:W-:-:S01]  /*57a0*/  FADD R220, R187, R220 ;  /* 0x000000dcbbdc7221 */ /* 0x000fc20000000000 */
[----:B------:R-:W-:Y:S01]  /*57b0*/  STL [R1+0x218], R225 ;  /* 0x000218e101007387 */ /* 0x000fe20000100800 */
        /* <DEDUP_REMOVED lines=31> */
[----:B-----5:R-:W-:Y:S01]  /*59b0*/  STL [R1+0x1f8], R0 ;  /* 0x0001f80001007387 */ /* 0x020fe20000100800 */
        /* <DEDUP_REMOVED lines=25> */
[----:B------:R-:W-:-:S02]  /*5b50*/  FADD R8, R151, R8 ;  /* 0x0000000897087221 */ /* 0x000fc40000000000 */
[----:B0-----:R-:W3:Y:S01]  /*5b60*/  LDL.LU R227, [R1+0x4] ;  /* 0x0000040001e37983 */ /* 0x001ee20000300800 */
[----:B--2---:R-:W-:-:S05]  /*5b70*/  FADD R226, R136, R226 ;  /* 0x000000e288e27221 */ /* 0x004fca0000000000 */
[----:B------:R0:W-:Y:S04]  /*5b80*/  STL [R1], R226 ;  /* 0x000000e201007387 */ /* 0x0001e80000100800 */
[----:B0-----:R-:W2:Y:S04]  /*5b90*/  LDL.LU R226, [R1+0x8] ;  /* 0x0000080001e27983 */ /* 0x001ea80000300800 */
[----:B------:R-:W4:Y:S04]  /*5ba0*/  LDL.LU R225, [R1+0xc] ;  /* 0x00000c0001e17983 */ /* 0x000f280000300800 */
        /* <DEDUP_REMOVED lines=13> */
[----:B------:R-:W4:Y:S01]  /*5c80*/  LDL.LU R0, [R1+0x44] ;  /* 0x0000440001007983 */ /* 0x000f220000300800 */
[----:B---3--:R-:W-:-:S05]  /*5c90*/  FADD R227, R137, R227 ;  /* 0x000000e389e37221 */ /* 0x008fca0000000000 */
[----:B------:R0:W-:Y:S01]  /*5ca0*/  STL [R1+0x4], R227 ;  /* 0x000004e301007387 */ /* 0x0001e20000100800 */
[----:B--2---:R-:W-:-:S01]  /*5cb0*/  FADD R226, R138, R226 ;  /* 0x000000e28ae27221 */ /* 0x004fc20000000000 */
[----:B----4-:R-:W-:-:S04]  /*5cc0*/  FADD R225, R139, R225 ;  /* 0x000000e18be17221 */ /* 0x010fc80000000000 */
[----:B------:R1:W-:Y:S01]  /*5cd0*/  STL [R1+0x8], R226 ;  /* 0x000008e201007387 */ /* 0x0003e20000100800 */
[----:B------:R-:W-:-:S03]  /*5ce0*/  FADD R224, R140, R224 ;  /* 0x000000e08ce07221 */ /* 0x000fc60000000000 */
        /* <DEDUP_REMOVED lines=24> */
[----:B0-----:R-:W4:Y:S01]  /*5e70*/  LDL.LU R227, [R1+0x48] ;  /* 0x0000480001e37983 */ /* 0x001f220000300800 */
[----:B------:R-:W-:-:S03]  /*5e80*/  FADD R0, R121, R0 ;  /* 0x0000000079007221 */ /* 0x000fc60000000000 */
[----:B------:R0:W-:Y:S04]  /*5e90*/  STL [R1+0x3c], R3 ;  /* 0x00003c0301007387 */ /* 0x0001e80000100800 */
[----:B-1----:R-:W4:Y:S04]  /*5ea0*/  LDL.LU R226, [R1+0x4c] ;  /* 0x00004c0001e27983 */ /* 0x002f280000300800 */
[----:B------:R1:W-:Y:S04]  /*5eb0*/  STL [R1+0x40], R2 ;  /* 0x0000400201007387 */ /* 0x0003e80000100800 */
[----:B--2---:R-:W2:Y:S04]  /*5ec0*/  LDL.LU R225, [R1+0x50] ;  /* 0x0000500001e17983 */ /* 0x004ea80000300800 */
[----:B------:R1:W-:Y:S04]  /*5ed0*/  STL [R1+0x44], R0 ;  /* 0x0000440001007387 */ /* 0x0003e80000100800 */
[----:B---3--:R-:W3:Y:S04]  /*5ee0*/  LDL.LU R224, [R1+0x54] ;  /* 0x0000540001e07983 */ /* 0x008ee80000300800 */
[----:B----4-:R-:W4:Y:S04]  /*5ef0*/  LDL.LU R223, [R1+0x58] ;  /* 0x0000580001df7983 */ /* 0x010f280000300800 */
        /* <DEDUP_REMOVED lines=9> */
[----:B0-----:R-:W4:Y:S04]  /*5f90*/  LDL.LU R3, [R1+0x80] ;  /* 0x0000800001037983 */ /* 0x001f280000300800 */
[----:B-1----:R-:W4:Y:S04]  /*5fa0*/  LDL.LU R2, [R1+0x84] ;  /* 0x0000840001027983 */ /* 0x002f280000300800 */
[----:B------:R-:W4:Y:S01]  /*5fb0*/  LDL.LU R0, [R1+0x88] ;  /* 0x0000880001007983 */ /* 0x000f220000300800 */
[----:B------:R-:W-:-:S01]  /*5fc0*/  FADD R227, R122, R227 ;  /* 0x000000e37ae37221 */ /* 0x000fc20000000000 */
[----:B------:R-:W-:-:S04]  /*5fd0*/  FADD R226, R123, R226 ;  /* 0x000000e27be27221 */ /* 0x000fc80000000000 */
[----:B------:R0:W-:Y:S01]  /*5fe0*/  STL [R1+0x48], R227 ;  /* 0x000048e301007387 */ /* 0x0001e20000100800 */
[----:B--2---:R-:W-:-:S03]  /*5ff0*/  FADD R225, R124, R225 ;  /* 0x000000e17ce17221 */ /* 0x004fc60000000000 */
[----:B------:R1:W-:Y:S01]  /*6000*/  STL [R1+0x4c], R226 ;  /* 0x00004ce201007387 */ /* 0x0003e20000100800 */
[----:B---3--:R-:W-:-:S03]  /*6010*/  FADD R224, R125, R224 ;  /* 0x000000e07de07221 */ /* 0x008fc60000000000 */
[----:B------:R2:W-:Y:S01]  /*6020*/  STL [R1+0x50], R225 ;  /* 0x000050e101007387 */ /* 0x0005e20000100800 */
[----:B----4-:R-:W-:-:S03]  /*6030*/  FADD R223, R126, R223 ;  /* 0x000000df7edf7221 */ /* 0x010fc60000000000 */
        /* <DEDUP_REMOVED lines=198> */
[----:B------:R-:W-:Y:S01]  /*6ca0*/  STL [R1+0x158], R227 ;  /* 0x000158e301007387 */ /* 0x000fe20000100800 */
[----:B--2---:R-:W-:-:S03]  /*6cb0*/  FADD R225, R48, R225 ;  /* 0x000000e130e17221 */ /* 0x004fc60000000000 */
[----:B------:R-:W-:Y:S01]  /*6cc0*/  STL [R1+0x15c], R226 ;  /* 0x00015ce201007387 */ /* 0x000fe20000100800 */
[----:B---3--:R-:W-:-:S03]  /*6cd0*/  FADD R224, R49, R224 ;  /* 0x000000e031e07221 */ /* 0x008fc60000000000 */
[----:B------:R-:W-:Y:S01]  /*6ce0*/  STL [R1+0x160], R225 ;  /* 0x000160e101007387 */ /* 0x000fe20000100800 */
[----:B----4-:R-:W-:-:S03]  /*6cf0*/  FADD R223, R50, R223 ;  /* 0x000000df32df7221 */ /* 0x010fc60000000000 */
[----:B------:R-:W-:Y:S01]  /*6d00*/  STL [R1+0x164], R224 ;  /* 0x000164e001007387 */ /* 0x000fe20000100800 */
[----:B------:R-:W-:-:S03]  /*6d10*/  FADD R222, R51, R222 ;  /* 0x000000de33de7221 */ /* 0x000fc60000000000 */
        /* <DEDUP_REMOVED lines=23> */
[----:B------:R-:W4:Y:S04]  /*6e90*/  LDL.LU R219, [R1+0x1a0] ;  /* 0x0001a00001db7983 */ /* 0x000f280000300800 */
[----:B------:R0:W-:Y:S04]  /*6ea0*/  STL [R1+0x194], R2 ;  /* 0x0001940201007387 */ /* 0x0001e80000100800 */
[----:B------:R-:W4:Y:S04]  /*6eb0*/  LDL.LU R220, [R1+0x1a4] ;  /* 0x0001a40001dc7983 */ /* 0x000f280000300800 */
[----:B------:R0:W-:Y:S04]  /*6ec0*/  STL [R1+0x198], R0 ;  /* 0x0001980001007387 */ /* 0x0001e80000100800 */
[----:B------:R-:W4:Y:S04]  /*6ed0*/  LDL.LU R221, [R1+0x1a8] ;  /* 0x0001a80001dd7983 */ /* 0x000f280000300800 */
[----:B------:R-:W4:Y:S04]  /*6ee0*/  LDL.LU R222, [R1+0x1ac] ;  /* 0x0001ac0001de7983 */ /* 0x000f280000300800 */
[----:B------:R-:W4:Y:S04]  /*6ef0*/  LDL.LU R223, [R1+0x1b0] ;  /* 0x0001b00001df7983 */ /* 0x000f280000300800 */
[----:B------:R-:W4:Y:S04]  /*6f00*/  LDL.LU R227, [R1+0x1b4] ;  /* 0x0001b40001e37983 */ /* 0x000f280000300800 */
[----:B------:R-:W4:Y:S04]  /*6f10*/  LDL.LU R225, [R1+0x1b8] ;  /* 0x0001b80001e17983 */ /* 0x000f280000300800 */
[----:B------:R-:W4:Y:S04]  /*6f20*/  LDL.LU R224, [R1+0x1bc] ;  /* 0x0001bc0001e07983 */ /* 0x000f280000300800 */
[----:B-1----:R-:W4:Y:S04]  /*6f30*/  LDL.LU R7, [R1+0x1c0] ;  /* 0x0001c00001077983 */ /* 0x002f280000300800 */
[----:B--2---:R-:W2:Y:S04]  /*6f40*/  LDL.LU R6, [R1+0x1c4] ;  /* 0x0001c40001067983 */ /* 0x004ea80000300800 */
[----:B---3--:R-:W3:Y:S04]  /*6f50*/  LDL.LU R5, [R1+0x1c8] ;  /* 0x0001c80001057983 */ /* 0x008ee80000300800 */
[----:B----4-:R-:W4:Y:S04]  /*6f60*/  LDL.LU R4, [R1+0x1cc] ;  /* 0x0001cc0001047983 */ /* 0x010f280000300800 */
[----:B0-----:R-:W4:Y:S04]  /*6f70*/  LDL.LU R3, [R1+0x1d0] ;  /* 0x0001d00001037983 */ /* 0x001f280000300800 */
[----:B------:R-:W4:Y:S04]  /*6f80*/  LDL.LU R2, [R1+0x1d4] ;  /* 0x0001d40001027983 */ /* 0x000f280000300800 */
[----:B------:R-:W4:Y:S04]  /*6f90*/  LDL.LU R0, [R1+0x1d8] ;  /* 0x0001d80001007983 */ /* 0x000f280000300800 */
[----:B------:R-:W4:Y:S01]  /*6fa0*/  LDL.LU R226, [R1+0x1dc] ;  /* 0x0001dc0001e27983 */ /* 0x000f220000300800 */
[----:B------:R-:W-:Y:S01]  /*6fb0*/  UMOV UR6, URZ ;  /* 0x0000003f00067c82 */ /* 0x000fe20008000000 */
[----:B------:R-:W-:-:S05]  /*6fc0*/  FADD R218, R47, R218 ;  /* 0x000000da2fda7221 */ /* 0x000fca0000000000 */
[----:B------:R0:W-:Y:S01]  /*6fd0*/  STL [R1+0x19c], R218 ;  /* 0x00019cda01007387 */ /* 0x0001e20000100800 */
[----:B------:R-:W-:-:S03]  /*6fe0*/  FADD R219, R32, R219 ;  /* 0x000000db20db7221 */ /* 0x000fc60000000000 */
[----:B0-----:R1:W5:Y:S01]  /*6ff0*/  LDL.LU R218, [R1+0x234] ;  /* 0x0002340001da7983 */ /* 0x0013620000300800 */
[----:B------:R-:W-:-:S03]  /*7000*/  FADD R220, R33, R220 ;  /* 0x000000dc21dc7221 */ /* 0x000fc60000000000 */
[----:B------:R0:W-:Y:S01]  /*7010*/  STL [R1+0x1a0], R219 ;  /* 0x0001a0db01007387 */ /* 0x0001e20000100800 */
[----:B------:R-:W-:-:S01]  /*7020*/  FADD R221, R34, R221 ;  /* 0x000000dd22dd7221 */ /* 0x000fc20000000000 */
[----:B------:R-:W-:Y:S02]  /*7030*/  FADD R222, R35, R222 ;  /* 0x000000de23de7221 */ /* 0x000fe40000000000 */
[----:B0-----:R1:W5:Y:S01]  /*7040*/  LDL.LU R219, [R1+0x230] ;  /* 0x0002300001db7983 */ /* 0x0013620000300800 */
[----:B------:R-:W-:-:S03]  /*7050*/  FADD R223, R36, R223 ;  /* 0x000000df24df7221 */ /* 0x000fc60000000000 */
[----:B------:R0:W-:Y:S01]  /*7060*/  STL [R1+0x1a4], R220 ;  /* 0x0001a4dc01007387 */ /* 0x0001e20000100800 */
[----:B------:R-:W-:-:S03]  /*7070*/  FADD R227, R37, R227 ;  /* 0x000000e325e37221 */ /* 0x000fc60000000000 */
[----:B0-----:R1:W5:Y:S01]  /*7080*/  LDL.LU R220, [R1+0x22c] ;  /* 0x00022c0001dc7983 */ /* 0x0013620000300800 */
[----:B------:R-:W-:-:S03]  /*7090*/  FADD R225, R38, R225 ;  /* 0x000000e126e17221 */ /* 0x000fc60000000000 */
[----:B------:R0:W-:Y:S01]  /*70a0*/  STL [R1+0x1a8], R221 ;  /* 0x0001a8dd01007387 */ /* 0x0001e20000100800 */
[----:B------:R-:W-:-:S01]  /*70b0*/  FADD R224, R39, R224 ;  /* 0x000000e027e07221 */ /* 0x000fc20000000000 */
[----:B------:R-:W-:Y:S02]  /*70c0*/  FADD R7, R24, R7 ;  /* 0x0000000718077221 */ /* 0x000fe40000000000 */
[----:B0-----:R1:W5:Y:S04]  /*70d0*/  LDL.LU R221, [R1+0x228] ;  /* 0x0002280001dd7983 */ /* 0x0013680000300800 */
[----:B------:R0:W-:Y:S01]  /*70e0*/  STL [R1+0x1ac], R222 ;  /* 0x0001acde01007387 */ /* 0x0001e20000100800 */
[----:B--2---:R-:W-:-:S01]  /*70f0*/  FADD R6, R25, R6 ;  /* 0x0000000619067221 */ /* 0x004fc20000000000 */
[----:B---3--:R-:W-:-:S02]  /*7100*/  FADD R5, R26, R5 ;  /* 0x000000051a057221 */ /* 0x008fc40000000000 */
[----:B0-----:R1:W5:Y:S04]  /*7110*/  LDL.LU R222, [R1+0x224] ;  /* 0x0002240001de7983 */ /* 0x0013680000300800 */
[----:B------:R0:W-:Y:S01]  /*7120*/  STL [R1+0x1b0], R223 ;  /* 0x0001b0df01007387 */ /* 0x0001e20000100800 */
[----:B----4-:R-:W-:-:S03]  /*7130*/  FADD R4, R27, R4 ;  /* 0x000000041b047221 */ /* 0x010fc60000000000 */
[----:B0-----:R1:W5:Y:S04]  /*7140*/  LDL.LU R223, [R1+0x220] ;  /* 0x0002200001df7983 */ /* 0x0013680000300800 */
[----:B------:R0:W-:Y:S01]  /*7150*/  STL [R1+0x1b4], R227 ;  /* 0x0001b4e301007387 */ /* 0x0001e20000100800 */
[----:B------:R-:W-:-:S03]  /*7160*/  FADD R3, R28, R3 ;  /* 0x000000031c037221 */ /* 0x000fc60000000000 */
        /* <DEDUP_REMOVED lines=10> */
[----:B------:R0:W-:Y:S04]  /*7210*/  STL [R1+0x1c4], R6 ;  /* 0x0001c40601007387 */ /* 0x0001e80000100800 */
        /* <DEDUP_REMOVED lines=11> */
[----:B------:R1:W-:Y:S02]  /*72d0*/  STL [R1+0x1dc], R226 ;  /* 0x0001dce201007387 */ /* 0x0003e40000100800 */
.L_x_28:
[----:B------:R-:W-:Y:S05]  /*72e0*/  @!P1 BRA `(.L_x_29) ;  /* 0x0000000000049947 */ /* 0x000fea0003800000 */
[----:B------:R-:W-:Y:S01]  /*72f0*/  BPT.TRAP 0x1 ;  /* 0x000000040000795c */ /* 0x000fe20000300000 */
.L_x_29:
[----:B01----:R-:W2:Y:S04]  /*7300*/  LDL R226, [R1+0x1e0] ;  /* 0x0001e00001e27983 */ /* 0x003ea80000100800 */
[----:B-----5:R0:W-:Y:S04]  /*7310*/  STL [R1+0x1f8], R0 ;  /* 0x0001f80001007387 */ /* 0x0201e80000100800 */
[----:B0-----:R-:W3:Y:S01]  /*7320*/  LDL R0, [R1+0x1e4] ;  /* 0x0001e40001007983 */ /* 0x001ee20000100800 */
[----:B--2---:R-:W-:Y:S01]  /*7330*/  ISETP.NE.AND P0, PT, R226, RZ, PT ;  /* 0x000000ffe200720c */ /* 0x004fe20003f05270 */
[----:B------:R-:W-:-:S12]  /*7340*/  IMAD.U32 R226, RZ, RZ, UR44 ;  /* 0x0000002cffe27e24 */ /* 0x000fd8000f8e00ff */
[----:B------:R-:W-:-:S05]  /*7350*/  @P0 LEA R226, R226, UR8, 0x3 ;  /* 0x00000008e2e20c11 */ /* 0x000fca000f8e18ff */
[----:B------:R-:W-:-:S05]  /*7360*/  @P0 VIADD R226, R226, 0x38 ;  /* 0x00000038e2e20836 */ /* 0x000fca0000000000 */
[----:B---3--:R-:W-:Y:S02]  /*7370*/  @P0 PRMT R226, R0, 0x654, R226 ;  /* 0x0000065400e20816 */ /* 0x008fe400000000e2 */
[----:B------:R0:W5:Y:S01]  /*7380*/  LDL.LU R0, [R1+0x1f8] ;  /* 0x0001f80001007983 */ /* 0x0001620000300800 */
[----:B------:R-:W-:Y:S01]  /*7390*/  UISETP.GT.U32.AND UP0, UPT, UR7, 0x1, UPT ;  /* 0x000000010700788c */ /* 0x000fe2000bf04070 */
[----:B------:R0:W-:Y:S05]  /*73a0*/  @P0 SYNCS.ARRIVE.TRANS64.RED.A1T0 RZ, [R226+URZ], RZ ;  /* 0x000000ffe2ff09a7 */ /* 0x0001ea000810043f */
[----:B------:R-:W-:-:S13]  /*73b0*/  PLOP3.LUT P0, PT, PT, PT, UP0, 0x80, 0x0 ;  /* 0x000000000000781c */ /* 0x000fda0003f0f008 */
[----:B0-----:R-:W-:Y:S05]  /*73c0*/  @P0 BRA `(.L_x_30) ;  /* 0x0000000000040947 */ /* 0x001fea0003800000 */
[----:B------:R-:W-:Y:S01]  /*73d0*/  BPT.TRAP 0x1 ;  /* 0x000000040000795c */ /* 0x000fe20000300000 */
.L_x_30:
[----:B------:R-:W-:Y:S01]  /*73e0*/  UIADD3 UR45, UR45, 0x1, URZ ;  /* 0x000000012d2d7890 */ /* 0x000fe2000fffe03f */
[C---:B------:R-:W-:Y:S01]  /*73f0*/  ISETP.GT.AND P0, PT, R225.reuse, 0x1, PT ;  /* 0x00000001e100780c */ /* 0x040fe20003f04270 */
[----:B------:R-:W-:Y:S01]  /*7400*/  UIADD3 UR44, UR44, 0x1, URZ ;  /* 0x000000012c2c7890 */ /* 0x000fe2000fffe03f */
[----:B------:R-:W-:Y:S01]  /*7410*/  VIADD R225, R225, 0xffffffff ;  /* 0xffffffffe1e17836 */ /* 0x000fe20000000000 */
[----:B------:R-:W-:Y:S02]  /*7420*/  UISETP.NE.AND UP0, UPT, UR45, 0x7, UPT ;  /* 0x000000072d00788c */ /* 0x000fe4000bf05270 */
[----:B------:R-:W-:Y:S02]  /*7430*/  UISETP.NE.AND UP1, UPT, UR44, 0x7, UPT ;  /* 0x000000072c00788c */ /* 0x000fe4000bf25270 */
[----:B------:R-:W-:Y:S02]  /*7440*/  USEL UR13, URZ, 0x1, UP0 ;  /* 0x000000013f0d7887 */ /* 0x000fe40008000000 */
[----:B------:R-:W-:-:S02]  /*7450*/  USEL UR45, UR45, URZ, UP0 ;  /* 0x0000003f2d2d7287 */ /* 0x000fc40008000000 */
[----:B------:R-:W-:Y:S02]  /*7460*/  USEL UR44, UR44, URZ, UP1 ;  /* 0x0000003f2c2c7287 */ /* 0x000fe40008800000 */
[----:B------:R-:W-:Y:S01]  /*7470*/  LOP3.LUT R224, R224, UR13, RZ, 0x3c, !PT ;  /* 0x0000000de0e07c12 */ /* 0x000fe2000f8e3cff */
[----:B------:R-:W-:Y:S01]  /*7480*/  UMOV UR13, 0x1 ;  /* 0x00000001000d7882 */ /* 0x000fe20000000000 */
[----:B------:R-:W-:Y:S08]  /*7490*/  @P0 BRA `(.L_x_31) ;  /* 0xffffffd400b00947 */ /* 0x000ff0000383ffff */
.L_x_23:
[----:B------:R-:W-:-:S04]  /*74a0*/  UISETP.NE.AND UP0, UPT, UR6, URZ, UPT ;  /* 0x0000003f0600728c */ /* 0x000fc8000bf05270 */
[----:B------:R-:W-:-:S06]  /*74b0*/  USEL UR6, URZ, 0x1, !UP0 ;  /* 0x000000013f067887 */ /* 0x000fcc000c000000 */
[----:B------:R-:W-:-:S13]  /*74c0*/  ISETP.NE.AND P0, PT, RZ, UR6, PT ;  /* 0x00000006ff007c0c */ /* 0x000fda000bf05270 */
[----:B------:R-:W-:Y:S05]  /*74d0*/  @!P0 BRA `(.L_x_32) ;  /* 0x0000001c00508947 */ /* 0x000fea0003800000 */
[----:B------:R-:W2:Y:S04]  /*74e0*/  LDL.LU R226, [R1+0x1c4] ;  /* 0x0001c40001e27983 */ /* 0x000ea80000300800 */
[----:B------:R-:W3:Y:S04]  /*74f0*/  LDL.LU R225, [R1+0x1c0] ;  /* 0x0001c00001e17983 */ /* 0x000ee80000300800 */
[----:B------:R-:W4:Y:S04]  /*7500*/  LDL.LU R224, [R1+0x1bc] ;  /* 0x0001bc0001e07983 */ /* 0x000f280000300800 */
[----:B------:R-:W-:Y:S04]  /*7510*/  STL [R1+0x214], R227 ;  /* 0x000214e301007387 */ /* 0x000fe80000100800 */
[----:B------:R0:W-:Y:S01]  /*7520*/  STL [R1+0x210], R7 ;  /* 0x0002100701007387 */ /* 0x0001e20000100800 */
[----:B------:R-:W-:-:S03]  /*7530*/  WARPGROUP.DEPBAR.LE gsb0, 0x0 ;  /* 0x00008000000079c5 */ /* 0x000fc60000010000 */
[----:B0-----:R-:W2:Y:S04]  /*7540*/  LDL.LU R7, [R1+0x1b8] ;  /* 0x0001b80001077983 */ /* 0x001ea80000300800 */
[----:B------:R-:W2:Y:S04]  /*7550*/  LDL.LU R227, [R1+0x1b4] ;  /* 0x0001b40001e37983 */ /* 0x000ea80000300800 */
[----:B------:R0:W-:Y:S01]  /*7560*/  STL [R1+0x20c], R6 ;  /* 0x00020c0601007387 */ /* 0x0001e20000100800 */
[----:B------:R-:W-:Y:S01]  /*7570*/  FADD R223, R184, R223 ;  /* 0x000000dfb8df7221 */ /* 0x000fe20000000000 */
[----:B------:R-:W-:-:S02]  /*7580*/  FADD R222, R185, R222 ;  /* 0x000000deb9de7221 */ /* 0x000fc40000000000 */
[----:B0-----:R-:W3:Y:S04]  /*7590*/  LDL.LU R6, [R1+0x28] ;  /* 0x0000280001067983 */ /* 0x001ee80000300800 */
[----:B------:R0:W-:Y:S01]  /*75a0*/  STL [R1+0x208], R5 ;  /* 0x0002080501007387 */ /* 0x0001e20000100800 */
[----:B------:R-:W-:-:S03]  /*75b0*/  FADD R221, R186, R221 ;  /* 0x000000ddbadd7221 */ /* 0x000fc60000000000 */
[----:B0-----:R-:W4:Y:S04]  /*75c0*/  LDL.LU R5, [R1+0x24] ;  /* 0x0000240001057983 */ /* 0x001f280000300800 */
[----:B------:R0:W-:Y:S01]  /*75d0*/  STL [R1+0x204], R4 ;  /* 0x0002040401007387 */ /* 0x0001e20000100800 */
[----:B------:R-:W-:-:S03]  /*75e0*/  FADD R220, R187, R220 ;  /* 0x000000dcbbdc7221 */ /* 0x000fc60000000000 */
[----:B0-----:R-:W2:Y:S04]  /*75f0*/  LDL.LU R4, [R1+0x20] ;  /* 0x0000200001047983 */ /* 0x001ea80000300800 */
[----:B------:R0:W-:Y:S01]  /*7600*/  STL [R1+0x200], R3 ;  /* 0x0002000301007387 */ /* 0x0001e20000100800 */
[----:B------:R-:W-:-:S03]  /*7610*/  FADD R219, R188, R219 ;  /* 0x000000dbbcdb7221 */ /* 0x000fc60000000000 */
[----:B0-----:R-:W2:Y:S04]  /*7620*/  LDL.LU R3, [R1+0x1c] ;  /* 0x00001c0001037983 */ /* 0x001ea80000300800 */
[----:B------:R0:W-:Y:S04]  /*7630*/  STL [R1+0x1fc], R2 ;  /* 0x0001fc0201007387 */ /* 0x0001e80000100800 */
[----:B0-----:R-:W2:Y:S04]  /*7640*/  LDL.LU R2, [R1+0x18] ;  /* 0x0000180001027983 */ /* 0x001ea80000300800 */
[----:B-----5:R0:W-:Y:S04]  /*7650*/  STL [R1+0x1f8], R0 ;  /* 0x0001f80001007387 */ /* 0x0201e80000100800 */
[----:B0-----:R-:W2:Y:S04]  /*7660*/  LDL.LU R0, [R1+0x14] ;  /* 0x0000140001007983 */ /* 0x001ea80000300800 */
[----:B------:R0:W-:Y:S04]  /*7670*/  STL [R1+0x218], R223 ;  /* 0x000218df01007387 */ /* 0x0001e80000100800 */
        /* <DEDUP_REMOVED lines=8> */
[----:B0-----:R-:W2:Y:S01]  /*7700*/  LDL.LU R219, [R1] ;  /* 0x0000000001db7983 */ /* 0x001ea20000300800 */
[----:B------:R-:W-:Y:S01]  /*7710*/  FADD R218, R189, R218 ;  /* 0x000000dabdda7221 */ /* 0x000fe20000000000 */
[----:B------:R-:W-:Y:S01]  /*7720*/  FADD R217, R190, R217 ;  /* 0x000000d9bed97221 */ /* 0x000fe20000000000 */
[----:B------:R-:W-:Y:S01]  /*7730*/  FADD R216, R191, R216 ;  /* 0x000000d8bfd87221 */ /* 0x000fe20000000000 */
[----:B------:R-:W-:Y:S01]  /*7740*/  FADD R215, R176, R215 ;  /* 0x000000d7b0d77221 */ /* 0x000fe20000000000 */
[----:B------:R-:W-:Y:S01]  /*7750*/  FADD R214, R177, R214 ;  /* 0x000000d6b1d67221 */ /* 0x000fe20000000000 */
[----:B------:R-:W-:Y:S01]  /*7760*/  STL [R1+0x22c], R218 ;  /* 0x00022cda01007387 */ /* 0x000fe20000100800 */
        /* <DEDUP_REMOVED lines=49> */
[----:B------:R-:W-:-:S02]  /*7a80*/  FADD R8, R151, R8 ;  /* 0x0000000897087221 */ /* 0x000fc40000000000 */
[----:B------:R-:W-:Y:S04]  /*7a90*/  STL [R1+0x260], R205 ;  /* 0x000260cd01007387 */ /* 0x000fe80000100800 */
[----:B------:R0:W-:Y:S01]  /*7aa0*/  STL [R1+0x264], R204 ;  /* 0x000264cc01007387 */ /* 0x0001e20000100800 */
[----:B---3--:R-:W-:Y:S01]  /*7ab0*/  FADD R6, R130, R6 ;  /* 0x0000000682067221 */ /* 0x008fe20000000000 */
[----:B----4-:R-:W-:Y:S01]  /*7ac0*/  FADD R5, R129, R5 ;  /* 0x0000000581057221 */ /* 0x010fe20000000000 */
[----:B--2---:R-:W-:Y:S01]  /*7ad0*/  FADD R4, R128, R4 ;  /* 0x0000000480047221 */ /* 0x004fe20000000000 */
[----:B------:R-:W-:Y:S01]  /*7ae0*/  FADD R3, R143, R3 ;  /* 0x000000038f037221 */ /* 0x000fe20000000000 */
[----:B------:R-:W-:Y:S01]  /*7af0*/  FADD R2, R142, R2 ;  /* 0x000000028e027221 */ /* 0x000fe20000000000 */
[----:B------:R-:W-:Y:S01]  /*7b00*/  FADD R0, R141, R0 ;  /* 0x000000008d007221 */ /* 0x000fe20000000000 */
[----:B------:R-:W-:Y:S01]  /*7b10*/  FADD R223, R140, R223 ;  /* 0x000000df8cdf7221 */ /* 0x000fe20000000000 */
[----:B------:R-:W-:Y:S01]  /*7b20*/  FADD R222, R139, R222 ;  /* 0x000000de8bde7221 */ /* 0x000fe20000000000 */
[----:B------:R-:W-:Y:S01]  /*7b30*/  FADD R221, R138, R221 ;  /* 0x000000dd8add7221 */ /* 0x000fe20000000000 */
[----:B------:R-:W-:Y:S01]  /*7b40*/  FADD R220, R137, R220 ;  /* 0x000000dc89dc7221 */ /* 0x000fe20000000000 */
[----:B------:R-:W-:-:S05]  /*7b50*/  FADD R219, R136, R219 ;  /* 0x000000db88db7221 */ /* 0x000fca0000000000 */
[----:B------:R1:W-:Y:S04]  /*7b60*/  STL [R1], R219 ;  /* 0x000000db01007387 */ /* 0x0003e80000100800 */
[----:B------:R2:W-:Y:S04]  /*7b70*/  STL [R1+0x4], R220 ;  /* 0x000004dc01007387 */ /* 0x0005e80000100800 */
[----:B------:R3:W-:Y:S04]  /*7b80*/  STL [R1+0x8], R221 ;  /* 0x000008dd01007387 */ /* 0x0007e80000100800 */
[----:B------:R4:W-:Y:S04]  /*7b90*/  STL [R1+0xc], R222 ;  /* 0x00000cde01007387 */ /* 0x0009e80000100800 */
[----:B------:R4:W-:Y:S04]  /*7ba0*/  STL [R1+0x10], R223 ;  /* 0x000010df01007387 */ /* 0x0009e80000100800 */
[----:B------:R4:W-:Y:S04]  /*7bb0*/  STL [R1+0x14], R0 ;  /* 0x0000140001007387 */ /* 0x0009e80000100800 */
[----:B------:R4:W-:Y:S04]  /*7bc0*/  STL [R1+0x18], R2 ;  /* 0x0000180201007387 */ /* 0x0009e80000100800 */
[----:B------:R4:W-:Y:S04]  /*7bd0*/  STL [R1+0x1c], R3 ;  /* 0x00001c0301007387 */ /* 0x0009e80000100800 */
[----:B0-----:R-:W4:Y:S04]  /*7be0*/  LDL.LU R204, [R1+0x2c] ;  /* 0x00002c0001cc7983 */ /* 0x001f280000300800 */
        /* <DEDUP_REMOVED lines=21> */
[----:B------:R-:W4:Y:S04]  /*7d40*/  LDL.LU R223, [R1+0x78] ;  /* 0x0000780001df7983 */ /* 0x000f280000300800 */
[----:B------:R-:W4:Y:S04]  /*7d50*/  LDL.LU R0, [R1+0x7c] ;  /* 0x00007c0001007983 */ /* 0x000f280000300800 */
[----:B------:R-:W4:Y:S04]  /*7d60*/  LDL.LU R2, [R1+0x80] ;  /* 0x0000800001027983 */ /* 0x000f280000300800 */
[----:B------:R-:W4:Y:S04]  /*7d70*/  LDL.LU R3, [R1+0x84] ;  /* 0x0000840001037983 */ /* 0x000f280000300800 */
[----:B0-----:R-:W4:Y:S04]  /*7d80*/  LDL.LU R4, [R1+0x88] ;  /* 0x0000880001047983 */ /* 0x001f280000300800 */
[----:B------:R-:W4:Y:S04]  /*7d90*/  LDL.LU R5, [R1+0x8c] ;  /* 0x00008c0001057983 */ /* 0x000f280000300800 */
[----:B------:R-:W4:Y:S01]  /*7da0*/  LDL.LU R6, [R1+0x90] ;  /* 0x0000900001067983 */ /* 0x000f220000300800 */
[----:B------:R-:W-:-:S05]  /*7db0*/  FADD R204, R131, R204 ;  /* 0x000000cc83cc7221 */ /* 0x000fca0000000000 */
[----:B------:R0:W-:Y:S01]  /*7dc0*/  STL [R1+0x2c], R204 ;  /* 0x00002ccc01007387 */ /* 0x0001e20000100800 */
[----:B------:R-:W-:-:S05]  /*7dd0*/  FADD R205, R132, R205 ;  /* 0x000000cd84cd7221 */ /* 0x000fca0000000000 */
[----:B------:R1:W-:Y:S01]  /*7de0*/  STL [R1+0x30], R205 ;  /* 0x000030cd01007387 */ /* 0x0003e20000100800 */
[----:B------:R-:W-:-:S05]  /*7df0*/  FADD R206, R133, R206 ;  /* 0x000000ce85ce7221 */ /* 0x000fca0000000000 */
[----:B------:R1:W-:Y:S01]  /*7e00*/  STL [R1+0x34], R206 ;  /* 0x000034ce01007387 */ /* 0x0003e20000100800 */
[----:B------:R-:W-:Y:S01]  /*7e10*/  FADD R207, R134, R207 ;  /* 0x000000cf86cf7221 */ /* 0x000fe20000000000 */
[----:B------:R-:W-:-:S04]  /*7e20*/  FADD R208, R135, R208 ;  /* 0x000000d087d07221 */ /* 0x000fc80000000000 */
        /* <DEDUP_REMOVED lines=59> */
[----:B--2---:R-:W2:Y:S04]  /*81e0*/  LDL.LU R219, [R1+0xd0] ;  /* 0x0000d00001db7983 */ /* 0x004ea80000300800 */
[----:B---3--:R-:W3:Y:S04]  /*81f0*/  LDL.LU R220, [R1+0xd4] ;  /* 0x0000d40001dc7983 */ /* 0x008ee80000300800 */
[----:B----4-:R-:W4:Y:S04]  /*8200*/  LDL.LU R221, [R1+0xd8] ;  /* 0x0000d80001dd7983 */ /* 0x010f280000300800 */
        /* <DEDUP_REMOVED lines=128> */
[----:B------:R-:W-:Y:S01]  /*8a10*/  STL [R1+0x14c], R0 ;  /* 0x00014c0001007387 */ /* 0x000fe20000100800 */
[----:B------:R-:W-:-:S03]  /*8a20*/  FADD R3, R61, R3 ;  /* 0x000000033d037221 */ /* 0x000fc60000000000 */
[----:B------:R-:W-:Y:S01]  /*8a30*/  STL [R1+0x150], R2 ;  /* 0x0001500201007387 */ /* 0x000fe20000100800 */
[----:B------:R-:W-:-:S03]  /*8a40*/  FADD R4, R62, R4 ;  /* 0x000000043e047221 */ /* 0x000fc60000000000 */
[----:B------:R-:W-:Y:S01]  /*8a50*/  STL [R1+0x154], R3 ;  /* 0x0001540301007387 */ /* 0x000fe20000100800 */
[----:B------:R-:W-:-:S03]  /*8a60*/  FADD R5, R63, R5 ;  /* 0x000000053f057221 */ /* 0x000fc60000000000 */
[----:B0-----:R-:W4:Y:S01]  /*8a70*/  LDL.LU R204, [R1+0x164] ;  /* 0x0001640001cc7983 */ /* 0x001f220000300800 */
[----:B------:R-:W-:-:S03]  /*8a80*/  FADD R6, R48, R6 ;  /* 0x0000000630067221 */ /* 0x000fc60000000000 */
[----:B------:R-:W-:Y:S04]  /*8a90*/  STL [R1+0x158], R4 ;  /* 0x0001580401007387 */ /* 0x000fe80000100800 */
[----:B-1----:R-:W4:Y:S04]  /*8aa0*/  LDL.LU R205, [R1+0x168] ;  /* 0x0001680001cd7983 */ /* 0x002f280000300800 */
[----:B------:R-:W-:Y:S04]  /*8ab0*/  STL [R1+0x15c], R5 ;  /* 0x00015c0501007387 */ /* 0x000fe80000100800 */
        /* <DEDUP_REMOVED lines=18> */
[----:B------:R-:W4:Y:S01]  /*8be0*/  LDL.LU R223, [R1+0x1b0] ;  /* 0x0001b00001df7983 */ /* 0x000f220000300800 */
[----:B0-----:R-:W-:-:S03]  /*8bf0*/  IMAD.MOV.U32 R6, RZ, RZ, R224 ;  /* 0x000000ffff067224 */ /* 0x001fc600078e00e0 */
[----:B------:R-:W4:Y:S01]  /*8c00*/  LDL.LU R3, [R1+0x1c8] ;  /* 0x0001c80001037983 */ /* 0x000f220000300800 */
[----:B------:R-:W-:-:S03]  /*8c10*/  IMAD.MOV.U32 R5, RZ, RZ, R225 ;  /* 0x000000ffff057224 */ /* 0x000fc600078e00e1 */
[----:B------:R-:W4:Y:S01]  /*8c20*/  LDL.LU R2, [R1+0x1cc] ;  /* 0x0001cc0001027983 */ /* 0x000f220000300800 */
[----:B------:R-:W-:-:S03]  /*8c30*/  IMAD.MOV.U32 R4, RZ, RZ, R226 ;  /* 0x000000ffff047224 */ /* 0x000fc600078e00e2 */
[----:B------:R-:W4:Y:S04]  /*8c40*/  LDL.LU R0, [R1+0x1d0] ;  /* 0x0001d00001007983 */ /* 0x000f280000300800 */
[----:B------:R-:W4:Y:S04]  /*8c50*/  LDL.LU R224, [R1+0x1d4] ;  /* 0x0001d40001e07983 */ /* 0x000f280000300800 */
[----:B------:R-:W4:Y:S04]  /*8c60*/  LDL.LU R225, [R1+0x1d8] ;  /* 0x0001d80001e17983 */ /* 0x000f280000300800 */
[----:B------:R-:W4:Y:S01]  /*8c70*/  LDL.LU R226, [R1+0x1dc] ;  /* 0x0001dc0001e27983 */ /* 0x000f220000300800 */
[----:B------:R-:W-:Y:S01]  /*8c80*/  FADD R227, R37, R227 ;  /* 0x000000e325e37221 */ /* 0x000fe20000000000 */
[----:B------:R-:W-:Y:S01]  /*8c90*/  FADD R7, R38, R7 ;  /* 0x0000000726077221 */ /* 0x000fe20000000000 */
[----:B------:R-:W-:Y:S01]  /*8ca0*/  FADD R6, R39, R6 ;  /* 0x0000000627067221 */ /* 0x000fe20000000000 */
[----:B------:R-:W-:Y:S01]  /*8cb0*/  FADD R5, R24, R5 ;  /* 0x0000000518057221 */ /* 0x000fe20000000000 */
[----:B------:R-:W-:Y:S01]  /*8cc0*/  FADD R4, R25, R4 ;  /* 0x0000000419047221 */ /* 0x000fe20000000000 */
[----:B------:R-:W-:-:S05]  /*8cd0*/  FADD R204, R49, R204 ;  /* 0x000000cc31cc7221 */ /* 0x000fca0000000000 */
[----:B------:R0:W-:Y:S01]  /*8ce0*/  STL [R1+0x164], R204 ;  /* 0x000164cc01007387 */ /* 0x0001e20000100800 */
[----:B------:R-:W-:-:S03]  /*8cf0*/  FADD R205, R50, R205 ;  /* 0x000000cd32cd7221 */ /* 0x000fc60000000000 */
[----:B0-----:R0:W5:Y:S01]  /*8d00*/  LDL.LU R204, [R1+0x264] ;  /* 0x0002640001cc7983 */ /* 0x0011620000300800 */
[----:B------:R-:W-:-:S03]  /*8d10*/  FADD R206, R51, R206 ;  /* 0x000000ce33ce7221 */ /* 0x000fc60000000000 */
[----:B------:R1:W-:Y:S01]  /*8d20*/  STL [R1+0x168], R205 ;  /* 0x000168cd01007387 */ /* 0x0003e20000100800 */
[----:B------:R-:W-:Y:S01]  /*8d30*/  FADD R207, R52, R207 ;  /* 0x000000cf34cf7221 */ /* 0x000fe20000000000 */
[----:B------:R-:W-:Y:S02]  /*8d40*/  FADD R208, R53, R208 ;  /* 0x000000d035d07221 */ /* 0x000fe40000000000 */
[----:B-1----:R0:W5:Y:S01]  /*8d50*/  LDL.LU R205, [R1+0x260] ;  /* 0x0002600001cd7983 */ /* 0x0021620000300800 */
[----:B------:R-:W-:-:S03]  /*8d60*/  FADD R209, R54, R209 ;  /* 0x000000d136d17221 */ /* 0x000fc60000000000 */
[----:B------:R1:W-:Y:S01]  /*8d70*/  STL [R1+0x16c], R206 ;  /* 0x00016cce01007387 */ /* 0x0003e20000100800 */
[----:B------:R-:W-:-:S03]  /*8d80*/  FADD R210, R55, R210 ;  /* 0x000000d237d27221 */ /* 0x000fc60000000000 */
[----:B-1----:R0:W5:Y:S01]  /*8d90*/  LDL.LU R206, [R1+0x25c] ;  /* 0x00025c0001ce7983 */ /* 0x0021620000300800 */
[----:B------:R-:W-:-:S03]  /*8da0*/  FADD R211, R40, R211 ;  /* 0x000000d328d37221 */ /* 0x000fc60000000000 */
[----:B------:R1:W-:Y:S01]  /*8db0*/  STL [R1+0x170], R207 ;  /* 0x000170cf01007387 */ /* 0x0003e20000100800 */
[----:B------:R-:W-:Y:S01]  /*8dc0*/  FADD R212, R41, R212 ;  /* 0x000000d429d47221 */ /* 0x000fe20000000000 */
[----:B------:R-:W-:Y:S02]  /*8dd0*/  FADD R213, R42, R213 ;  /* 0x000000d52ad57221 */ /* 0x000fe40000000000 */
[----:B-1----:R0:W5:Y:S04]  /*8de0*/  LDL.LU R207, [R1+0x258] ;  /* 0x0002580001cf7983 */ /* 0x0021680000300800 */
[----:B------:R1:W-:Y:S01]  /*8df0*/  STL [R1+0x174], R208 ;  /* 0x000174d001007387 */ /* 0x0003e20000100800 */
[----:B------:R-:W-:Y:S01]  /*8e00*/  FADD R214, R43, R214 ;  /* 0x000000d62bd67221 */ /* 0x000fe20000000000 */
[----:B------:R-:W-:-:S02]  /*8e10*/  FADD R215, R44, R215 ;  /* 0x000000d72cd77221 */ /* 0x000fc40000000000 */
[----:B-1----:R0:W5:Y:S04]  /*8e20*/  LDL.LU R208, [R1+0x254] ;  /* 0x0002540001d07983 */ /* 0x0021680000300800 */
[----:B------:R1:W-:Y:S01]  /*8e30*/  STL [R1+0x178], R209 ;  /* 0x000178d101007387 */ /* 0x0003e20000100800 */
[----:B------:R-:W-:-:S03]  /*8e40*/  FADD R216, R45, R216 ;  /* 0x000000d82dd87221 */ /* 0x000fc60000000000 */
[----:B-1----:R0:W5:Y:S04]  /*8e50*/  LDL.LU R209, [R1+0x250] ;  /* 0x0002500001d17983 */ /* 0x0021680000300800 */
[----:B------:R1:W-:Y:S01]  /*8e60*/  STL [R1+0x17c], R210 ;  /* 0x00017cd201007387 */ /* 0x0003e20000100800 */
[----:B--2---:R-:W-:-:S03]  /*8e70*/  FADD R217, R46, R217 ;  /* 0x000000d92ed97221 */ /* 0x004fc60000000000 */
[----:B-1----:R0:W5:Y:S04]  /*8e80*/  LDL.LU R210, [R1+0x24c] ;  /* 0x00024c0001d27983 */ /* 0x0021680000300800 */
[----:B------:R1:W-:Y:S01]  /*8e90*/  STL [R1+0x180], R211 ;  /* 0x000180d301007387 */ /* 0x0003e20000100800 */
[----:B---3--:R-:W-:-:S03]  /*8ea0*/  FADD R218, R47, R218 ;  /* 0x000000da2fda7221 */ /* 0x008fc60000000000 */
[----:B-1----:R0:W5:Y:S04]  /*8eb0*/  LDL.LU R211, [R1+0x248] ;  /* 0x0002480001d37983 */ /* 0x0021680000300800 */
[----:B------:R1:W-:Y:S01]  /*8ec0*/  STL [R1+0x184], R212 ;  /* 0x000184d401007387 */ /* 0x0003e20000100800 */
[----:B----4-:R-:W-:-:S03]  /*8ed0*/  FADD R219, R32, R219 ;  /* 0x000000db20db7221 */ /* 0x010fc60000000000 */
[----:B-1----:R0:W5:Y:S04]  /*8ee0*/  LDL.LU R212, [R1+0x244] ;  /* 0x0002440001d47983 */ /* 0x0021680000300800 */
[----:B------:R1:W-:Y:S01]  /*8ef0*/  STL [R1+0x188], R213 ;  /* 0x000188d501007387 */ /* 0x0003e20000100800 */
[----:B------:R-:W-:-:S03]  /*8f00*/  FADD R220, R33, R220 ;  /* 0x000000dc21dc7221 */ /* 0x000fc60000000000 */
        /* <DEDUP_REMOVED lines=10> */
[----:B------:R1:W-:Y:S04]  /*8fb0*/  STL [R1+0x198], R217 ;  /* 0x000198d901007387 */ /* 0x0003e80000100800 */
        /* <DEDUP_REMOVED lines=22> */
[----:B------:R-:W-:Y:S01]  /*9120*/  FADD R224, R29, R224 ;  /* 0x000000e01de07221 */ /* 0x000fe20000000000 */
[----:B------:R-:W-:Y:S02]  /*9130*/  FADD R225, R30, R225 ;  /* 0x000000e11ee17221 */ /* 0x000fe40000000000 */
        /* <DEDUP_REMOVED lines=12> */
[----:B------:R0:W-:Y:S04]  /*9200*/  STL [R1+0x1d4], R224 ;  /* 0x0001d4e001007387 */ /* 0x0001e80000100800 */
[----:B------:R0:W-:Y:S02]  /*9210*/  STL [R1+0x1d8], R225 ;  /* 0x0001d8e101007387 */ /* 0x0001e40000100800 */
.L_x_32:
[----:B------:R-:W-:Y:S02]  /*9220*/  WARPGROUP.DEPBAR.LE gsb0, 0x0 ;  /* 0x00008000000079c5 */ /* 0x000fe40000010000 */
[----:B------:R-:W1:Y:S02]  /*9230*/  LDC R24, c[0x0][0x28c] ;  /* 0x0000a300ff187b82 */ /* 0x000e640000000800 */
[----:B-1----:R-:W-:-:S13]  /*9240*/  ISETP.GE.AND P0, PT, R24, 0x1, PT ;  /* 0x000000011800780c */ /* 0x002fda0003f06270 */
[----:B------:R-:W-:Y:S05]  /*9250*/  @!P0 BRA `(.L_x_33) ;  /* 0x00000000006c8947 */ /* 0x000fea0003800000 */
[----:B------:R-:W-:-:S06]  /*9260*/  UISETP.NE.AND UP0, UPT, UR10, 0x3, UPT ;  /* 0x000000030a00788c */ /* 0x000fcc000bf05270 */
[----:B------:R-:W-:-:S13]  /*9270*/  PLOP3.LUT P0, PT, PT, PT, UP0, 0x80, 0x0 ;  /* 0x000000000000781c */ /* 0x000fda0003f0f008 */
[----:B------:R-:W-:Y:S05]  /*9280*/  @!P0 BRA `(.L_x_34) ;  /* 0x0000000000048947 */ /* 0x000fea0003800000 */
[----:B------:R-:W-:Y:S01]  /*9290*/  BPT.TRAP 0x1 ;  /* 0x000000040000795c */ /* 0x000fe20000300000 */
.L_x_34:
[----:B0-----:R-:W2:Y:S01]  /*92a0*/  LDL R224, [R1+0x1e0] ;  /* 0x0001e00001e07983 */ /* 0x001ea20000100800 */
[----:B------:R-:W-:Y:S01]  /*92b0*/  BSSY B0, `(.L_x_35) ;  /* 0x0000011000007945 */ /* 0x000fe20003800000 */
[----:B--2---:R-:W-:-:S13]  /*92c0*/  ISETP.NE.AND P0, PT, R224, RZ, PT ;  /* 0x000000ffe000720c */ /* 0x004fda0003f05270 */
[----:B------:R-:W-:Y:S05]  /*92d0*/  @!P0 BRA `(.L_x_36) ;  /* 0x0000000000388947 */ /* 0x000fea0003800000 */
[----:B------:R-:W2:Y:S01]  /*92e0*/  LDL R224, [R1+0x1e4] ;  /* 0x0001e40001e07983 */ /* 0x000ea20000100800 */
[----:B------:R-:W-:-:S04]  /*92f0*/  UISETP.LT.AND UP0, UPT, UR11, 0x1, UPT ;  /* 0x000000010b00788c */ /* 0x000fc8000bf01270 */
[----:B------:R-:W-:-:S04]  /*9300*/  USEL UR6, UR11, 0x1, UP0 ;  /* 0x000000010b067887 */ /* 0x000fc80008000000 */
[----:B------:R-:W-:-:S04]  /*9310*/  UIADD3 UR6, UR5, UR11, -UR6 ;  /* 0x0000000b05067290 */ /* 0x000fc8000fffe806 */
[----:B------:R-:W-:-:S04]  /*9320*/  UIMAD.WIDE.U32 UR12, UR6, 0x24924925, URZ ;  /* 0x24924925060c78a5 */ /* 0x000fc8000f8e003f */
[----:B------:R-:W-:-:S04]  /*9330*/  UIADD3 UR9, UR6, -UR13, URZ ;  /* 0x8000000d06097290 */ /* 0x000fc8000fffe03f */
[----:B------:R-:W-:-:S04]  /*9340*/  ULEA.HI UR9, UR9, UR13, URZ, 0x1f ;  /* 0x0000000d09097291 */ /* 0x000fc8000f8ff83f */
[----:B------:R-:W-:-:S04]  /*9350*/  USHF.R.U32.HI UR9, URZ, 0x2, UR9 ;  /* 0x000000023f097899 */ /* 0x000fc80008011609 */
[----:B------:R-:W-:-:S04]  /*9360*/  UIMAD UR9, UR9, -0x7, UR6 ;  /* 0xfffffff9090978a4 */ /* 0x000fc8000f8e0206 */
[----:B------:R-:W-:-:S04]  /*9370*/  ULEA UR9, UR9, UR8, 0x3 ;  /* 0x0000000809097291 */ /* 0x000fc8000f8e183f */
[----:B------:R-:W-:-:S06]  /*9380*/  UIADD3 UR9, UR9, 0x38, URZ ;  /* 0x0000003809097890 */ /* 0x000fcc000fffe03f */
[----:B------:R-:W-:-:S05]  /*9390*/  IMAD.U32 R24, RZ, RZ, UR9 ;  /* 0x00000009ff187e24 */ /* 0x000fca000f8e00ff */
[----:B--2---:R-:W-:-:S04]  /*93a0*/  PRMT R24, R224, 0x654, R24 ;  /* 0x00000654e0187816 */ /* 0x004fc80000000018 */
[----:B------:R0:W-:Y:S03]  /*93b0*/  SYNCS.ARRIVE.TRANS64.RED.A1T0 RZ, [R24+URZ], RZ ;  /* 0x000000ff18ff79a7 */ /* 0x0001e6000810043f */
.L_x_36:
[----:B------:R-:W-:Y:S05]  /*93c0*/  BSYNC B0 ;  /* 0x0000000000007941 */ /* 0x000fea0003800000 */
.L_x_35:
[----:B------:R-:W-:-:S06]  /*93d0*/  UISETP.GT.U32.AND UP0, UPT, UR7, 0x1, UPT ;  /* 0x000000010700788c */ /* 0x000fcc000bf04070 */
[----:B------:R-:W-:-:S13]  /*93e0*/  PLOP3.LUT P0, PT, PT, PT, UP0, 0x80, 0x0 ;  /* 0x000000000000781c */ /* 0x000fda0003f0f008 */
[----:B------:R-:W-:Y:S05]  /*93f0*/  @P0 BRA `(.L_x_33) ;  /* 0x0000000000040947 */ /* 0x000fea0003800000 */
[----:B------:R-:W-:Y:S01]  /*9400*/  BPT.TRAP 0x1 ;  /* 0x000000040000795c */ /* 0x000fe20000300000 */
.L_x_33:
[----:B0-----:R-:W2:Y:S01]  /*9410*/  LDL.LU R226, [R1+0x1e8] ;  /* 0x0001e80001e27983 */ /* 0x001ea20000300800 */
[----:B------:R-:W0:Y:S01]  /*9420*/  LDC R31, c[0x0][0x288] ;  /* 0x0000a200ff1f7b82 */ /* 0x000e220000000800 */
[----:B------:R-:W1:Y:S01]  /*9430*/  S2R R225, SR_TID.X ;  /* 0x0000000000e17919 */ /* 0x000e620000002100 */
[----:B------:R-:W-:Y:S02]  /*9440*/  UISETP.GE.U32.AND UP1, UPT, UR11, 0x7, UPT ;  /* 0x000000070b00788c */ /* 0x000fe4000bf26070 */
[----:B------:R-:W-:Y:S01]  /*9450*/  USHF.R.S32.HI UR13, URZ, 0x1f, UR42 ;  /* 0x0000001f3f0d7899 */ /* 0x000fe2000801142a */
[----:B------:R-:W3:Y:S01]  /*9460*/  LDL.LU R224, [R1+0x1ec] ;  /* 0x0001ec0001e07983 */ /* 0x000ee20000300800 */
[----:B------:R-:W-:Y:S01]  /*9470*/  UIADD3 UR12, UR11, UR5, URZ ;  /* 0x000000050b0c7290 */ /* 0x000fe2000fffe03f */
[----:B------:R-:W-:Y:S01]  /*9480*/  IMAD.MOV.U32 R148, RZ, RZ, -0x1 ;  /* 0xffffffffff947424 */ /* 0x000fe200078e00ff */
[----:B------:R-:W-:Y:S01]  /*9490*/  ULDC.64 UR14, c[0x0][0x5d0] ;  /* 0x00017400000e7ab9 */ /* 0x000fe20000000a00 */
[----:B------:R-:W-:Y:S01]  /*94a0*/  ULDC UR16, c[0x0][0x284] ;  /* 0x0000a10000107ab9 */ /* 0x000fe20000000800 */
[----:B------:R-:W-:-:S02]  /*94b0*/  UIMAD UR5, UR13, UR14, URZ ;  /* 0x0000000e0d0572a4 */ /* 0x000fc4000f8e023f */
[----:B------:R-:W-:Y:S02]  /*94c0*/  UISETP.GT.U32.AND UP0, UPT, UR12, 0x6, UPT ;  /* 0x000000060c00788c */ /* 0x000fe4000bf04070 */
[----:B------:R-:W-:Y:S02]  /*94d0*/  @UP1 UIMAD.WIDE.U32 UR8, UR12, 0x24924925, URZ ;  /* 0x249249250c0818a5 */ /* 0x000fe4000f8e003f */
[----:B------:R-:W-:Y:S02]  /*94e0*/  UIMAD UR6, UR42, UR15, UR5 ;  /* 0x0000000f2a0672a4 */ /* 0x000fe4000f8e0205 */
[----:B------:R-:W-:Y:S02]  /*94f0*/  UISETP.LT.U32.AND UP0, UPT, UR11, 0x7, UP0 ;  /* 0x000000070b00788c */ /* 0x000fe40008701070 */
[----:B------:R-:W-:Y:S02]  /*9500*/  @UP1 UIADD3 UR5, UR12, -UR9, URZ ;  /* 0x800000090c051290 */ /* 0x000fe4000fffe03f */
[----:B------:R-:W-:-:S02]  /*9510*/  USEL UR8, URZ, 0x1, !UP0 ;  /* 0x000000013f087887 */ /* 0x000fc4000c000000 */
[----:B------:R-:W-:Y:S01]  /*9520*/  @UP1 ULEA.HI UR5, UR5, UR9, URZ, 0x1f ;  /* 0x0000000905051291 */ /* 0x000fe2000f8ff83f */
[----:B------:R-:W-:Y:S01]  /*9530*/  ULDC.64 UR18, c[0x0][0x5c8] ;  /* 0x0001720000127ab9 */ /* 0x000fe20000000a00 */
[----:B------:R-:W-:Y:S02]  /*9540*/  ULOP3.LUT UR4, UR4, UR8, URZ, 0x3c, !UPT ;  /* 0x0000000804047292 */ /* 0x000fe4000f8e3c3f */
[----:B------:R-:W-:Y:S01]  /*9550*/  @UP1 USHF.R.U32.HI UR5, URZ, 0x2, UR5 ;  /* 0x000000023f051899 */ /* 0x000fe20008011605 */
[----:B-1----:R-:W-:-:S03]  /*9560*/  SHF.R.U32.HI R24, RZ, 0x2, R225 ;  /* 0x00000002ff187819 */ /* 0x002fc600000116e1 */
[----:B------:R-:W-:Y:S01]  /*9570*/  @UP1 ULOP3.LUT UR4, UR4, 0x1, UR5, 0x78, !UPT ;  /* 0x0000000104041892 */ /* 0x000fe2000f8e7805 */
[----:B------:R-:W-:Y:S02]  /*9580*/  SHF.R.U32.HI R27, RZ, 0x7, R225 ;  /* 0x00000007ff1b7819 */ /* 0x000fe400000116e1 */
[----:B------:R-:W-:Y:S02]  /*9590*/  LOP3.LUT R26, R225, 0x60, RZ, 0xc0, !PT ;  /* 0x00000060e11a7812 */ /* 0x000fe400078ec0ff */
[----:B------:R-:W-:Y:S02]  /*95a0*/  LOP3.LUT R25, R24, 0x7, RZ, 0xc0, !PT ;  /* 0x0000000718197812 */ /* 0x000fe400078ec0ff */
[----:B------:R-:W-:Y:S02]  /*95b0*/  LOP3.LUT R24, R27, 0x1, RZ, 0xc0, !PT ;  /* 0x000000011b187812 */ /* 0x000fe400078ec0ff */
[----:B------:R-:W-:-:S03]  /*95c0*/  SHF.R.U32.HI R26, RZ, 0x1, R26 ;  /* 0x00000001ff1a7819 */ /* 0x000fc6000001161a */
[----:B------:R-:W-:Y:S01]  /*95d0*/  IMAD.SHL.U32 R28, R24, 0x40, RZ ;  /* 0x00000040181c7824 */ /* 0x000fe200078e00ff */
[----:B------:R-:W-:-:S04]  /*95e0*/  IADD3 R27, RZ, -R26, -R25 ;  /* 0x8000001aff1b7210 */ /* 0x000fc80007ffe819 */
[----:B------:R-:W-:Y:S01]  /*95f0*/  LOP3.LUT R41, R28, 0x40, R25, 0xe2, !PT ;  /* 0x000000401c297812 */ /* 0x000fe200078ee219 */
[----:B------:R-:W-:Y:S01]  /*9600*/  IMAD R40, R24, -0x40, R27 ;  /* 0xffffffc018287824 */ /* 0x000fe200078e021b */
[C---:B------:R-:W-:Y:S01]  /*9610*/  LOP3.LUT R28, R225.reuse, 0x3, RZ, 0xc0, !PT ;  /* 0x00000003e11c7812 */ /* 0x040fe200078ec0ff */
[----:B------:R-:W-:Y:S02]  /*9620*/  IMAD.SHL.U32 R27, R225, 0x2, RZ ;  /* 0x00000002e11b7824 */ /* 0x000fe400078e00ff */
[----:B------:R-:W-:Y:S02]  /*9630*/  IMAD.U32 R25, RZ, RZ, UR14 ;  /* 0x0000000eff197e24 */ /* 0x000fe4000f8e00ff */
[----:B0-----:R-:W-:Y:S02]  /*9640*/  IMAD R39, R28, -0x2, R31 ;  /* 0xfffffffe1c277824 */ /* 0x001fe400078e021f */
[----:B--2---:R-:W-:-:S04]  /*9650*/  IMAD R30, R226, 0x70, RZ ;  /* 0x00000070e21e7824 */ /* 0x004fc800078e02ff */
[----:B------:R-:W-:Y:S01]  /*9660*/  IMAD.IADD R39, R39, 0x1, -R30 ;  /* 0x0000000127277824 */ /* 0x000fe200078e0a1e */
[----:B------:R-:W-:Y:S01]  /*9670*/  ISETP.GE.AND P0, PT, R30, R31, PT ;  /* 0x0000001f1e00720c */ /* 0x000fe20003f06270 */
[----:B---3--:R-:W-:-:S04]  /*9680*/  IMAD.WIDE R80, R224, 0x180, RZ ;  /* 0x00000180e0507825 */ /* 0x008fc800078e02ff */
[----:B------:R-:W-:Y:S01]  /*9690*/  IMAD R29, R224, 0x180, RZ ;  /* 0x00000180e01d7824 */ /* 0x000fe200078e02ff */
[----:B------:R-:W-:Y:S01]  /*96a0*/  LOP3.LUT R41, R80, R41, R26, 0xfe, !PT ;  /* 0x0000002950297212 */ /* 0x000fe200078efe1a */
[----:B------:R-:W-:Y:S01]  /*96b0*/  IMAD R28, R81, UR18, RZ ;  /* 0x00000012511c7c24 */ /* 0x000fe2000f8e02ff */
[----:B------:R-:W-:Y:S02]  /*96c0*/  LOP3.LUT R26, R30, 0x6, R27, 0xf8, !PT ;  /* 0x000000061e1a7812 */ /* 0x000fe400078ef81b */
[C---:B------:R-:W-:Y:S02]  /*96d0*/  ISETP.GE.OR P0, PT, R29.reuse, UR16, P0 ;  /* 0x000000101d007c0c */ /* 0x040fe40008706670 */
[----:B------:R-:W-:Y:S02]  /*96e0*/  SHF.R.S32.HI R27, RZ, 0x1f, R26 ;  /* 0x0000001fff1b7819 */ /* 0x000fe4000001141a */
[----:B------:R-:W-:Y:S01]  /*96f0*/  IADD3 R40, -R29, UR16, R40 ;  /* 0x000000101d287c10 */ /* 0x000fe2000fffe128 */
[----:B------:R-:W-:-:S02]  /*9700*/  IMAD R29, R41, UR19, R28 ;  /* 0x00000013291d7c24 */ /* 0x000fc4000f8e021c */
[----:B------:R-:W-:-:S04]  /*9710*/  IMAD.WIDE.U32 R24, R25, UR42, R26 ;  /* 0x0000002a19187c25 */ /* 0x000fc8000f8e001a */
[----:B------:R-:W-:Y:S02]  /*9720*/  VIADD R25, R25, UR6 ;  /* 0x0000000619197c36 */ /* 0x000fe40008000000 */
[----:B------:R-:W-:Y:S01]  /*9730*/  IMAD.WIDE.U32 R24, R41, UR18, R24 ;  /* 0x0000001229187c25 */ /* 0x000fe2000f8e0018 */
[----:B------:R-:W-:Y:S06]  /*9740*/  @P0 BRA `(.L_x_37) ;  /* 0x00000120000c0947 */ /* 0x000fec0003800000 */
[----:B------:R-:W-:Y:S01]  /*9750*/  FSETP.NEU.AND P0, PT, RZ, UR40, PT ;  /* 0x00000028ff007c0b */ /* 0x000fe2000bf0d000 */
[----:B------:R-:W-:Y:S01]  /*9760*/  BSSY B0, `(.L_x_37) ;  /* 0x0001201000007945 */ /* 0x000fe20003800000 */
[----:B------:R-:W-:-:S11]  /*9770*/  IMAD.IADD R38, R25, 0x1, R29 ;  /* 0x0000000119267824 */ /* 0x000fd600078e021d */
[----:B------:R-:W-:Y:S05]  /*9780*/  @!P0 BRA `(.L_x_38) ;  /* 0x000000ac00e48947 */ /* 0x000fea0003800000 */
[----:B------:R-:W-:Y:S01]  /*9790*/  ISETP.GE.AND P2, PT, R40, 0x9, PT ;  /* 0x000000092800780c */ /* 0x000fe20003f46270 */
[----:B------:R-:W-:Y:S01]  /*97a0*/  ULDC.64 UR8, c[0x0][0x5b8] ;  /* 0x00016e0000087ab9 */ /* 0x000fe20000000a00 */
[----:B-----5:R-:W-:Y:S01]  /*97b0*/  LOP3.LUT R227, R227, 0xdfffffff, RZ, 0xc0, !PT ;  /* 0xdfffffffe3e37812 */ /* 0x020fe200078ec0ff */
[----:B------:R-:W-:Y:S01]  /*97c0*/  ULDC.64 UR14, c[0x0][0x5a8] ;  /* 0x00016a00000e7ab9 */ /* 0x000fe20000000a00 */
[C---:B------:R-:W-:Y:S01]  /*97d0*/  ISETP.LT.OR P0, PT, R39.reuse, 0x1, !P2 ;  /* 0x000000012700780c */ /* 0x040fe20005701670 */
[----:B------:R-:W2:Y:S01]  /*97e0*/  LDL.LU R224, [R1] ;  /* 0x0000000001e07983 */ /* 0x000ea20000300800 */
[C---:B------:R-:W-:Y:S02]  /*97f0*/  ISETP.LT.OR P5, PT, R39.reuse, 0x2, !P2 ;  /* 0x000000022700780c */ /* 0x040fe400057a1670 */
[----:B------:R-:W-:Y:S02]  /*9800*/  ISETP.LT.OR P3, PT, R39, 0x9, !P2 ;  /* 0x000000092700780c */ /* 0x000fe40005761670 */
[----:B------:R-:W-:Y:S01]  /*9810*/  LOP3.LUT R228, R228, 0xfffffffe, RZ, 0xc0, !PT ;  /* 0xfffffffee4e47812 */ /* 0x000fe200078ec0ff */
[----:B------:R-:W-:Y:S01]  /*9820*/  UIMAD UR5, UR13, UR8, URZ ;  /* 0x000000080d0572a4 */ /* 0x000fe2000f8e023f */
[----:B------:R-:W-:Y:S01]  /*9830*/  LOP3.LUT R229, R229, 0xffffff7f, RZ, 0xc0, !PT ;  /* 0xffffff7fe5e57812 */ /* 0x000fe200078ec0ff */
[----:B------:R-:W3:Y:S02]  /*9840*/  LDL.LU R225, [R1+0x4] ;  /* 0x0000040001e17983 */ /* 0x000ee40000300800 */
[----:B------:R-:W-:-:S02]  /*9850*/  UIMAD UR5, UR42, UR9, UR5 ;  /* 0x000000092a0572a4 */ /* 0x000fc4000f8e0205 */
[----:B------:R-:W0:Y:S04]  /*9860*/  @!P0 LDC.64 R32, c[0x0][0x5c0] ;  /* 0x00017000ff208b82 */ /* 0x000e280000000a00 */
[----:B------:R-:W-:-:S04]  /*9870*/  @P3 LOP3.LUT R227, R227, 0x20000000, RZ, 0xfc, !PT ;  /* 0x20000000e3e33812 */ /* 0x000fc800078efcff */
[----:B------:R-:W1:Y:S01]  /*9880*/  @!P5 LDC.64 R30, c[0x0][0x5c0] ;  /* 0x00017000ff1edb82 */ /* 0x000e620000000a00 */
[----:B------:R-:W-:-:S07]  /*9890*/  LOP3.LUT R227, R227, 0xefffffff, RZ, 0xc0, !PT ;  /* 0xefffffffe3e37812 */ /* 0x000fce00078ec0ff */
[----:B------:R-:W4:Y:S01]  /*98a0*/  @!P3 LDC.64 R28, c[0x0][0x5c0] ;  /* 0x00017000ff1cbb82 */ /* 0x000f220000000a00 */
[----:B0-----:R-:W-:-:S04]  /*98b0*/  @!P0 IADD3 R34, P1, P4, R24, R32, R2 ;  /* 0x0000002018228210 */ /* 0x001fc80007c3e002 */
[----:B------:R-:W-:Y:S02]  /*98c0*/  @!P0 IADD3.X R35, R38, R33, R6, P1, P4 ;  /* 0x0000002126238210 */ /* 0x000fe40000fe8406 */
[----:B-1----:R-:W-:-:S04]  /*98d0*/  @!P5 IADD3 R32, P1, P4, R24, R30, R2 ;  /* 0x0000001e1820d210 */ /* 0x002fc80007c3e002 */
[----:B------:R-:W-:Y:S02]  /*98e0*/  @!P5 IADD3.X R33, R38, R31, R6, P1, P4 ;  /* 0x0000001f2621d210 */ /* 0x000fe40000fe8406 */
[----:B----4-:R-:W-:-:S04]  /*98f0*/  @!P3 IADD3 R44, P1, P4, R24, R28, R2 ;  /* 0x0000001c182cb210 */ /* 0x010fc80007c3e002 */
[----:B------:R-:W-:Y:S02]  /*9900*/  @!P3 IADD3.X R45, R38, R29, R6, P1, P4 ;  /* 0x0000001d262db210 */ /* 0x000fe40000fe8406 */
[----:B------:R-:W-:Y:S02]  /*9910*/  ISETP.LT.OR P1, PT, R39, 0xa, !P2 ;  /* 0x0000000a2700780c */ /* 0x000fe40005721670 */
[----:B------:R-:W-:-:S11]  /*9920*/  ISETP.GE.AND P3, PT, R40, 0x81, PT ;  /* 0x000000812800780c */ /* 0x000fd60003f66270 */
[----:B------:R-:W0:Y:S01]  /*9930*/  @!P1 LDC.64 R28, c[0x0][0x5c0] ;  /* 0x00017000ff1c9b82 */ /* 0x000e220000000a00 */
[----:B------:R-:W-:-:S04]  /*9940*/  @P1 LOP3.LUT R227, R227, 0x10000000, RZ, 0xfc, !PT ;  /* 0x10000000e3e31812 */ /* 0x000fc800078efcff */
[----:B------:R-:W-:Y:S02]  /*9950*/  LOP3.LUT R227, R227, 0xbfffffff, RZ, 0xc0, !PT ;  /* 0xbfffffffe3e37812 */ /* 0x000fe400078ec0ff */
[----:B0-----:R-:W-:-:S04]  /*9960*/  @!P1 IADD3 R42, P4, P5, R24, R28, R2 ;  /* 0x0000001c182a9210 */ /* 0x001fc80007d9e002 */
[----:B------:R-:W-:Y:S02]  /*9970*/  @!P1 IADD3.X R43, R38, R29, R6, P4, P5 ;  /* 0x0000001d262b9210 */ /* 0x000fe400027ea406 */
[C---:B------:R-:W-:Y:S02]  /*9980*/  ISETP.LT.OR P4, PT, R39.reuse, 0x1, !P3 ;  /* 0x000000012700780c */ /* 0x040fe40005f81670 */
[----:B------:R-:W-:-:S11]  /*9990*/  ISETP.LT.OR P1, PT, R39, 0x2, !P3 ;  /* 0x000000022700780c */ /* 0x000fd60005f21670 */
[----:B------:R-:W0:Y:S01]  /*99a0*/  @!P4 LDC.64 R28, c[0x0][0x5c0] ;  /* 0x00017000ff1ccb82 */ /* 0x000e220000000a00 */
[----:B------:R-:W-:Y:S02]  /*99b0*/  @P4 LOP3.LUT R227, R227, 0x40000000, RZ, 0xfc, !PT ;  /* 0x40000000e3e34812 */ /* 0x000fe400078efcff */
[----:B------:R-:W-:-:S04]  /*99c0*/  @P1 LOP3.LUT R228, R228, 0x1, RZ, 0xfc, !PT ;  /* 0x00000001e4e41812 */ /* 0x000fc800078efcff */
[----:B------:R-:W-:Y:S02]  /*99d0*/  LOP3.LUT R228, R228, 0xfffffff7, RZ, 0xc0, !PT ;  /* 0xfffffff7e4e47812 */ /* 0x000fe400078ec0ff */
[----:B0-----:R-:W-:-:S04]  /*99e0*/  @!P4 IADD3 R48, P5, P6, R24, R28, R5 ;  /* 0x0000001c1830c210 */ /* 0x001fc80007ebe005 */
[----:B------:R-:W-:Y:S02]  /*99f0*/  @!P4 IADD3.X R49, R38, R29, R7, P5, P6 ;  /* 0x0000001d2631c210 */ /* 0x000fe40002fec407 */
[----:B------:R-:W0:Y:S02]  /*9a00*/  @!P1 LDC.64 R28, c[0x0][0x5c0] ;  /* 0x00017000ff1c9b82 */ /* 0x000e240000000a00 */
[----:B0-----:R-:W-:-:S04]  /*9a10*/  @!P1 IADD3 R46, P5, P6, R24, R28, R5 ;  /* 0x0000001c182e9210 */ /* 0x001fc80007ebe005 */
[----:B------:R-:W-:Y:S02]  /*9a20*/  @!P1 IADD3.X R47, R38, R29, R7, P5, P6 ;  /* 0x0000001d262f9210 */ /* 0x000fe40002fec407 */
[----:B------:R-:W-:-:S13]  /*9a30*/  ISETP.LT.OR P1, PT, R39, 0x9, !P3 ;  /* 0x000000092700780c */ /* 0x000fda0005f21670 */
[----:B------:R-:W0:Y:S01]  /*9a40*/  @!P1 LDC.64 R28, c[0x0][0x5c0] ;  /* 0x00017000ff1c9b82 */ /* 0x000e220000000a00 */
[----:B------:R-:W-:-:S04]  /*9a50*/  @P1 LOP3.LUT R228, R228, 0x8, RZ, 0xfc, !PT ;  /* 0x00000008e4e41812 */ /* 0x000fc800078efcff */
[----:B------:R-:W-:Y:S02]  /*9a60*/  LOP3.LUT R228, R228, 0xfffffffb, RZ, 0xc0, !PT ;  /* 0xfffffffbe4e47812 */ /* 0x000fe400078ec0ff */
        /* <DEDUP_REMOVED lines=8> */
[----:B------:R-:W-:-:S04]  /*9af0*/  ISETP.GE.AND P1, PT, R40, 0x101, PT ;  /* 0x000001012800780c */ /* 0x000fc80003f26270 */
        /* <DEDUP_REMOVED lines=15> */
[----:B------:R-:W-:-:S04]  /*9bf0*/  @P4 LOP3.LUT R228, R228, 0x80, RZ, 0xfc, !PT ;  /* 0x00000080e4e44812 */ /* 0x000fc800078efcff */
[----:B------:R-:W-:-:S04]  /*9c00*/  LOP3.LUT R228, R228, 0xffffffbf, RZ, 0xc0, !PT ;  /* 0xffffffbfe4e47812 */ /* 0x000fc800078ec0ff */
[----:B------:R-:W-:Y:S02]  /*9c10*/  @P1 LOP3.LUT R228, R228, 0x40, RZ, 0xfc, !PT ;  /* 0x00000040e4e41812 */ /* 0x000fe400078efcff */
[----:B0-----:R-:W-:-:S04]  /*9c20*/  @!P4 IADD3 R60, P5, P6, R24, R28, R3 ;  /* 0x0000001c183cc210 */ /* 0x001fc80007ebe003 */
[----:B------:R-:W-:Y:S02]  /*9c30*/  @!P4 IADD3.X R61, R38, R29, R4, P5, P6 ;  /* 0x0000001d263dc210 */ /* 0x000fe40002fec404 */
[----:B------:R-:W0:Y:S02]  /*9c40*/  @!P1 LDC.64 R28, c[0x0][0x5c0] ;  /* 0x00017000ff1c9b82 */ /* 0x000e240000000a00 */
[----:B0-----:R-:W-:-:S04]  /*9c50*/  @!P1 IADD3 R58, P5, P6, R24, R28, R3 ;  /* 0x0000001c183a9210 */ /* 0x001fc80007ebe003 */
[----:B------:R-:W-:Y:S02]  /*9c60*/  @!P1 IADD3.X R59, R38, R29, R4, P5, P6 ;  /* 0x0000001d263b9210 */ /* 0x000fe40002fec404 */
[----:B------:R-:W-:-:S13]  /*9c70*/  ISETP.LT.OR P1, PT, R39, 0x11, !P2 ;  /* 0x000000112700780c */ /* 0x000fda0005721670 */
        /* <DEDUP_REMOVED lines=14> */
[----:B------:R-:W-:Y:S01]  /*9d60*/  @!P1 IADD3.X R77, R38, R29, R6, P5, P6 ;  /* 0x0000001d264d9210 */ /* 0x000fe20002fec406 */
[----:B------:R-:W-:Y:S01]  /*9d70*/  IMAD.U32 R29, RZ, RZ, UR8 ;  /* 0x00000008ff1d7e24 */ /* 0x000fe2000f8e00ff */
[----:B------:R-:W-:Y:S01]  /*9d80*/  ULDC.64 UR8, c[0x0][0x5b0] ;  /* 0x00016c0000087ab9 */ /* 0x000fe20000000a00 */
[----:B------:R-:W-:Y:S01]  /*9d90*/  ISETP.GE.AND P1, PT, R40, 0x1, PT ;  /* 0x000000012800780c */ /* 0x000fe20003f26270 */
[----:B------:R-:W-:Y:S02]  /*9da0*/  IMAD R28, R81, UR8, RZ ;  /* 0x00000008511c7c24 */ /* 0x000fe4000f8e02ff */
[----:B------:R-:W-:-:S04]  /*9db0*/  IMAD.WIDE.U32 R26, R29, UR42, R26 ;  /* 0x0000002a1d1a7c25 */ /* 0x000fc8000f8e001a */
[----:B------:R-:W-:Y:S02]  /*9dc0*/  VIADD R37, R27, UR5 ;  /* 0x000000051b257c36 */ /* 0x000fe40008000000 */
[----:B------:R-:W-:Y:S02]  /*9dd0*/  IMAD.MOV.U32 R36, RZ, RZ, R26 ;  /* 0x000000ffff247224 */ /* 0x000fe400078e001a */
[C---:B------:R-:W-:Y:S02]  /*9de0*/  IMAD R28, R41.reuse, UR9, R28 ;  /* 0x00000009291c7c24 */ /* 0x040fe4000f8e021c */
[----:B------:R-:W-:-:S03]  /*9df0*/  IMAD.WIDE.U32 R26, R41, UR8, R36 ;  /* 0x00000008291a7c25 */ /* 0x000fc6000f8e0024 */
[----:B------:R-:W-:-:S04]  /*9e00*/  IADD3 R26, P5, R26, UR14, RZ ;  /* 0x0000000e1a1a7c10 */ /* 0x000fc8000ffbe0ff */
[--C-:B------:R-:W-:Y:S02]  /*9e10*/  IADD3.X R27, R27, UR15, R28.reuse, P5, !PT ;  /* 0x0000000f1b1b7c10 */ /* 0x100fe4000affe41c */
[----:B------:R-:W-:Y:S02]  /*9e20*/  ISETP.LT.OR P5, PT, R39, 0x1, !P1 ;  /* 0x000000012700780c */ /* 0x000fe40004fa1670 */
[----:B------:R-:W-:-:S11]  /*9e30*/  PRMT R28, RZ, 0x7610, R28 ;  /* 0x00007610ff1c7816 */ /* 0x000fd6000000001c */
[----:B------:R-:W4:Y:S01]  /*9e40*/  @!P5 LDG.E.U8 R28, desc[UR46][R26.64] ;  /* 0x0000002e1a1cd981 */ /* 0x000f22000c1e1100 */
[----:B------:R-:W-:Y:S02]  /*9e50*/  PRMT R30, RZ, 0x7610, R30 ;  /* 0x00007610ff1e7816 */ /* 0x000fe4000000001e */
[----:B----4-:R-:W-:-:S04]  /*9e60*/  LOP3.LUT R28, R28, 0xff, RZ, 0xc0, !PT ;  /* 0x000000ff1c1c7812 */ /* 0x010fc800078ec0ff */
[----:B------:R-:W-:-:S05]  /*9e70*/  F2FP.F16.E4M3.UNPACK_B R28, R28 ;  /* 0x0000001cff1c723e */ /* 0x000fca00020006ff */
[----:B------:R-:W-:-:S05]  /*9e80*/  HADD2.F32 R28, -RZ, R28.H0_H0 ;  /* 0x2000001cff1c7230 */ /* 0x000fca0000004100 */
[----:B------:R-:W-:-:S04]  /*9e90*/  FMUL R28, R28, UR40 ;  /* 0x000000281c1c7c20 */ /* 0x000fc80008400000 */
[----:B------:R-:W-:Y:S02]  /*9ea0*/  FFMA R223, R223, UR41, R28 ;  /* 0x00000029dfdf7c23 */ /* 0x000fe4000800001c */
[----:B------:R-:W0:Y:S03]  /*9eb0*/  @!P5 LDC.64 R28, c[0x0][0x5c0] ;  /* 0x00017000ff1cdb82 */ /* 0x000e260000000a00 */
[----:B------:R-:W-:Y:S02]  /*9ec0*/  F2FP.SATFINITE.E4M3.F32.PACK_AB_MERGE_C R223, RZ, R223, RZ ;  /* 0x000000dfffdf723e */ /* 0x000fe400048070ff */
[----:B0-----:R-:W-:-:S05]  /*9ed0*/  @!P5 IADD3 R28, P6, R24, R28, RZ ;  /* 0x0000001c181cd210 */ /* 0x001fca0007fde0ff */
[----:B------:R-:W-:-:S05]  /*9ee0*/  @!P5 IMAD.X R29, R38, 0x1, R29, P6 ;  /* 0x00000001261dd824 */ /* 0x000fca00030e061d */
[----:B------:R0:W-:Y:S01]  /*9ef0*/  @!P5 STG.E.U8 desc[UR46][R28.64], R223 ;  /* 0x000000df1c00d986 */ /* 0x0001e2000c10112e */
[----:B------:R-:W-:-:S13]  /*9f00*/  ISETP.LT.OR P5, PT, R39, 0x2, !P1 ;  /* 0x000000022700780c */ /* 0x000fda0004fa1670 */
[----:B------:R-:W4:Y:S01]  /*9f10*/  @!P5 LDG.E.U8 R30, desc[UR46][R26.64+0x1] ;  /* 0x0000012e1a1ed981 */ /* 0x000f22000c1e1100 */
[----:B0-----:R-:W0:Y:S02]  /*9f20*/  @!P5 LDC.64 R28, c[0x0][0x5c0] ;  /* 0x00017000ff1cdb82 */ /* 0x001e240000000a00 */
[----:B0-----:R-:W-:-:S05]  /*9f30*/  @!P5 IADD3 R28, P6, R24, R28, RZ ;  /* 0x0000001c181cd210 */ /* 0x001fca0007fde0ff */
[----:B------:R-:W-:Y:S01]  /*9f40*/  @!P5 IMAD.X R29, R38, 0x1, R29, P6 ;  /* 0x00000001261dd824 */ /* 0x000fe200030e061d */
[----:B----4-:R-:W-:-:S04]  /*9f50*/  LOP3.LUT R30, R30, 0xff, RZ, 0xc0, !PT ;  /* 0x000000ff1e1e7812 */ /* 0x010fc800078ec0ff */
[----:B------:R-:W-:-:S05]  /*9f60*/  F2FP.F16.E4M3.UNPACK_B R30, R30 ;  /* 0x0000001eff1e723e */ /* 0x000fca00020006ff */
[----:B------:R-:W-:-:S05]  /*9f70*/  HADD2.F32 R30, -RZ, R30.H0_H0 ;  /* 0x2000001eff1e7230 */ /* 0x000fca0000004100 */
[----:B------:R-:W-:-:S04]  /*9f80*/  FMUL R30, R30, UR40 ;  /* 0x000000281e1e7c20 */ /* 0x000fc80008400000 */
[----:B------:R-:W-:-:S05]  /*9f90*/  FFMA R30, R222, UR41, R30 ;  /* 0x00000029de1e7c23 */ /* 0x000fca000800001e */
[----:B------:R-:W-:-:S05]  /*9fa0*/  F2FP.SATFINITE.E4M3.F32.PACK_AB_MERGE_C R30, RZ, R30, RZ ;  /* 0x0000001eff1e723e */ /* 0x000fca00048070ff */
[----:B------:R0:W-:Y:S01]  /*9fb0*/  @!P5 STG.E.U8 desc[UR46][R28.64+0x1], R30 ;  /* 0x0000011e1c00d986 */ /* 0x0001e2000c10112e */
[----:B------:R-:W-:-:S05]  /*9fc0*/  IADD3 R31, P5, R41, 0x8, RZ ;  /* 0x00000008291f7810 */ /* 0x000fca0007fbe0ff */
[----:B------:R-:W-:-:S04]  /*9fd0*/  IMAD.X R62, RZ, RZ, R81, P5 ;  /* 0x000000ffff3e7224 */ /* 0x000fc800028e0651 */
[----:B------:R-:W-:Y:S02]  /*9fe0*/  IMAD R62, R62, UR8, RZ ;  /* 0x000000083e3e7c24 */ /* 0x000fe4000f8e02ff */
[----:B0-----:R-:W-:-:S04]  /*9ff0*/  IMAD.WIDE.U32 R28, R31, UR8, R36 ;  /* 0x000000081f1c7c25 */ /* 0x001fc8000f8e0024 */
[----:B------:R-:W-:Y:S01]  /*a000*/  IMAD R30, R31, UR9, R62 ;  /* 0x000000091f1e7c24 */ /* 0x000fe2000f8e023e */
[----:B------:R-:W-:-:S04]  /*a010*/  IADD3 R28, P5, R28, UR14, RZ ;  /* 0x0000000e1c1c7c10 */ /* 0x000fc8000ffbe0ff */
[--C-:B------:R-:W-:Y:S02]  /*a020*/  IADD3.X R29, R29, UR15, R30.reuse, P5, !PT ;  /* 0x0000000f1d1d7c10 */ /* 0x100fe4000affe41e */
[----:B------:R-:W-:-:S06]  /*a030*/  PRMT R30, RZ, 0x7610, R30 ;  /* 0x00007610ff1e7816 */ /* 0x000fcc000000001e */
[----:B------:R-:W4:Y:S01]  /*a040*/  @!P0 LDG.E.U8 R30, desc[UR46][R28.64] ;  /* 0x0000002e1c1e8981 */ /* 0x000f22000c1e1100 */
[----:B------:R-:W-:Y:S02]  /*a050*/  ISETP.LT.OR P3, PT, R39, 0x11, !P3 ;  /* 0x000000112700780c */ /* 0x000fe40005f61670 */
[----:B------:R-:W-:-:S11]  /*a060*/  LOP3.LUT R228, R228, 0xfffff7ff, RZ, 0xc0, !PT ;  /* 0xfffff7ffe4e47812 */ /* 0x000fd600078ec0ff */
[----:B------:R-:W-:Y:S02]  /*a070*/  @P3 LOP3.LUT R228, R228, 0x800, RZ, 0xfc, !PT ;  /* 0x00000800e4e43812 */ /* 0x000fe400078efcff */
[----:B----4-:R-:W-:-:S04]  /*a080*/  LOP3.LUT R30, R30, 0xff, RZ, 0xc0, !PT ;  /* 0x000000ff1e1e7812 */ /* 0x010fc800078ec0ff */
[----:B------:R-:W-:-:S05]  /*a090*/  F2FP.F16.E4M3.UNPACK_B R30, R30 ;  /* 0x0000001eff1e723e */ /* 0x000fca00020006ff */
[----:B------:R-:W-:-:S05]  /*a0a0*/  HADD2.F32 R30, -RZ, R30.H0_H0 ;  /* 0x2000001eff1e7230 */ /* 0x000fca0000004100 */
[----:B------:R-:W-:-:S04]  /*a0b0*/  FMUL R30, R30, UR40 ;  /* 0x000000281e1e7c20 */ /* 0x000fc80008400000 */
[----:B------:R-:W-:Y:S02]  /*a0c0*/  FFMA R221, R221, UR41, R30 ;  /* 0x00000029dddd7c23 */ /* 0x000fe4000800001e */
[----:B------:R-:W0:Y:S02]  /*a0d0*/  @!P3 LDC.64 R30, c[0x0][0x5c0] ;  /* 0x00017000ff1ebb82 */ /* 0x000e240000000a00 */
[----:B0-----:R-:W-:-:S04]  /*a0e0*/  @!P3 IADD3 R66, P5, P6, R24, R30, R5 ;  /* 0x0000001e1842b210 */ /* 0x001fc80007ebe005 */
[----:B------:R-:W-:Y:S02]  /*a0f0*/  @!P3 IADD3.X R67, R38, R31, R7, P5, P6 ;  /* 0x0000001f2643b210 */ /* 0x000fe40002fec407 */
[----:B------:R-:W-:-:S04]  /*a100*/  ISETP.GE.AND P6, PT, R40, 0x81, PT ;  /* 0x000000812800780c */ /* 0x000fc80003fc6270 */
[----:B------:R-:W-:-:S13]  /*a110*/  ISETP.LT.OR P4, PT, R39, 0x12, !P6 ;  /* 0x000000122700780c */ /* 0x000fda0007781670 */
[----:B------:R-:W0:Y:S01]  /*a120*/  @!P4 LDC.64 R30, c[0x0][0x5c0] ;  /* 0x00017000ff1ecb82 */ /* 0x000e220000000a00 */
[----:B------:R-:W-:Y:S02]  /*a130*/  F2FP.SATFINITE.E4M3.F32.PACK_AB_MERGE_C R221, RZ, R221, RZ ;  /* 0x000000ddffdd723e */ /* 0x000fe400048070ff */
[----:B------:R-:W-:-:S03]  /*a140*/  ISETP.LT.OR P3, PT, R39, 0x2, !P2 ;  /* 0x000000022700780c */ /* 0x000fc60005761670 */
[----:B------:R-:W-:Y:S01]  /*a150*/  @!P0 STG.E.U8 desc[UR46][R34.64], R221 ;  /* 0x000000dd22008986 */ /* 0x000fe2000c10112e */
[----:B0-----:R-:W-:Y:S02]  /*a160*/  @!P4 IADD3 R64, P0, P5, R24, R30, R5 ;  /* 0x0000001e1840c210 */ /* 0x001fe40007d1e005 */
[----:B------:R-:W-:-:S07]  /*a170*/  PRMT R30, RZ, 0x7610, R30 ;  /* 0x00007610ff1e7816 */ /* 0x000fce000000001e */
[----:B------:R-:W4:Y:S01]  /*a180*/  @!P3 LDG.E.U8 R30, desc[UR46][R28.64+0x1] ;  /* 0x0000012e1c1eb981 */ /* 0x000f22000c1e1100 */
[----:B------:R-:W-:Y:S02]  /*a190*/  @!P4 IADD3.X R65, R38, R31, R7, P0, P5 ;  /* 0x0000001f2641c210 */ /* 0x000fe400007ea407 */
[----:B----4-:R-:W-:-:S04]  /*a1a0*/  LOP3.LUT R30, R30, 0xff, RZ, 0xc0, !PT ;  /* 0x000000ff1e1e7812 */ /* 0x010fc800078ec0ff */
[----:B------:R-:W-:-:S05]  /*a1b0*/  F2FP.F16.E4M3.UNPACK_B R30, R30 ;  /* 0x0000001eff1e723e */ /* 0x000fca00020006ff */
[----:B------:R-:W-:-:S05]  /*a1c0*/  HADD2.F32 R30, -RZ, R30.H0_H0 ;  /* 0x2000001eff1e7230 */ /* 0x000fca0000004100 */
[----:B------:R-:W-:-:S04]  /*a1d0*/  FMUL R30, R30, UR40 ;  /* 0x000000281e1e7c20 */ /* 0x000fc80008400000 */
[----:B------:R-:W-:-:S05]  /*a1e0*/  FFMA R30, R220, UR41, R30 ;  /* 0x00000029dc1e7c23 */ /* 0x000fca000800001e */
[----:B------:R-:W-:-:S05]  /*a1f0*/  F2FP.SATFINITE.E4M3.F32.PACK_AB_MERGE_C R30, RZ, R30, RZ ;  /* 0x0000001eff1e723e */ /* 0x000fca00048070ff */
[----:B------:R0:W-:Y:S01]  /*a200*/  @!P3 STG.E.U8 desc[UR46][R32.64+0x1], R30 ;  /* 0x0000011e2000b986 */ /* 0x0001e2000c10112e */
[----:B------:R-:W-:-:S13]  /*a210*/  ISETP.LT.OR P3, PT, R39, 0x19, !P6 ;  /* 0x000000192700780c */ /* 0x000fda0007761670 */
[----:B0-----:R-:W0:Y:S02]  /*a220*/  @!P3 LDC.64 R30, c[0x0][0x5c0] ;  /* 0x00017000ff1ebb82 */ /* 0x001e240000000a00 */
[----:B0-----:R-:W-:-:S04]  /*a230*/  @!P3 IADD3 R68, P0, P5, R24, R30, R5 ;  /* 0x0000001e1844b210 */ /* 0x001fc80007d1e005 */
[----:B------:R-:W-:Y:S02]  /*a240*/  @!P3 IADD3.X R69, R38, R31, R7, P0, P5 ;  /* 0x0000001f2645b210 */ /* 0x000fe400007ea407 */
        /* <DEDUP_REMOVED lines=16> */
[----:B0-----:R-:W0:Y:S01]  /*a350*/  @!P0 LDC.64 R30, c[0x0][0x5c0] ;  /* 0x00017000ff1e8b82 */ /* 0x001e220000000a00 */
[----:B------:R-:W-:Y:S02]  /*a360*/  ISETP.LT.OR P1, PT, R39, 0x1a, !P6 ;  /* 0x0000001a2700780c */ /* 0x000fe40007721670 */
[----:B------:R-:W-:Y:S02]  /*a370*/  LOP3.LUT R228, R228, 0xfffffbff, RZ, 0xc0, !PT ;  /* 0xfffffbffe4e47812 */ /* 0x000fe400078ec0ff */
[----:B0-----:R-:W-:-:S05]  /*a380*/  @!P0 IADD3 R30, P5, R24, R30, RZ ;  /* 0x0000001e181e8210 */ /* 0x001fca0007fbe0ff */
[----:B------:R-:W-:Y:S01]  /*a390*/  @!P0 IMAD.X R31, R38, 0x1, R31, P5 ;  /* 0x00000001261f8824 */ /* 0x000fe200028e061f */
[----:B------:R-:W-:-:S04]  /*a3a0*/  @P4 LOP3.LUT R228, R228, 0x400, RZ, 0xfc, !PT ;  /* 0x00000400e4e44812 */ /* 0x000fc800078efcff */
[----:B------:R-:W-:-:S04]  /*a3b0*/  LOP3.LUT R228, R228, 0xffffbfff, RZ, 0xc0, !PT ;  /* 0xffffbfffe4e47812 */ /* 0x000fc800078ec0ff */
[----:B------:R-:W-:Y:S02]  /*a3c0*/  @P3 LOP3.LUT R228, R228, 0x4000, RZ, 0xfc, !PT ;  /* 0x00004000e4e43812 */ /* 0x000fe400078efcff */
[----:B------:R-:W-:Y:S02]  /*a3d0*/  LOP3.LUT P3, RZ, R227, 0x20000000, RZ, 0xc0, !PT ;  /* 0x20000000e3ff7812 */ /* 0x000fe4000786c0ff */
[----:B----4-:R-:W-:-:S04]  /*a3e0*/  LOP3.LUT R32, R32, 0xff, RZ, 0xc0, !PT ;  /* 0x000000ff20207812 */ /* 0x010fc800078ec0ff */
[----:B------:R-:W-:-:S05]  /*a3f0*/  F2FP.F16.E4M3.UNPACK_B R32, R32 ;  /* 0x00000020ff20723e */ /* 0x000fca00020006ff */
[----:B------:R-:W-:-:S05]  /*a400*/  HADD2.F32 R32, -RZ, R32.H0_H0 ;  /* 0x20000020ff207230 */ /* 0x000fca0000004100 */
[----:B------:R-:W-:-:S04]  /*a410*/  FMUL R32, R32, UR40 ;  /* 0x0000002820207c20 */ /* 0x000fc80008400000 */
[----:B------:R-:W-:-:S05]  /*a420*/  FFMA R32, R218, UR41, R32 ;  /* 0x00000029da207c23 */ /* 0x000fca0008000020 */
[----:B------:R-:W-:-:S05]  /*a430*/  F2FP.SATFINITE.E4M3.F32.PACK_AB_MERGE_C R32, RZ, R32, RZ ;  /* 0x00000020ff20723e */ /* 0x000fca00048070ff */
[----:B------:R0:W-:Y:S02]  /*a440*/  @!P0 STG.E.U8 desc[UR46][R30.64+0x9], R32 ;  /* 0x000009201e008986 */ /* 0x0001e4000c10112e */
[----:B0-----:R-:W0:Y:S02]  /*a450*/  @!P1 LDC.64 R30, c[0x0][0x5c0] ;  /* 0x00017000ff1e9b82 */ /* 0x001e240000000a00 */
[----:B0-----:R-:W-:Y:S02]  /*a460*/  @!P1 IADD3 R62, P0, P5, R24, R30, R5 ;  /* 0x0000001e183e9210 */ /* 0x001fe40007d1e005 */
[----:B------:R-:W-:-:S06]  /*a470*/  PRMT R30, RZ, 0x7610, R30 ;  /* 0x00007610ff1e7816 */ /* 0x000fcc000000001e */
[----:B------:R-:W4:Y:S01]  /*a480*/  @!P3 LDG.E.U8 R30, desc[UR46][R28.64+0x8] ;  /* 0x0000082e1c1eb981 */ /* 0x000f22000c1e1100 */
[C---:B------:R-:W-:Y:S02]  /*a490*/  LOP3.LUT P4, RZ, R227.reuse, 0x40000000, RZ, 0xc0, !PT ;  /* 0x40000000e3ff7812 */ /* 0x040fe4000788c0ff */
[----:B------:R-:W-:Y:S02]  /*a4a0*/  LOP3.LUT R227, R227, 0xf7ffffff, RZ, 0xc0, !PT ;  /* 0xf7ffffffe3e37812 */ /* 0x000fe400078ec0ff */
[----:B------:R-:W-:Y:S02]  /*a4b0*/  LOP3.LUT R228, R228, 0xfffffffd, RZ, 0xc0, !PT ;  /* 0xfffffffde4e47812 */ /* 0x000fe400078ec0ff */
[----:B------:R-:W-:Y:S02]  /*a4c0*/  @P6 LOP3.LUT R227, R227, 0x8000000, RZ, 0xfc, !PT ;  /* 0x08000000e3e36812 */ /* 0x000fe400078efcff */
[----:B------:R-:W-:Y:S02]  /*a4d0*/  ISETP.GE.AND P6, PT, R40, 0x101, PT ;  /* 0x000001012800780c */ /* 0x000fe40003fc6270 */
[----:B------:R-:W-:-:S02]  /*a4e0*/  @P1 LOP3.LUT R228, R228, 0x2, RZ, 0xfc, !PT ;  /* 0x00000002e4e41812 */ /* 0x000fc400078efcff */
[----:B------:R-:W-:Y:S02]  /*a4f0*/  @!P1 IADD3.X R63, R38, R31, R7, P0, P5 ;  /* 0x0000001f263f9210 */ /* 0x000fe400007ea407 */
        /* <DEDUP_REMOVED lines=11> */
[----:B------:R-:W-:-:S13]  /*a5b0*/  ISETP.LT.OR P5, PT, R39, 0x12, !P6 ;  /* 0x000000122700780c */ /* 0x000fda00077a1670 */
[----:B------:R-:W0:Y:S01]  /*a5c0*/  @!P5 LDC.64 R30, c[0x0][0x5c0] ;  /* 0x00017000ff1edb82 */ /* 0x000e220000000a00 */
[----:B------:R-:W-:Y:S02]  /*a5d0*/  LOP3.LUT P1, RZ, R227, 0x10000000, RZ, 0xc0, !PT ;  /* 0x10000000e3ff7812 */ /* 0x000fe4000782c0ff */
[----:B------:R-:W-:-:S05]  /*a5e0*/  F2FP.SATFINITE.E4M3.F32.PACK_AB_MERGE_C R217, RZ, R217, RZ ;  /* 0x000000d9ffd9723e */ /* 0x000fca00048070ff */
[----:B------:R-:W-:Y:S01]  /*a5f0*/  @!P3 STG.E.U8 desc[UR46][R44.64+0x8], R217 ;  /* 0x000008d92c00b986 */ /* 0x000fe2000c10112e */
[----:B0-----:R-:W-:Y:S02]  /*a600*/  @!P5 IADD3 R82, P0, P3, R24, R30, R3 ;  /* 0x0000001e1852d210 */ /* 0x001fe40007b1e003 */
[----:B------:R-:W-:-:S06]  /*a610*/  PRMT R30, RZ, 0x7610, R30 ;  /* 0x00007610ff1e7816 */ /* 0x000fcc000000001e */
[----:B------:R-:W4:Y:S01]  /*a620*/  @!P1 LDG.E.U8 R30, desc[UR46][R28.64+0x9] ;  /* 0x0000092e1c1e9981 */ /* 0x000f22000c1e1100 */
[----:B------:R-:W-:Y:S02]  /*a630*/  @!P5 IADD3.X R83, R38, R31, R4, P0, P3 ;  /* 0x0000001f2653d210 */ /* 0x000fe400007e6404 */
[----:B------:R-:W-:-:S05]  /*a640*/  IADD3 R31, P0, R41, 0x80, RZ ;  /* 0x00000080291f7810 */ /* 0x000fca0007f1e0ff */
[----:B------:R-:W-:-:S04]  /*a650*/  IMAD.X R32, RZ, RZ, R81, P0 ;  /* 0x000000ffff207224 */ /* 0x000fc800000e0651 */
[----:B------:R-:W-:-:S04]  /*a660*/  IMAD R32, R32, UR8, RZ ;  /* 0x0000000820207c24 */ /* 0x000fc8000f8e02ff */
[----:B------:R-:W-:Y:S01]  /*a670*/  IMAD R32, R31, UR9, R32 ;  /* 0x000000091f207c24 */ /* 0x000fe2000f8e0220 */
[----:B----4-:R-:W-:-:S04]  /*a680*/  LOP3.LUT R30, R30, 0xff, RZ, 0xc0, !PT ;  /* 0x000000ff1e1e7812 */ /* 0x010fc800078ec0ff */
[----:B------:R-:W-:-:S05]  /*a690*/  F2FP.F16.E4M3.UNPACK_B R30, R30 ;  /* 0x0000001eff1e723e */ /* 0x000fca00020006ff */
[----:B------:R-:W-:-:S05]  /*a6a0*/  HADD2.F32 R30, -RZ, R30.H0_H0 ;  /* 0x2000001eff1e7230 */ /* 0x000fca0000004100 */
[----:B------:R-:W-:-:S04]  /*a6b0*/  FMUL R30, R30, UR40 ;  /* 0x000000281e1e7c20 */ /* 0x000fc80008400000 */
[----:B------:R-:W-:-:S05]  /*a6c0*/  FFMA R30, R216, UR41, R30 ;  /* 0x00000029d81e7c23 */ /* 0x000fca000800001e */
[----:B------:R-:W-:-:S05]  /*a6d0*/  F2FP.SATFINITE.E4M3.F32.PACK_AB_MERGE_C R30, RZ, R30, RZ ;  /* 0x0000001eff1e723e */ /* 0x000fca00048070ff */
[----:B------:R0:W-:Y:S02]  /*a6e0*/  @!P1 STG.E.U8 desc[UR46][R42.64+0x9], R30 ;  /* 0x0000091e2a009986 */ /* 0x0001e4000c10112e */
[----:B0-----:R-:W-:-:S03]  /*a6f0*/  IMAD.WIDE.U32 R30, R31, UR8, R36 ;  /* 0x000000081f1e7c25 */ /* 0x001fc6000f8e0024 */
[----:B------:R-:W-:-:S04]  /*a700*/  IADD3 R30, P0, R30, UR14, RZ ;  /* 0x0000000e1e1e7c10 */ /* 0x000fc8000ff1e0ff */
[--C-:B------:R-:W-:Y:S02]  /*a710*/  IADD3.X R31, R31, UR15, R32.reuse, P0, !PT ;  /* 0x0000000f1f1f7c10 */ /* 0x100fe400087fe420 */
[----:B------:R-:W-:-:S06]  /*a720*/  PRMT R32, RZ, 0x7610, R32 ;  /* 0x00007610ff207816 */ /* 0x000fcc0000000020 */
[----:B------:R-:W4:Y:S01]  /*a730*/  @!P4 LDG.E.U8 R32, desc[UR46][R30.64] ;  /* 0x0000002e1e20c981 */ /* 0x000f22000c1e1100 */
[----:B------:R-:W-:Y:S02]  /*a740*/  ISETP.LT.OR P3, PT, R39, 0x19, !P6 ;  /* 0x000000192700780c */ /* 0x000fe40007761670 */
[----:B------:R-:W-:-:S04]  /*a750*/  LOP3.LUT R228, R228, 0xffff7fff, RZ, 0xc0, !PT ;  /* 0xffff7fffe4e47812 */ /* 0x000fc800078ec0ff */
[----:B------:R-:W-:-:S04]  /*a760*/  @P5 LOP3.LUT R228, R228, 0x8000, RZ, 0xfc, !PT ;  /* 0x00008000e4e45812 */ /* 0x000fc800078efcff */
[----:B------:R-:W-:Y:S02]  /*a770*/  LOP3.LUT P5, RZ, R228, 0x1, RZ, 0xc0, !PT ;  /* 0x00000001e4ff7812 */ /* 0x000fe400078ac0ff */
[----:B----4-:R-:W-:-:S04]  /*a780*/  LOP3.LUT R32, R32, 0xff, RZ, 0xc0, !PT ;  /* 0x000000ff20207812 */ /* 0x010fc800078ec0ff */
[----:B------:R-:W-:-:S05]  /*a790*/  F2FP.F16.E4M3.UNPACK_B R32, R32 ;  /* 0x00000020ff20723e */ /* 0x000fca00020006ff */
[----:B------:R-:W-:-:S05]  /*a7a0*/  HADD2.F32 R32, -RZ, R32.H0_H0 ;  /* 0x20000020ff207230 */ /* 0x000fca0000004100 */
[----:B------:R-:W-:-:S04]  /*a7b0*/  FMUL R32, R32, UR40 ;  /* 0x0000002820207c20 */ /* 0x000fc80008400000 */
[----:B------:R-:W-:Y:S02]  /*a7c0*/  FFMA R215, R215, UR41, R32 ;  /* 0x00000029d7d77c23 */ /* 0x000fe40008000020 */
[----:B------:R-:W0:Y:S03]  /*a7d0*/  @!P3 LDC.64 R32, c[0x0][0x5c0] ;  /* 0x00017000ff20bb82 */ /* 0x000e260000000a00 */
[----:B------:R-:W-:-:S05]  /*a7e0*/  F2FP.SATFINITE.E4M3.F32.PACK_AB_MERGE_C R215, RZ, R215, RZ ;  /* 0x000000d7ffd7723e */ /* 0x000fca00048070ff */
[----:B------:R-:W-:Y:S01]  /*a7f0*/  @!P4 STG.E.U8 desc[UR46][R48.64], R215 ;  /* 0x000000d73000c986 */ /* 0x000fe2000c10112e */
[----:B0-----:R-:W-:Y:S02]  /*a800*/  @!P3 IADD3 R104, P0, P1, R24, R32, R3 ;  /* 0x000000201868b210 */ /* 0x001fe4000791e003 */
[----:B------:R-:W-:-:S06]  /*a810*/  PRMT R32, RZ, 0x7610, R32 ;  /* 0x00007610ff207816 */ /* 0x000fcc0000000020 */
[----:B------:R-:W4:Y:S01]  /*a820*/  @!P5 LDG.E.U8 R32, desc[UR46][R30.64+0x1] ;  /* 0x0000012e1e20d981 */ /* 0x000f22000c1e1100 */
[----:B------:R-:W-:Y:S02]  /*a830*/  @!P3 IADD3.X R105, R38, R33, R4, P0, P1 ;  /* 0x000000212669b210 */ /* 0x000fe400007e2404 */
[----:B------:R-:W-:-:S04]  /*a840*/  ISETP.GE.AND P1, PT, R40, 0x89, PT ;  /* 0x000000892800780c */ /* 0x000fc80003f26270 */
[----:B------:R-:W-:Y:S02]  /*a850*/  ISETP.LT.OR P0, PT, R39, 0x1, !P1 ;  /* 0x000000012700780c */ /* 0x000fe40004f01670 */
[----:B------:R-:W-:-:S04]  /*a860*/  LOP3.LUT R228, R228, 0xfffdffff, RZ, 0xc0, !PT ;  /* 0xfffdffffe4e47812 */ /* 0x000fc800078ec0ff */
[----:B------:R-:W-:-:S07]  /*a870*/  @P3 LOP3.LUT R228, R228, 0x20000, RZ, 0xfc, !PT ;  /* 0x00020000e4e43812 */ /* 0x000fce00078efcff */
[----:B------:R-:W-:-:S04]  /*a880*/  @!P0 IADD3 R42, P3, P4, R2, R24, R5 ;  /* 0x00000018022a8210 */ /* 0x000fc80007c7e005 */
        /* <DEDUP_REMOVED lines=14> */
[----:B------:R-:W-:Y:S02]  /*a970*/  IADD3.X R33, R33, UR15, R34, P3, !PT ;  /* 0x0000000f21217c10 */ /* 0x000fe40009ffe422 */
[----:B------:R-:W0:Y:S02]  /*a980*/  @!P0 LDC.64 R34, c[0x0][0x5c0] ;  /* 0x00017000ff228b82 */ /* 0x000e240000000a00 */
[----:B0-----:R-:W-:Y:S02]  /*a990*/  @!P0 IADD3 R34, P3, R42, R34, RZ ;  /* 0x000000222a228210 */ /* 0x001fe40007f7e0ff */
[----:B------:R-:W-:-:S06]  /*a9a0*/  PRMT R42, RZ, 0x7610, R42 ;  /* 0x00007610ff2a7816 */ /* 0x000fcc000000002a */
[----:B------:R-:W4:Y:S01]  /*a9b0*/  @!P0 LDG.E.U8 R42, desc[UR46][R32.64] ;  /* 0x0000002e202a8981 */ /* 0x000f22000c1e1100 */
[----:B------:R-:W-:Y:S01]  /*a9c0*/  ISETP.LT.OR P6, PT, R39, 0x1a, !P6 ;  /* 0x0000001a2700780c */ /* 0x000fe200077c1670 */
[----:B------:R-:W-:Y:S01]  /*a9d0*/  @!P0 IMAD.X R35, R43, 0x1, R35, P3 ;  /* 0x000000012b238824 */ /* 0x000fe200018e0623 */
[----:B------:R-:W-:-:S13]  /*a9e0*/  ISETP.LT.OR P3, PT, R39, 0x2, !P1 ;  /* 0x000000022700780c */ /* 0x000fda0004f61670 */
[----:B------:R-:W-:-:S04]  /*a9f0*/  @!P3 IADD3 R45, P4, P5, R2, R24, R5 ;  /* 0x00000018022db210 */ /* 0x000fc80007d9e005 */
[----:B------:R-:W-:Y:S02]  /*aa00*/  @!P3 IADD3.X R44, R6, R38, R7, P4, P5 ;  /* 0x00000026062cb210 */ /* 0x000fe400027ea407 */
[----:B----4-:R-:W-:-:S04]  /*aa10*/  LOP3.LUT R42, R42, 0xff, RZ, 0xc0, !PT ;  /* 0x000000ff2a2a7812 */ /* 0x010fc800078ec0ff */
[----:B------:R-:W-:-:S05]  /*aa20*/  F2FP.F16.E4M3.UNPACK_B R42, R42 ;  /* 0x0000002aff2a723e */ /* 0x000fca00020006ff */
[----:B------:R-:W-:-:S05]  /*aa30*/  HADD2.F32 R42, -RZ, R42.H0_H0 ;  /* 0x2000002aff2a7230 */ /* 0x000fca0000004100 */
[----:B------:R-:W-:-:S04]  /*aa40*/  FMUL R42, R42, UR40 ;  /* 0x000000282a2a7c20 */ /* 0x000fc80008400000 */
[----:B------:R-:W-:Y:S02]  /*aa50*/  FFMA R213, R213, UR41, R42 ;  /* 0x00000029d5d57c23 */ /* 0x000fe4000800002a */
[----:B------:R-:W0:Y:S03]  /*aa60*/  @!P3 LDC.64 R42, c[0x0][0x5c0] ;  /* 0x00017000ff2abb82 */ /* 0x000e260000000a00 */
[----:B------:R-:W-:-:S05]  /*aa70*/  F2FP.SATFINITE.E4M3.F32.PACK_AB_MERGE_C R213, RZ, R213, RZ ;  /* 0x000000d5ffd5723e */ /* 0x000fca00048070ff */
[----:B------:R1:W-:Y:S02]  /*aa80*/  @!P0 STG.E.U8 desc[UR46][R34.64], R213 ;  /* 0x000000d522008986 */ /* 0x0003e4000c10112e */
[----:B-1----:R-:W1:Y:S02]  /*aa90*/  @!P6 LDC.64 R34, c[0x0][0x5c0] ;  /* 0x00017000ff22eb82 */ /* 0x002e640000000a00 */
[----:B-1----:R-:W-:Y:S02]  /*aaa0*/  @!P6 IADD3 R46, P4, P5, R24, R34, R3 ;  /* 0x00000022182ee210 */ /* 0x002fe40007d9e003 */
[----:B------:R-:W-:-:S06]  /*aab0*/  PRMT R34, RZ, 0x7610, R34 ;  /* 0x00007610ff227816 */ /* 0x000fcc0000000022 */
[----:B------:R-:W4:Y:S01]  /*aac0*/  @!P3 LDG.E.U8 R34, desc[UR46][R32.64+0x1] ;  /* 0x0000012e2022b981 */ /* 0x000f22000c1e1100 */
[----:B------:R-:W-:Y:S02]  /*aad0*/  LOP3.LUT R228, R228, 0xfffffffe, RZ, 0xc0, !PT ;  /* 0xfffffffee4e47812 */ /* 0x000fe400078ec0ff */
[----:B------:R-:W-:Y:S02]  /*aae0*/  @!P6 IADD3.X R47, R38, R35, R4, P4, P5 ;  /* 0x00000023262fe210 */ /* 0x000fe400027ea404 */
[----:B------:R-:W-:Y:S02]  /*aaf0*/  @P6 LOP3.LUT R228, R228, 0x1, RZ, 0xfc, !PT ;  /* 0x00000001e4e46812 */ /* 0x000fe400078efcff */
[----:B------:R-:W-:Y:S02]  /*ab00*/  ISETP.LT.OR P6, PT, R39, 0x21, !P2 ;  /* 0x000000212700780c */ /* 0x000fe400057c1670 */
[----:B0-----:R-:W-:-:S05]  /*ab10*/  @!P3 IADD3 R42, P0, R45, R42, RZ ;  /* 0x0000002a2d2ab210 */ /* 0x001fca0007f1e0ff */
[----:B------:R-:W-:Y:S01]  /*ab20*/  @!P3 IMAD.X R43, R44, 0x1, R43, P0 ;  /* 0x000000012c2bb824 */ /* 0x000fe200000e062b */
        /* <DEDUP_REMOVED lines=12> */
[----:B------:R-:W-:Y:S02]  /*abf0*/  @!P6 IADD3.X R111, R38, R35, R6, P0, P3 ;  /* 0x00000023266fe210 */ /* 0x000fe400007e6406 */
[----:B------:R-:W-:Y:S02]  /*ac00*/  ISETP.LT.OR P6, PT, R39, 0x22, !P2 ;  /* 0x000000222700780c */ /* 0x000fe400057c1670 */
        /* <DEDUP_REMOVED lines=9> */
[----:B------:R-:W-:Y:S02]  /*aca0*/  ISETP.LT.OR P4, PT, R39, 0x29, !P2 ;  /* 0x000000292700780c */ /* 0x000fe40005781670 */
[----:B0-----:R-:W-:-:S04]  /*acb0*/  @!P6 IADD3 R48, P0, P3, R24, R34, R2 ;  /* 0x000000221830e210 */ /* 0x001fc80007b1e002 */
[----:B------:R-:W-:-:S07]  /*acc0*/  @!P6 IADD3.X R49, R38, R35, R6, P0, P3 ;  /* 0x000000232631e210 */ /* 0x000fce00007e6406 */
[----:B------:R-:W0:Y:S02]  /*acd0*/  @!P4 LDC.64 R34, c[0x0][0x5c0] ;  /* 0x00017000ff22cb82 */ /* 0x000e240000000a00 */
[----:B0-----:R-:W-:Y:S02]  /*ace0*/  @!P4 IADD3 R128, P0, P3, R24, R34, R2 ;  /* 0x000000221880c210 */ /* 0x001fe40007b1e002 */
[----:B------:R-:W-:-:S06]  /*acf0*/  PRMT R34, RZ, 0x7610, R34 ;  /* 0x00007610ff227816 */ /* 0x000fcc0000000022 */
[----:B------:R-:W4:Y:S01]  /*ad00*/  @!P5 LDG.E.U8 R34, desc[UR46][R30.64+0x9] ;  /* 0x0000092e1e22d981 */ /* 0x000f22000c1e1100 */
[----:B------:R-:W-:Y:S02]  /*ad10*/  @!P4 IADD3.X R129, R38, R35, R6, P0, P3 ;  /* 0x000000232681c210 */ /* 0x000fe400007e6406 */
[----:B------:R-:W-:-:S13]  /*ad20*/  ISETP.LT.OR P3, PT, R39, 0x9, !P1 ;  /* 0x000000092700780c */ /* 0x000fda0004f61670 */
[----:B------:R-:W-:-:S04]  /*ad30*/  @!P3 IADD3 R43, P0, P4, R2, R24, R5 ;  /* 0x00000018022bb210 */ /* 0x000fc80007c1e005 */
[----:B------:R-:W-:Y:S02]  /*ad40*/  @!P3 IADD3.X R42, R6, R38, R7, P0, P4 ;  /* 0x00000026062ab210 */ /* 0x000fe400007e8407 */
        /* <DEDUP_REMOVED lines=8> */
[----:B0-----:R-:W-:-:S05]  /*add0*/  @!P3 IADD3 R34, P0, R43, R34, RZ ;  /* 0x000000222b22b210 */ /* 0x001fca0007f1e0ff */
[----:B------:R-:W-:Y:S01]  /*ade0*/  @!P3 IMAD.X R35, R42, 0x1, R35, P0 ;  /* 0x000000012a23b824 */ /* 0x000fe200000e0623 */
[----:B------:R-:W-:-:S06]  /*adf0*/  PRMT R42, RZ, 0x7610, R42 ;  /* 0x00007610ff2a7816 */ /* 0x000fcc000000002a */
[----:B------:R-:W4:Y:S01]  /*ae00*/  @!P3 LDG.E.U8 R42, desc[UR46][R32.64+0x8] ;  /* 0x0000082e202ab981 */ /* 0x000f22000c1e1100 */
[C---:B------:R-:W-:Y:S02]  /*ae10*/  LOP3.LUT P6, RZ, R227.reuse, 0x8000000, RZ, 0xc0, !PT ;  /* 0x08000000e3ff7812 */ /* 0x040fe400078cc0ff */
[----:B------:R-:W-:Y:S02]  /*ae20*/  LOP3.LUT R227, R227, 0xfdffffff, RZ, 0xc0, !PT ;  /* 0xfdffffffe3e37812 */ /* 0x000fe400078ec0ff */
[----:B------:R-:W-:Y:S02]  /*ae30*/  ISETP.LT.OR P0, PT, R39, 0xa, !P1 ;  /* 0x0000000a2700780c */ /* 0x000fe40004f01670 */
[----:B------:R-:W-:Y:S02]  /*ae40*/  @P1 LOP3.LUT R227, R227, 0x2000000, RZ, 0xfc, !PT ;  /* 0x02000000e3e31812 */ /* 0x000fe400078efcff */
[----:B------:R-:W-:-:S09]  /*ae50*/  ISETP.LT.OR P1, PT, R39, 0x2a, !P2 ;  /* 0x0000002a2700780c */ /* 0x000fd20005721670 */
        /* <DEDUP_REMOVED lines=14> */
[----:B0-----:R-:W-:-:S05]  /*af40*/  @!P0 IADD3 R42, P3, R45, R42, RZ ;  /* 0x0000002a2d2a8210 */ /* 0x001fca0007f7e0ff */
[----:B------:R-:W-:Y:S01]  /*af50*/  @!P0 IMAD.X R43, R44, 0x1, R43, P3 ;  /* 0x000000012c2b8824 */ /* 0x000fe200018e062b */
[----:B------:R-:W-:Y:S02]  /*af60*/  @!P1 IADD3.X R121, R38, R35, R6, P4, P5 ;  /* 0x0000002326799210 */ /* 0x000fe400027ea406 */
        /* <DEDUP_REMOVED lines=12> */
[----:B------:R-:W-:-:S04]  /*b030*/  IMAD R44, R44, UR8, RZ ;  /* 0x000000082c2c7c24 */ /* 0x000fc8000f8e02ff */
[C---:B0-----:R-:W-:Y:S02]  /*b040*/  IMAD R42, R35.reuse, UR9, R44 ;  /* 0x00000009232a7c24 */ /* 0x041fe4000f8e022c */
[----:B------:R-:W-:-:S03]  /*b050*/  IMAD.WIDE.U32 R34, R35, UR8, R36 ;  /* 0x0000000823227c25 */ /* 0x000fc6000f8e0024 */
[----:B------:R-:W-:-:S04]  /*b060*/  IADD3 R34, P0, R34, UR14, RZ ;  /* 0x0000000e22227c10 */ /* 0x000fc8000ff1e0ff */
[--C-:B------:R-:W-:Y:S02]  /*b070*/  IADD3.X R35, R35, UR15, R42.reuse, P0, !PT ;  /* 0x0000000f23237c10 */ /* 0x100fe400087fe42a */
[----:B------:R-:W-:-:S06]  /*b080*/  PRMT R42, RZ, 0x7610, R42 ;  /* 0x00007610ff2a7816 */ /* 0x000fcc000000002a */
[----:B------:R-:W4:Y:S01]  /*b090*/  @!P2 LDG.E.U8 R42, desc[UR46][R34.64] ;  /* 0x0000002e222aa981 */ /* 0x000f22000c1e1100 */
        /* <DEDUP_REMOVED lines=18> */
[----:B------:R-:W-:-:S04]  /*b1c0*/  LOP3.LUT R228, R228, 0xfffffff7, RZ, 0xc0, !PT ;  /* 0xfffffff7e4e47812 */ /* 0x000fc800078ec0ff */
[----:B------:R-:W-:-:S04]  /*b1d0*/  @P5 LOP3.LUT R228, R228, 0x8, RZ, 0xfc, !PT ;  /* 0x00000008e4e45812 */ /* 0x000fc800078efcff */
[----:B------:R-:W-:-:S04]  /*b1e0*/  LOP3.LUT R228, R228, 0xfffffffb, RZ, 0xc0, !PT ;  /* 0xfffffffbe4e47812 */ /* 0x000fc800078ec0ff */
[----:B------:R-:W-:-:S04]  /*b1f0*/  @P2 LOP3.LUT R228, R228, 0x4, RZ, 0xfc, !PT ;  /* 0x00000004e4e42812 */ /* 0x000fc800078efcff */
[----:B------:R-:W-:Y:S02]  /*b200*/  LOP3.LUT R228, R228, 0xffffffef, RZ, 0xc0, !PT ;  /* 0xffffffefe4e47812 */ /* 0x000fe400078ec0ff */
        /* <DEDUP_REMOVED lines=8> */
[----:B0-----:R-:W0:Y:S01]  /*b290*/  @!P1 LDC.64 R42, c[0x0][0x5c0] ;  /* 0x00017000ff2a9b82 */ /* 0x001e220000000a00 */
[----:B------:R-:W-:Y:S02]  /*b2a0*/  @P1 LOP3.LUT R228, R228, 0x10, RZ, 0xfc, !PT ;  /* 0x00000010e4e41812 */ /* 0x000fe400078efcff */
[----:B0-----:R-:W-:-:S04]  /*b2b0*/  @!P1 IADD3 R130, P0, P3, R24, R42, R5 ;  /* 0x0000002a18829210 */ /* 0x001fc80007b1e005 */
[----:B------:R-:W-:Y:S02]  /*b2c0*/  @!P1 IADD3.X R131, R38, R43, R7, P0, P3 ;  /* 0x0000002b26839210 */ /* 0x000fe400007e6407 */
[----:B------:R-:W-:-:S13]  /*b2d0*/  ISETP.LT.OR P1, PT, R39, 0x2a, !P6 ;  /* 0x0000002a2700780c */ /* 0x000fda0007721670 */
[----:B------:R-:W0:Y:S02]  /*b2e0*/  @!P1 LDC.64 R42, c[0x0][0x5c0] ;  /* 0x00017000ff2a9b82 */ /* 0x000e240000000a00 */
[----:B0-----:R-:W-:-:S04]  /*b2f0*/  @!P1 IADD3 R136, P0, P3, R24, R42, R5 ;  /* 0x0000002a18889210 */ /* 0x001fc80007b1e005 */
[----:B------:R-:W-:Y:S02]  /*b300*/  @!P1 IADD3.X R137, R38, R43, R7, P0, P3 ;  /* 0x0000002b26899210 */ /* 0x000fe400007e6407 */
[----:B------:R-:W-:-:S05]  /*b310*/  IADD3 R42, P0, R41, 0x108, RZ ;  /* 0x00000108292a7810 */ /* 0x000fca0007f1e0ff */
[----:B------:R-:W-:Y:S01]  /*b320*/  IMAD.X R43, RZ, RZ, R81, P0 ;  /* 0x000000ffff2b7224 */ /* 0x000fe200000e0651 */
[----:B------:R-:W-:-:S04]  /*b330*/  ISETP.GE.AND P0, PT, R40, 0x109, PT ;  /* 0x000001092800780c */ /* 0x000fc80003f06270 */
[----:B------:R-:W-:Y:S01]  /*b340*/  ISETP.LT.OR P4, PT, R39, 0x1, !P0 ;  /* 0x000000012700780c */ /* 0x000fe20004781670 */
[----:B------:R-:W-:Y:S02]  /*b350*/  IMAD R43, R43, UR8, RZ ;  /* 0x000000082b2b7c24 */ /* 0x000fe4000f8e02ff */
[----:B------:R-:W-:-:S04]  /*b360*/  IMAD.WIDE.U32 R36, R42, UR8, R36 ;  /* 0x000000082a247c25 */ /* 0x000fc8000f8e0024 */
[----:B------:R-:W-:-:S06]  /*b370*/  IMAD R43, R42, UR9, R43 ;  /* 0x000000092a2b7c24 */ /* 0x000fcc000f8e022b */
[----:B------:R-:W-:-:S04]  /*b380*/  @!P4 IADD3 R41, P3, P5, R2, R24, R3 ;  /* 0x000000180229c210 */ /* 0x000fc80007d7e003 */
[----:B------:R-:W-:Y:S02]  /*b390*/  @!P4 IADD3.X R44, R6, R38, R4, P3, P5 ;  /* 0x00000026062cc210 */ /* 0x000fe40001fea404 */
[----:B------:R-:W-:-:S04]  /*b3a0*/  IADD3 R36, P3, R36, UR14, RZ ;  /* 0x0000000e24247c10 */ /* 0x000fc8000ff7e0ff */
[----:B------:R-:W-:Y:S02]  /*b3b0*/  IADD3.X R37, R37, UR15, R43, P3, !PT ;  /* 0x0000000f25257c10 */ /* 0x000fe40009ffe42b */
[----:B------:R-:W0:Y:S02]  /*b3c0*/  @!P4 LDC.64 R42, c[0x0][0x5c0] ;  /* 0x00017000ff2acb82 */ /* 0x000e240000000a00 */
[----:B0-----:R-:W-:Y:S02]  /*b3d0*/  @!P4 IADD3 R42, P3, R41, R42, RZ ;  /* 0x0000002a292ac210 */ /* 0x001fe40007f7e0ff */
[----:B------:R-:W-:-:S06]  /*b3e0*/  PRMT R41, RZ, 0x7610, R41 ;  /* 0x00007610ff297816 */ /* 0x000fcc0000000029 */
[----:B------:R-:W4:Y:S01]  /*b3f0*/  @!P4 LDG.E.U8 R41, desc[UR46][R36.64] ;  /* 0x0000002e2429c981 */ /* 0x000f22000c1e1100 */
[----:B------:R-:W-:Y:S01]  /*b400*/  @!P4 IMAD.X R43, R44, 0x1, R43, P3 ;  /* 0x000000012c2bc824 */ /* 0x000fe200018e062b */
[----:B------:R-:W-:-:S13]  /*b410*/  ISETP.LT.OR P3, PT, R39, 0x2, !P0 ;  /* 0x000000022700780c */ /* 0x000fda0004761670 */
[----:B------:R-:W0:Y:S01]  /*b420*/  @!P3 LDC.64 R44, c[0x0][0x5c0] ;  /* 0x00017000ff2cbb82 */ /* 0x000e220000000a00 */
[----:B------:R-:W-:Y:S02]  /*b430*/  @!P3 IADD3 R50, P5, P6, R2, R24, R3 ;  /* 0x000000180232b210 */ /* 0x000fe40007ebe003 */
[----:B----4-:R-:W-:-:S04]  /*b440*/  LOP3.LUT R41, R41, 0xff, RZ, 0xc0, !PT ;  /* 0x000000ff29297812 */ /* 0x010fc800078ec0ff */
[----:B------:R-:W-:-:S05]  /*b450*/  F2FP.F16.E4M3.UNPACK_B R41, R41 ;  /* 0x00000029ff29723e */ /* 0x000fca00020006ff */
[----:B------:R-:W-:-:S05]  /*b460*/  HADD2.F32 R41, -RZ, R41.H0_H0 ;  /* 0x20000029ff297230 */ /* 0x000fca0000004100 */
[----:B------:R-:W-:-:S04]  /*b470*/  FMUL R41, R41, UR40 ;  /* 0x0000002829297c20 */ /* 0x000fc80008400000 */
[----:B------:R-:W-:-:S05]  /*b480*/  FFMA R205, R205, UR41, R41 ;  /* 0x00000029cdcd7c23 */ /* 0x000fca0008000029 */
[----:B------:R-:W-:Y:S02]  /*b490*/  F2FP.SATFINITE.E4M3.F32.PACK_AB_MERGE_C R205, RZ, R205, RZ ;  /* 0x000000cdffcd723e */ /* 0x000fe400048070ff */
[----:B------:R-:W-:-:S03]  /*b4a0*/  @!P3 IADD3.X R41, R6, R38, R4, P5, P6 ;  /* 0x000000260629b210 */ /* 0x000fc60002fec404 */
[----:B------:R1:W-:Y:S01]  /*b4b0*/  @!P4 STG.E.U8 desc[UR46][R42.64], R205 ;  /* 0x000000cd2a00c986 */ /* 0x0003e2000c10112e */
[----:B0-----:R-:W-:-:S05]  /*b4c0*/  @!P3 IADD3 R44, P4, R50, R44, RZ ;  /* 0x0000002c322cb210 */ /* 0x001fca0007f9e0ff */
[----:B------:R-:W-:Y:S01]  /*b4d0*/  @!P3 IMAD.X R45, R41, 0x1, R45, P4 ;  /* 0x00000001292db824 */ /* 0x000fe200020e062d */
[----:B------:R-:W-:-:S06]  /*b4e0*/  PRMT R41, RZ, 0x7610, R41 ;  /* 0x00007610ff297816 */ /* 0x000fcc0000000029 */
[----:B------:R-:W4:Y:S01]  /*b4f0*/  @!P3 LDG.E.U8 R41, desc[UR46][R36.64+0x1] ;  /* 0x0000012e2429b981 */ /* 0x000f22000c1e1100 */
[----:B------:R-:W-:-:S04]  /*b500*/  LOP3.LUT R228, R228, 0xffffffdf, RZ, 0xc0, !PT ;  /* 0xffffffdfe4e47812 */ /* 0x000fc800078ec0ff */
[----:B------:R-:W-:Y:S02]  /*b510*/  @P1 LOP3.LUT R228, R228, 0x20, RZ, 0xfc, !PT ;  /* 0x00000020e4e41812 */ /* 0x000fe400078efcff */
[----:B------:R-:W-:-:S04]  /*b520*/  ISETP.GE.AND P1, PT, R40, 0x101, PT ;  /* 0x000001012800780c */ /* 0x000fc80003f26270 */
[----:B------:R-:W-:-:S13]  /*b530*/  ISETP.LT.OR P1, PT, R39, 0x21, !P1 ;  /* 0x000000212700780c */ /* 0x000fda0004f21670 */
[----:B-1----:R-:W0:Y:S02]  /*b540*/  @!P1 LDC.64 R42, c[0x0][0x5c0] ;  /* 0x00017000ff2a9b82 */ /* 0x002e240000000a00 */
[----:B0-----:R-:W-:-:S04]  /*b550*/  @!P1 IADD3 R138, P5, P6, R24, R42, R3 ;  /* 0x0000002a188a9210 */ /* 0x001fc80007ebe003 */
[----:B------:R-:W-:Y:S02]  /*b560*/  @!P1 IADD3.X R139, R38, R43, R4, P5, P6 ;  /* 0x0000002b268b9210 */ /* 0x000fe40002fec404 */
        /* <DEDUP_REMOVED lines=8> */
[----:B0-----:R-:W-:-:S06]  /*b5f0*/  PRMT R41, RZ, 0x7610, R41 ;  /* 0x00007610ff297816 */ /* 0x001fcc0000000029 */
[----:B------:R-:W4:Y:S01]  /*b600*/  @!P5 LDG.E.U8 R41, desc[UR46][R34.64+0x8] ;  /* 0x0000082e2229d981 */ /* 0x000f22000c1e1100 */
[----:B------:R-:W-:Y:S02]  /*b610*/  @P1 LOP3.LUT R229, R229, 0x80, RZ, 0xfc, !PT ;  /* 0x00000080e5e51812 */ /* 0x000fe400078efcff */
[----:B------:R-:W-:Y:S02]  /*b620*/  LOP3.LUT P1, RZ, R228, 0x40, RZ, 0xc0, !PT ;  /* 0x00000040e4ff7812 */ /* 0x000fe4000782c0ff */
[----:B------:R-:W-:-:S04]  /*b630*/  ISETP.GE.AND P6, PT, R40, 0x101, PT ;  /* 0x000001012800780c */ /* 0x000fc80003fc6270 */
[----:B------:R-:W-:-:S13]  /*b640*/  ISETP.LT.OR P2, PT, R39, 0x22, !P6 ;  /* 0x000000222700780c */ /* 0x000fda0007741670 */
[----:B------:R-:W0:Y:S01]  /*b650*/  @!P2 LDC.64 R42, c[0x0][0x5c0] ;  /* 0x00017000ff2aab82 */ /* 0x000e220000000a00 */
[----:B------:R-:W-:-:S04]  /*b660*/  LOP3.LUT R229, R229, 0xffffffbf, RZ, 0xc0, !PT ;  /* 0xffffffbfe5e57812 */ /* 0x000fc800078ec0ff */
[----:B------:R-:W-:Y:S02]  /*b670*/  @P2 LOP3.LUT R229, R229, 0x40, RZ, 0xfc, !PT ;  /* 0x00000040e5e52812 */ /* 0x000fe400078efcff */
[----:B0-----:R-:W-:-:S04]  /*b680*/  @!P2 IADD3 R126, P3, P4, R24, R42, R3 ;  /* 0x0000002a187ea210 */ /* 0x001fc80007c7e003 */
[----:B------:R-:W-:Y:S02]  /*b690*/  @!P2 IADD3.X R127, R38, R43, R4, P3, P4 ;  /* 0x0000002b267fa210 */ /* 0x000fe40001fe8404 */
[----:B----4-:R-:W-:-:S04]  /*b6a0*/  LOP3.LUT R41, R41, 0xff, RZ, 0xc0, !PT ;  /* 0x000000ff29297812 */ /* 0x010fc800078ec0ff */
[----:B------:R-:W-:-:S05]  /*b6b0*/  F2FP.F16.E4M3.UNPACK_B R41, R41 ;  /* 0x00000029ff29723e */ /* 0x000fca00020006ff */
[----:B------:R-:W-:-:S05]  /*b6c0*/  HADD2.F32 R41, -RZ, R41.H0_H0 ;  /* 0x20000029ff297230 */ /* 0x000fca0000004100 */
[----:B------:R-:W-:-:S04]  /*b6d0*/  FMUL R41, R41, UR40 ;  /* 0x0000002829297c20 */ /* 0x000fc80008400000 */
[--C-:B------:R-:W-:Y:S01]  /*b6e0*/  FFMA R203, R203, UR41, R41.reuse ;  /* 0x00000029cbcb7c23 */ /* 0x100fe20008000029 */
[----:B------:R-:W-:-:S04]  /*b6f0*/  PRMT R41, RZ, 0x7610, R41 ;  /* 0x00007610ff297816 */ /* 0x000fc80000000029 */
[----:B------:R-:W-:-:S05]  /*b700*/  F2FP.SATFINITE.E4M3.F32.PACK_AB_MERGE_C R203, RZ, R203, RZ ;  /* 0x000000cbffcb723e */ /* 0x000fca00048070ff */
[----:B------:R-:W-:Y:S04]  /*b710*/  @!P5 STG.E.U8 desc[UR46][R60.64+0x8], R203 ;  /* 0x000008cb3c00d986 */ /* 0x000fe8000c10112e */
[----:B------:R-:W4:Y:S01]  /*b720*/  @!P1 LDG.E.U8 R41, desc[UR46][R34.64+0x9] ;  /* 0x0000092e22299981 */ /* 0x000f22000c1e1100 */
[----:B------:R-:W-:-:S13]  /*b730*/  ISETP.LT.OR P2, PT, R39, 0x29, !P6 ;  /* 0x000000292700780c */ /* 0x000fda0007741670 */
[----:B------:R-:W0:Y:S01]  /*b740*/  @!P2 LDC.64 R42, c[0x0][0x5c0] ;  /* 0x00017000ff2aab82 */ /* 0x000e220000000a00 */
[----:B------:R-:W-:Y:S02]  /*b750*/  ISETP.LT.OR P5, PT, R39, 0x2a, !P6 ;  /* 0x0000002a2700780c */ /* 0x000fe400077a1670 */
[----:B0-----:R-:W-:-:S04]  /*b760*/  @!P2 IADD3 R134, P3, P4, R24, R42, R3 ;  /* 0x0000002a1886a210 */ /* 0x001fc80007c7e003 */
[----:B------:R-:W-:-:S07]  /*b770*/  @!P2 IADD3.X R135, R38, R43, R4, P3, P4 ;  /* 0x0000002b2687a210 */ /* 0x000fce0001fe8404 */
[----:B------:R-:W0:Y:S02]  /*b780*/  @!P5 LDC.64 R42, c[0x0][0x5c0] ;  /* 0x00017000ff2adb82 */ /* 0x000e240000000a00 */
[----:B0-----:R-:W-:-:S04]  /*b790*/  @!P5 IADD3 R124, P3, P4, R24, R42, R3 ;  /* 0x0000002a187cd210 */ /* 0x001fc80007c7e003 */
[----:B------:R-:W-:Y:S02]  /*b7a0*/  @!P5 IADD3.X R125, R38, R43, R4, P3, P4 ;  /* 0x0000002b267dd210 */ /* 0x000fe40001fe8404 */
[----:B------:R-:W-:-:S13]  /*b7b0*/  ISETP.LT.OR P4, PT, R39, 0x9, !P0 ;  /* 0x000000092700780c */ /* 0x000fda0004781670 */
[----:B------:R-:W0:Y:S01]  /*b7c0*/  @!P4 LDC.64 R42, c[0x0][0x5c0] ;  /* 0x00017000ff2acb82 */ /* 0x000e220000000a00 */
[----:B------:R-:W-:-:S04]  /*b7d0*/  LOP3.LUT R228, R228, 0xffffff7f, RZ, 0xc0, !PT ;  /* 0xffffff7fe4e47812 */ /* 0x000fc800078ec0ff */
[----:B------:R-:W-:Y:S02]  /*b7e0*/  @P5 LOP3.LUT R228, R228, 0x80, RZ, 0xfc, !PT ;  /* 0x00000080e4e45812 */ /* 0x000fe400078efcff */
[----:B------:R-:W-:Y:S02]  /*b7f0*/  @!P4 IADD3 R44, P3, P5, R2, R24, R3 ;  /* 0x00000018022cc210 */ /* 0x000fe40007d7e003 */
[----:B----4-:R-:W-:-:S04]  /*b800*/  LOP3.LUT R41, R41, 0xff, RZ, 0xc0, !PT ;  /* 0x000000ff29297812 */ /* 0x010fc800078ec0ff */
[----:B------:R-:W-:-:S05]  /*b810*/  F2FP.F16.E4M3.UNPACK_B R41, R41 ;  /* 0x00000029ff29723e */ /* 0x000fca00020006ff */
[----:B------:R-:W-:-:S05]  /*b820*/  HADD2.F32 R41, -RZ, R41.H0_H0 ;  /* 0x20000029ff297230 */ /* 0x000fca0000004100 */
[----:B------:R-:W-:-:S04]  /*b830*/  FMUL R41, R41, UR40 ;  /* 0x0000002829297c20 */ /* 0x000fc80008400000 */
[----:B------:R-:W-:-:S05]  /*b840*/  FFMA R41, R202, UR41, R41 ;  /* 0x00000029ca297c23 */ /* 0x000fca0008000029 */
[----:B------:R-:W-:-:S05]  /*b850*/  F2FP.SATFINITE.E4M3.F32.PACK_AB_MERGE_C R41, RZ, R41, RZ ;  /* 0x00000029ff29723e */ /* 0x000fca00048070ff */
[----:B------:R1:W-:Y:S02]  /*b860*/  @!P1 STG.E.U8 desc[UR46][R58.64+0x9], R41 ;  /* 0x000009293a009986 */ /* 0x0003e4000c10112e */
[----:B-1----:R-:W-:Y:S02]  /*b870*/  @!P4 IADD3.X R41, R6, R38, R4, P3, P5 ;  /* 0x000000260629c210 */ /* 0x002fe40001fea404 */
[----:B0-----:R-:W-:-:S05]  /*b880*/  @!P4 IADD3 R42, P3, R44, R42, RZ ;  /* 0x0000002a2c2ac210 */ /* 0x001fca0007f7e0ff */
[----:B------:R-:W-:Y:S01]  /*b890*/  @!P4 IMAD.X R43, R41, 0x1, R43, P3 ;  /* 0x00000001292bc824 */ /* 0x000fe200018e062b */
[----:B------:R-:W-:-:S06]  /*b8a0*/  PRMT R41, RZ, 0x7610, R41 ;  /* 0x00007610ff297816 */ /* 0x000fcc0000000029 */
[----:B------:R-:W4:Y:S01]  /*b8b0*/  @!P4 LDG.E.U8 R41, desc[UR46][R36.64+0x8] ;  /* 0x0000082e2429c981 */ /* 0x000f22000c1e1100 */
        /* <DEDUP_REMOVED lines=17> */
[----:B------:R-:W-:-:S04]  /*b9d0*/  LOP3.LUT P2, RZ, R227, 0x4000000, RZ, 0xc0, !PT ;  /* 0x04000000e3ff7812 */ /* 0x000fc8000784c0ff */
[----:B------:R-:W-:Y:S02]  /*b9e0*/  ISETP.LT.OR P1, PT, R39, 0x31, !P2 ;  /* 0x000000312700780c */ /* 0x000fe40005721670 */
[----:B------:R-:W-:-:S11]  /*b9f0*/  LOP3.LUT R227, R227, 0xfeffffff, RZ, 0xc0, !PT ;  /* 0xfeffffffe3e37812 */ /* 0x000fd600078ec0ff */
[----:B-1----:R-:W0:Y:S01]  /*ba00*/  @!P1 LDC.64 R42, c[0x0][0x5c0] ;  /* 0x00017000ff2a9b82 */ /* 0x002e220000000a00 */
[----:B------:R-:W-:Y:S02]  /*ba10*/  @P0 LOP3.LUT R227, R227, 0x1000000, RZ, 0xfc, !PT ;  /* 0x01000000e3e30812 */ /* 0x000fe400078efcff */
[----:B------:R-:W-:Y:S02]  /*ba20*/  ISETP.LT.OR P0, PT, R39, 0x32, !P2 ;  /* 0x000000322700780c */ /* 0x000fe40005701670 */
[----:B0-----:R-:W-:-:S04]  /*ba30*/  @!P1 IADD3 R132, P5, P6, R24, R42, R2 ;  /* 0x0000002a18849210 */ /* 0x001fc80007ebe002 */
[----:B------:R-:W-:-:S07]  /*ba40*/  @!P1 IADD3.X R133, R38, R43, R6, P5, P6 ;  /* 0x0000002b26859210 */ /* 0x000fce0002fec406 */
[----:B------:R-:W0:Y:S01]  /*ba50*/  @!P0 LDC.64 R42, c[0x0][0x5c0] ;  /* 0x00017000ff2a8b82 */ /* 0x000e220000000a00 */
[----:B------:R-:W-:-:S04]  /*ba60*/  LOP3.LUT R229, R229, 0xffefffff, RZ, 0xc0, !PT ;  /* 0xffefffffe5e57812 */ /* 0x000fc800078ec0ff */
[----:B------:R-:W-:Y:S02]  /*ba70*/  @P1 LOP3.LUT R229, R229, 0x100000, RZ, 0xfc, !PT ;  /* 0x00100000e5e51812 */ /* 0x000fe400078efcff */
[----:B------:R-:W-:Y:S02]  /*ba80*/  ISETP.GE.AND P1, PT, R40, 0x1, PT ;  /* 0x000000012800780c */ /* 0x000fe40003f26270 */
[----:B----4-:R-:W-:-:S04]  /*ba90*/  LOP3.LUT R41, R41, 0xff, RZ, 0xc0, !PT ;  /* 0x000000ff29297812 */ /* 0x010fc800078ec0ff */
[----:B------:R-:W-:-:S05]  /*baa0*/  F2FP.F16.E4M3.UNPACK_B R41, R41 ;  /* 0x00000029ff29723e */ /* 0x000fca00020006ff */
[----:B------:R-:W-:-:S05]  /*bab0*/  HADD2.F32 R41, -RZ, R41.H0_H0 ;  /* 0x20000029ff297230 */ /* 0x000fca0000004100 */
[----:B------:R-:W-:-:S04]  /*bac0*/  FMUL R41, R41, UR40 ;  /* 0x0000002829297c20 */ /* 0x000fc80008400000 */
[----:B------:R-:W-:-:S05]  /*bad0*/  FFMA R41, R200, UR41, R41 ;  /* 0x00000029c8297c23 */ /* 0x000fca0008000029 */
[----:B------:R-:W-:-:S05]  /*bae0*/  F2FP.SATFINITE.E4M3.F32.PACK_AB_MERGE_C R41, RZ, R41, RZ ;  /* 0x00000029ff29723e */ /* 0x000fca00048070ff */
[----:B------:R1:W-:Y:S01]  /*baf0*/  @!P3 STG.E.U8 desc[UR46][R44.64+0x9], R41 ;  /* 0x000009292c00b986 */ /* 0x0003e2000c10112e */
[----:B0-----:R-:W-:-:S04]  /*bb00*/  @!P0 IADD3 R122, P3, P4, R24, R42, R2 ;  /* 0x0000002a187a8210 */ /* 0x001fc80007c7e002 */
[----:B------:R-:W-:Y:S02]  /*bb10*/  @!P0 IADD3.X R123, R38, R43, R6, P3, P4 ;  /* 0x0000002b267b8210 */ /* 0x000fe40001fe8406 */
[----:B------:R-:W-:Y:S02]  /*bb20*/  ISETP.LT.OR P3, PT, R39, 0x11, !P1 ;  /* 0x000000112700780c */ /* 0x000fe40004f61670 */
[----:B-1----:R-:W-:-:S11]  /*bb30*/  PRMT R41, RZ, 0x7610, R41 ;  /* 0x00007610ff297816 */ /* 0x002fd60000000029 */
[----:B------:R-:W4:Y:S01]  /*bb40*/  @!P3 LDG.E.U8 R41, desc[UR46][R26.64+0x10] ;  /* 0x0000102e1a29b981 */ /* 0x000f22000c1e1100 */
[----:B------:R-:W0:Y:S02]  /*bb50*/  @!P3 LDC.64 R42, c[0x0][0x5c0] ;  /* 0x00017000ff2abb82 */ /* 0x000e240000000a00 */
        /* <DEDUP_REMOVED lines=9> */
[----:B------:R-:W-:Y:S02]  /*bbf0*/  ISETP.LT.OR P3, PT, R39, 0x12, !P1 ;  /* 0x000000122700780c */ /* 0x000fe40004f61670 */
[----:B------:R-:W-:-:S11]  /*bc00*/  PRMT R41, RZ, 0x7610, R41 ;  /* 0x00007610ff297816 */ /* 0x000fd60000000029 */
[----:B------:R-:W4:Y:S01]  /*bc10*/  @!P3 LDG.E.U8 R41, desc[UR46][R26.64+0x11] ;  /* 0x0000112e1a29b981 */ /* 0x000f22000c1e1100 */
[----:B0-----:R-:W0:Y:S01]  /*bc20*/  @!P3 LDC.64 R42, c[0x0][0x5c0] ;  /* 0x00017000ff2abb82 */ /* 0x001e220000000a00 */
[----:B------:R-:W-:Y:S02]  /*bc30*/  ISETP.LT.OR P6, PT, R39, 0x11, !P2 ;  /* 0x000000112700780c */ /* 0x000fe400057c1670 */
        /* <DEDUP_REMOVED lines=11> */
[----:B------:R-:W-:-:S04]  /*bcf0*/  LOP3.LUT R229, R229, 0xfffbffff, RZ, 0xc0, !PT ;  /* 0xfffbffffe5e57812 */ /* 0x000fc800078ec0ff */
[----:B------:R-:W-:Y:S02]  /*bd00*/  @P0 LOP3.LUT R229, R229, 0x40000, RZ, 0xfc, !PT ;  /* 0x00040000e5e50812 */ /* 0x000fe400078efcff */
[----:B------:R-:W-:-:S13]  /*bd10*/  ISETP.LT.OR P0, PT, R39, 0x39, !P2 ;  /* 0x000000392700780c */ /* 0x000fda0005701670 */
[----:B------:R-:W0:Y:S01]  /*bd20*/  @!P0 LDC.64 R42, c[0x0][0x5c0] ;  /* 0x00017000ff2a8b82 */ /* 0x000e220000000a00 */
[----:B------:R-:W-:Y:S02]  /*bd30*/  ISETP.LT.OR P5, PT, R39, 0x3a, !P2 ;  /* 0x0000003a2700780c */ /* 0x000fe400057a1670 */
[----:B------:R-:W-:Y:S02]  /*bd40*/  LOP3.LUT R229, R229, 0xff7fffff, RZ, 0xc0, !PT ;  /* 0xff7fffffe5e57812 */ /* 0x000fe400078ec0ff */
[----:B0-----:R-:W-:-:S04]  /*bd50*/  @!P0 IADD3 R118, P3, P4, R24, R42, R2 ;  /* 0x0000002a18768210 */ /* 0x001fc80007c7e002 */
[----:B------:R-:W-:-:S05]  /*bd60*/  @!P0 IADD3.X R119, R38, R43, R6, P3, P4 ;  /* 0x0000002b26778210 */ /* 0x000fca0001fe8406 */
[----:B------:R-:W0:Y:S01]  /*bd70*/  @!P5 LDC.64 R42, c[0x0][0x5c0] ;  /* 0x00017000ff2adb82 */ /* 0x000e220000000a00 */
[----:B----4-:R-:W-:-:S04]  /*bd80*/  LOP3.LUT R41, R41, 0xff, RZ, 0xc0, !PT ;  /* 0x000000ff29297812 */ /* 0x010fc800078ec0ff */
[----:B------:R-:W-:-:S05]  /*bd90*/  F2FP.F16.E4M3.UNPACK_B R41, R41 ;  /* 0x00000029ff29723e */ /* 0x000fca00020006ff */
[----:B------:R-:W-:-:S05]  /*bda0*/  HADD2.F32 R41, -RZ, R41.H0_H0 ;  /* 0x20000029ff297230 */ /* 0x000fca0000004100 */
[----:B------:R-:W-:-:S04]  /*bdb0*/  FMUL R41, R41, UR40 ;  /* 0x0000002829297c20 */ /* 0x000fc80008400000 */
[----:B------:R-:W-:-:S05]  /*bdc0*/  FFMA R197, R197, UR41, R41 ;  /* 0x00000029c5c57c23 */ /* 0x000fca0008000029 */
[----:B------:R-:W-:-:S05]  /*bdd0*/  F2FP.SATFINITE.E4M3.F32.PACK_AB_MERGE_C R197, RZ, R197, RZ ;  /* 0x000000c5ffc5723e */ /* 0x000fca00048070ff */
[----:B------:R-:W-:Y:S01]  /*bde0*/  @!P6 STG.E.U8 desc[UR46][R72.64+0x10], R197 ;  /* 0x000010c54800e986 */ /* 0x000fe2000c10112e */
[----:B------:R-:W-:Y:S02]  /*bdf0*/  ISETP.LT.OR P6, PT, R39, 0x12, !P2 ;  /* 0x000000122700780c */ /* 0x000fe400057c1670 */
[----:B------:R-:W-:-:S11]  /*be00*/  PRMT R41, RZ, 0x7610, R41 ;  /* 0x00007610ff297816 */ /* 0x000fd60000000029 */
[----:B------:R-:W4:Y:S01]  /*be10*/  @!P6 LDG.E.U8 R41, desc[UR46][R28.64+0x11] ;  /* 0x0000112e1c29e981 */ /* 0x000f22000c1e1100 */
[----:B------:R-:W-:Y:S02]  /*be20*/  @P0 LOP3.LUT R229, R229, 0x800000, RZ, 0xfc, !PT ;  /* 0x00800000e5e50812 */ /* 0x000fe400078efcff */
[----:B0-----:R-:W-:Y:S02]  /*be30*/  @!P5 IADD3 R112, P3, P4, R24, R42, R2 ;  /* 0x0000002a1870d210 */ /* 0x001fe40007c7e002 */
[----:B------:R-:W-:Y:S02]  /*be40*/  LOP3.LUT R229, R229, 0xfdffffff, RZ, 0xc0, !PT ;  /* 0xfdffffffe5e57812 */ /* 0x000fe400078ec0ff */
[----:B------:R-:W-:Y:S02]  /*be50*/  ISETP.GE.AND P0, PT, R40, 0x81, PT ;  /* 0x000000812800780c */ /* 0x000fe40003f06270 */
[----:B------:R-:W-:Y:S02]  /*be60*/  @P5 LOP3.LUT R229, R229, 0x2000000, RZ, 0xfc, !PT ;  /* 0x02000000e5e55812 */ /* 0x000fe400078efcff */
[----:B------:R-:W-:-:S02]  /*be70*/  @!P5 IADD3.X R113, R38, R43, R6, P3, P4 ;  /* 0x0000002b2671d210 */ /* 0x000fc40001fe8406 */
[----:B------:R-:W-:-:S13]  /*be80*/  ISETP.LT.OR P5, PT, R39, 0x31, !P0 ;  /* 0x000000312700780c */ /* 0x000fda00047a1670 */
[----:B------:R-:W0:Y:S01]  /*be90*/  @!P5 LDC.64 R42, c[0x0][0x5c0] ;  /* 0x00017000ff2adb82 */ /* 0x000e220000000a00 */
[----:B------:R-:W-:-:S04]  /*bea0*/  LOP3.LUT R228, R228, 0xfffffdff, RZ, 0xc0, !PT ;  /* 0xfffffdffe4e47812 */ /* 0x000fc800078ec0ff */
[----:B------:R-:W-:Y:S02]  /*beb0*/  @P5 LOP3.LUT R228, R228, 0x200, RZ, 0xfc, !PT ;  /* 0x00000200e4e45812 */ /* 0x000fe400078efcff */
[----:B0-----:R-:W-:-:S04]  /*bec0*/  @!P5 IADD3 R108, P3, P4, R24, R42, R5 ;  /* 0x0000002a186cd210 */ /* 0x001fc80007c7e005 */
[----:B------:R-:W-:Y:S02]  /*bed0*/  @!P5 IADD3.X R109, R38, R43, R7, P3, P4 ;  /* 0x0000002b266dd210 */ /* 0x000fe40001fe8407 */
[----:B------:R-:W-:-:S13]  /*bee0*/  ISETP.LT.OR P5, PT, R39, 0x32, !P0 ;  /* 0x000000322700780c */ /* 0x000fda00047a1670 */
[----:B------:R-:W0:Y:S02]  /*bef0*/  @!P5 LDC.64 R42, c[0x0][0x5c0] ;  /* 0x00017000ff2adb82 */ /* 0x000e240000000a00 */
[----:B0-----:R-:W-:-:S04]  /*bf00*/  @!P5 IADD3 R106, P3, P4, R24, R42, R5 ;  /* 0x0000002a186ad210 */ /* 0x001fc80007c7e005 */
[----:B------:R-:W-:Y:S02]  /*bf10*/  @!P5 IADD3.X R107, R38, R43, R7, P3, P4 ;  /* 0x0000002b266bd210 */ /* 0x000fe40001fe8407 */
[----:B------:R-:W-:-:S13]  /*bf20*/  ISETP.LT.OR P3, PT, R39, 0x19, !P1 ;  /* 0x000000192700780c */ /* 0x000fda0004f61670 */
[----:B------:R-:W0:Y:S01]  /*bf30*/  @!P3 LDC.64 R42, c[0x0][0x5c0] ;  /* 0x00017000ff2abb82 */ /* 0x000e220000000a00 */
[----:B----4-:R-:W-:-:S04]  /*bf40*/  LOP3.LUT R41, R41, 0xff, RZ, 0xc0, !PT ;  /* 0x000000ff29297812 */ /* 0x010fc800078ec0ff */
[----:B------:R-:W-:-:S05]  /*bf50*/  F2FP.F16.E4M3.UNPACK_B R41, R41 ;  /* 0x00000029ff29723e */ /* 0x000fca00020006ff */
[----:B------:R-:W-:-:S05]  /*bf60*/  HADD2.F32 R41, -RZ, R41.H0_H0 ;  /* 0x20000029ff297230 */ /* 0x000fca0000004100 */
[----:B------:R-:W-:-:S04]  /*bf70*/  FMUL R41, R41, UR40 ;  /* 0x0000002829297c20 */ /* 0x000fc80008400000 */
[----:B------:R-:W-:-:S05]  /*bf80*/  FFMA R41, R196, UR41, R41 ;  /* 0x00000029c4297c23 */ /* 0x000fca0008000029 */
[----:B------:R-:W-:-:S05]  /*bf90*/  F2FP.SATFINITE.E4M3.F32.PACK_AB_MERGE_C R41, RZ, R41, RZ ;  /* 0x00000029ff29723e */ /* 0x000fca00048070ff */
[----:B------:R1:W-:Y:S02]  /*bfa0*/  @!P6 STG.E.U8 desc[UR46][R70.64+0x11], R41 ;  /* 0x000011294600e986 */ /* 0x0003e4000c10112e */
[----:B-1----:R-:W-:-:S06]  /*bfb0*/  PRMT R41, RZ, 0x7610, R41 ;  /* 0x00007610ff297816 */ /* 0x002fcc0000000029 */
[----:B------:R-:W4:Y:S01]  /*bfc0*/  @!P3 LDG.E.U8 R41, desc[UR46][R26.64+0x18] ;  /* 0x0000182e1a29b981 */ /* 0x000f22000c1e1100 */
        /* <DEDUP_REMOVED lines=24> */
[----:B------:R-:W4:Y:S02]  /*c150*/  @!P1 LDG.E.U8 R41, desc[UR46][R28.64+0x18] ;  /* 0x0000182e1c299981 */ /* 0x000f24000c1e1100 */
        /* <DEDUP_REMOVED lines=10> */
[----:B------:R-:W-:-:S04]  /*c200*/  LOP3.LUT R228, R228, 0xfffffeff, RZ, 0xc0, !PT ;  /* 0xfffffeffe4e47812 */ /* 0x000fc800078ec0ff */
[----:B------:R-:W-:Y:S02]  /*c210*/  @P5 LOP3.LUT R228, R228, 0x100, RZ, 0xfc, !PT ;  /* 0x00000100e4e45812 */ /* 0x000fe400078efcff */
[----:B------:R-:W-:-:S13]  /*c220*/  ISETP.LT.OR P5, PT, R39, 0x39, !P0 ;  /* 0x000000392700780c */ /* 0x000fda00047a1670 */
[----:B------:R-:W0:Y:S01]  /*c230*/  @!P5 LDC.64 R42, c[0x0][0x5c0] ;  /* 0x00017000ff2adb82 */ /* 0x000e220000000a00 */
[----:B------:R-:W-:-:S04]  /*c240*/  LOP3.LUT R229, R229, 0xbfffffff, RZ, 0xc0, !PT ;  /* 0xbfffffffe5e57812 */ /* 0x000fc800078ec0ff */
[----:B------:R-:W-:Y:S02]  /*c250*/  @P5 LOP3.LUT R229, R229, 0x40000000, RZ, 0xfc, !PT ;  /* 0x40000000e5e55812 */ /* 0x000fe400078efcff */
        /* <DEDUP_REMOVED lines=12> */
[----:B------:R-:W-:-:S13]  /*c320*/  ISETP.LT.OR P0, PT, R39, 0x3a, !P0 ;  /* 0x0000003a2700780c */ /* 0x000fda0004701670 */
[----:B------:R-:W0:Y:S01]  /*c330*/  @!P0 LDC.64 R42, c[0x0][0x5c0] ;  /* 0x00017000ff2a8b82 */ /* 0x000e220000000a00 */
[----:B------:R-:W-:Y:S02]  /*c340*/  LOP3.LUT R229, R229, 0x7fffffff, RZ, 0xc0, !PT ;  /* 0x7fffffffe5e57812 */ /* 0x000fe400078ec0ff */
[----:B------:R-:W-:Y:S02]  /*c350*/  ISETP.GE.AND P6, PT, R40, 0x101, PT ;  /* 0x000001012800780c */ /* 0x000fe40003fc6270 */
[----:B------:R-:W-:Y:S02]  /*c360*/  @P0 LOP3.LUT R229, R229, 0x80000000, RZ, 0xfc, !PT ;  /* 0x80000000e5e50812 */ /* 0x000fe400078efcff */
[----:B0-----:R-:W-:-:S04]  /*c370*/  @!P0 IADD3 R94, P3, P4, R24, R42, R5 ;  /* 0x0000002a185e8210 */ /* 0x001fc80007c7e005 */
[----:B------:R-:W-:Y:S02]  /*c380*/  @!P0 IADD3.X R95, R38, R43, R7, P3, P4 ;  /* 0x0000002b265f8210 */ /* 0x000fe40001fe8407 */
        /* <DEDUP_REMOVED lines=18> */
[----:B------:R-:W-:-:S04]  /*c4b0*/  LOP3.LUT R0, R0, 0xfffffffb, RZ, 0xc0, !PT ;  /* 0xfffffffb00007812 */ /* 0x000fc800078ec0ff */
[----:B------:R-:W-:Y:S02]  /*c4c0*/  @P1 LOP3.LUT R0, R0, 0x4, RZ, 0xfc, !PT ;  /* 0x0000000400001812 */ /* 0x000fe400078efcff */
[----:B0-----:R-:W-:-:S04]  /*c4d0*/  @!P1 IADD3 R92, P3, P4, R24, R42, R3 ;  /* 0x0000002a185c9210 */ /* 0x001fc80007c7e003 */
[----:B------:R-:W-:Y:S02]  /*c4e0*/  @!P1 IADD3.X R93, R38, R43, R4, P3, P4 ;  /* 0x0000002b265d9210 */ /* 0x000fe40001fe8404 */
[----:B------:R-:W-:-:S13]  /*c4f0*/  ISETP.LT.OR P1, PT, R39, 0x39, !P6 ;  /* 0x000000392700780c */ /* 0x000fda0007721670 */
[----:B------:R-:W0:Y:S01]  /*c500*/  @!P1 LDC.64 R42, c[0x0][0x5c0] ;  /* 0x00017000ff2a9b82 */ /* 0x000e220000000a00 */
[----:B------:R-:W-:Y:S02]  /*c510*/  ISETP.LT.OR P5, PT, R39, 0x3a, !P6 ;  /* 0x0000003a2700780c */ /* 0x000fe400077a1670 */
[----:B0-----:R-:W-:-:S04]  /*c520*/  @!P1 IADD3 R98, P3, P4, R24, R42, R3 ;  /* 0x0000002a18629210 */ /* 0x001fc80007c7e003 */
[----:B------:R-:W-:-:S07]  /*c530*/  @!P1 IADD3.X R99, R38, R43, R4, P3, P4 ;  /* 0x0000002b26639210 */ /* 0x000fce0001fe8404 */
[----:B------:R-:W0:Y:S01]  /*c540*/  @!P5 LDC.64 R42, c[0x0][0x5c0] ;  /* 0x00017000ff2adb82 */ /* 0x000e220000000a00 */
[----:B------:R-:W-:-:S04]  /*c550*/  LOP3.LUT R0, R0, 0xfffffffd, RZ, 0xc0, !PT ;  /* 0xfffffffd00007812 */ /* 0x000fc800078ec0ff */
[----:B------:R-:W-:Y:S02]  /*c560*/  @P1 LOP3.LUT R0, R0, 0x2, RZ, 0xfc, !PT ;  /* 0x0000000200001812 */ /* 0x000fe400078efcff */
[----:B------:R-:W-:Y:S02]  /*c570*/  LOP3.LUT P1, RZ, R227, 0x2000000, RZ, 0xc0, !PT ;  /* 0x02000000e3ff7812 */ /* 0x000fe4000782c0ff */
[----:B0-----:R-:W-:-:S04]  /*c580*/  @!P5 IADD3 R90, P3, P4, R24, R42, R3 ;  /* 0x0000002a185ad210 */ /* 0x001fc80007c7e003 */
[----:B------:R-:W-:Y:S02]  /*c590*/  @!P5 IADD3.X R91, R38, R43, R4, P3, P4 ;  /* 0x0000002b265bd210 */ /* 0x000fe40001fe8404 */
[----:B------:R-:W-:Y:S02]  /*c5a0*/  ISETP.LT.OR P4, PT, R39, 0x11, !P1 ;  /* 0x000000112700780c */ /* 0x000fe40004f81670 */
[----:B------:R-:W-:-:S04]  /*c5b0*/  LOP3.LUT R0, R0, 0xfffffffe, RZ, 0xc0, !PT ;  /* 0xfffffffe00007812 */ /* 0x000fc800078ec0ff */
[----:B------:R-:W-:-:S07]  /*c5c0*/  @P5 LOP3.LUT R0, R0, 0x1, RZ, 0xfc, !PT ;  /* 0x0000000100005812 */ /* 0x000fce00078efcff */
        /* <DEDUP_REMOVED lines=14> */
[----:B------:R-:W-:Y:S02]  /*c6b0*/  ISETP.LT.OR P3, PT, R39, 0x12, !P1 ;  /* 0x000000122700780c */ /* 0x000fe40004f61670 */
[----:B----4-:R-:W-:-:S04]  /*c6c0*/  LOP3.LUT R41, R41, 0xff, RZ, 0xc0, !PT ;  /* 0x000000ff29297812 */ /* 0x010fc800078ec0ff */
[----:B------:R-:W-:-:S05]  /*c6d0*/  F2FP.F16.E4M3.UNPACK_B R41, R41 ;  /* 0x00000029ff29723e */ /* 0x000fca00020006ff */
[----:B------:R-:W-:-:S05]  /*c6e0*/  HADD2.F32 R41, -RZ, R41.H0_H0 ;  /* 0x20000029ff297230 */ /* 0x000fca0000004100 */
[----:B------:R-:W-:-:S04]  /*c6f0*/  FMUL R41, R41, UR40 ;  /* 0x0000002829297c20 */ /* 0x000fc80008400000 */
[----:B------:R-:W-:-:S05]  /*c700*/  FFMA R42, R21, UR41, R41 ;  /* 0x00000029152a7c23 */ /* 0x000fca0008000029 */
[----:B------:R-:W-:-:S05]  /*c710*/  F2FP.SATFINITE.E4M3.F32.PACK_AB_MERGE_C R42, RZ, R42, RZ ;  /* 0x0000002aff2a723e */ /* 0x000fca00048070ff */
[----:B------:R0:W-:Y:S02]  /*c720*/  @!P4 STG.E.U8 desc[UR46][R22.64+0x10], R42 ;  /* 0x0000102a1600c986 */ /* 0x0001e4000c10112e */
[----:B0-----:R-:W0:Y:S01]  /*c730*/  @!P3 LDC.64 R42, c[0x0][0x5c0] ;  /* 0x00017000ff2abb82 */ /* 0x001e220000000a00 */
[----:B------:R-:W-:-:S04]  /*c740*/  @!P3 IADD3 R41, P5, P6, R2, R24, R5 ;  /* 0x000000180229b210 */ /* 0x000fc80007ebe005 */
[----:B------:R-:W-:Y:S02]  /*c750*/  @!P3 IADD3.X R21, R6, R38, R7, P5, P6 ;  /* 0x000000260615b210 */ /* 0x000fe40002fec407 */
[----:B0-----:R-:W-:-:S05]  /*c760*/  @!P3 IADD3 R42, P4, R41, R42, RZ ;  /* 0x0000002a292ab210 */ /* 0x001fca0007f9e0ff */
[----:B------:R-:W-:Y:S01]  /*c770*/  @!P3 IMAD.X R43, R21, 0x1, R43, P4 ;  /* 0x00000001152bb824 */ /* 0x000fe200020e062b */
[----:B------:R-:W-:-:S06]  /*c780*/  PRMT R21, RZ, 0x7610, R21 ;  /* 0x00007610ff157816 */ /* 0x000fcc0000000015 */
[----:B------:R-:W4:Y:S01]  /*c790*/  @!P3 LDG.E.U8 R21, desc[UR46][R32.64+0x11] ;  /* 0x0000112e2015b981 */ /* 0x000f22000c1e1100 */
[----:B------:R-:W-:-:S13]  /*c7a0*/  ISETP.LT.OR P0, PT, R39, 0x41, !P2 ;  /* 0x000000412700780c */ /* 0x000fda0005701670 */
[----:B------:R-:W0:Y:S01]  /*c7b0*/  @!P0 LDC.64 R22, c[0x0][0x5c0] ;  /* 0x00017000ff168b82 */ /* 0x000e220000000a00 */
[----:B------:R-:W-:-:S04]  /*c7c0*/  LOP3.LUT R229, R229, 0xdfffffff, RZ, 0xc0, !PT ;  /* 0xdfffffffe5e57812 */ /* 0x000fc800078ec0ff */
[----:B------:R-:W-:Y:S02]  /*c7d0*/  @P0 LOP3.LUT R229, R229, 0x20000000, RZ, 0xfc, !PT ;  /* 0x20000000e5e50812 */ /* 0x000fe400078efcff */
[----:B0-----:R-:W-:-:S04]  /*c7e0*/  @!P0 IADD3 R96, P5, P6, R24, R22, R2 ;  /* 0x0000001618608210 */ /* 0x001fc80007ebe002 */
[----:B------:R-:W-:Y:S02]  /*c7f0*/  @!P0 IADD3.X R97, R38, R23, R6, P5, P6 ;  /* 0x0000001726618210 */ /* 0x000fe40002fec406 */
[----:B------:R-:W-:Y:S02]  /*c800*/  ISETP.LT.OR P0, PT, R39, 0x42, !P2 ;  /* 0x000000422700780c */ /* 0x000fe40005701670 */
        /* <DEDUP_REMOVED lines=12> */
[----:B------:R-:W-:Y:S02]  /*c8d0*/  LOP3.LUT P6, RZ, R228, 0x2, RZ, 0xc0, !PT ;  /* 0x00000002e4ff7812 */ /* 0x000fe400078cc0ff */
[----:B------:R-:W-:Y:S02]  /*c8e0*/  LOP3.LUT R229, R229, 0xf7ffffff, RZ, 0xc0, !PT ;  /* 0xf7ffffffe5e57812 */ /* 0x000fe400078ec0ff */
[----:B------:R-:W-:Y:S02]  /*c8f0*/  @!P0 IADD3.X R87, R38, R21, R6, P3, P4 ;  /* 0x0000001526578210 */ /* 0x000fe40001fe8406 */
[----:B------:R-:W-:Y:S02]  /*c900*/  @P0 LOP3.LUT R229, R229, 0x8000000, RZ, 0xfc, !PT ;  /* 0x08000000e5e50812 */ /* 0x000fe400078efcff */
[----:B------:R-:W-:Y:S02]  /*c910*/  ISETP.LT.OR P0, PT, R39, 0x49, !P2 ;  /* 0x000000492700780c */ /* 0x000fe40005701670 */
        /* <DEDUP_REMOVED lines=8> */
[----:B-1----:R-:W-:-:S06]  /*c9a0*/  PRMT R19, RZ, 0x7610, R19 ;  /* 0x00007610ff137816 */ /* 0x002fcc0000000013 */
[----:B------:R-:W4:Y:S01]  /*c9b0*/  @!P6 LDG.E.U8 R19, desc[UR46][R30.64+0x19] ;  /* 0x0000192e1e13e981 */ /* 0x000f22000c1e1100 */
[----:B------:R-:W-:Y:S02]  /*c9c0*/  ISETP.LT.OR P5, PT, R39, 0x4a, !P2 ;  /* 0x0000004a2700780c */ /* 0x000fe400057a1670 */
[----:B0-----:R-:W-:-:S04]  /*c9d0*/  @!P0 IADD3 R88, P3, P4, R24, R20, R2 ;  /* 0x0000001418588210 */ /* 0x001fc80007c7e002 */
[----:B------:R-:W-:-:S07]  /*c9e0*/  @!P0 IADD3.X R89, R38, R21, R6, P3, P4 ;  /* 0x0000001526598210 */ /* 0x000fce0001fe8406 */
[----:B------:R-:W0:Y:S02]  /*c9f0*/  @!P5 LDC.64 R20, c[0x0][0x5c0] ;  /* 0x00017000ff14db82 */ /* 0x000e240000000a00 */
[----:B0-----:R-:W-:-:S04]  /*ca00*/  @!P5 IADD3 R84, P3, P4, R24, R20, R2 ;  /* 0x000000141854d210 */ /* 0x001fc80007c7e002 */
[----:B------:R-:W-:Y:S02]  /*ca10*/  @!P5 IADD3.X R85, R38, R21, R6, P3, P4 ;  /* 0x000000152655d210 */ /* 0x000fe40001fe8406 */
[----:B------:R-:W-:Y:S02]  /*ca20*/  ISETP.LT.OR P4, PT, R39, 0x19, !P1 ;  /* 0x000000192700780c */ /* 0x000fe40004f81670 */
[----:B------:R-:W-:-:S04]  /*ca30*/  LOP3.LUT R229, R229, 0xefffffff, RZ, 0xc0, !PT ;  /* 0xefffffffe5e57812 */ /* 0x000fc800078ec0ff */
[----:B------:R-:W-:-:S04]  /*ca40*/  @P0 LOP3.LUT R229, R229, 0x10000000, RZ, 0xfc, !PT ;  /* 0x10000000e5e50812 */ /* 0x000fc800078efcff */
[----:B------:R-:W-:-:S04]  /*ca50*/  LOP3.LUT R229, R229, 0xfbffffff, RZ, 0xc0, !PT ;  /* 0xfbffffffe5e57812 */ /* 0x000fc800078ec0ff */
[----:B------:R-:W-:Y:S02]  /*ca60*/  @P5 LOP3.LUT R229, R229, 0x4000000, RZ, 0xfc, !PT ;  /* 0x04000000e5e55812 */ /* 0x000fe400078efcff */
        /* <DEDUP_REMOVED lines=14> */
[----:B------:R-:W-:-:S13]  /*cb50*/  ISETP.LT.OR P3, PT, R39, 0x1a, !P1 ;  /* 0x0000001a2700780c */ /* 0x000fda0004f61670 */
        /* <DEDUP_REMOVED lines=9> */
[----:B------:R-:W-:Y:S02]  /*cbf0*/  @!P3 IADD3.X R17, R6, R38, R7, P5, P6 ;  /* 0x000000260611b210 */ /* 0x000fe40002fec407 */
[----:B0-----:R-:W-:-:S05]  /*cc00*/  @!P3 IADD3 R20, P4, R22, R20, RZ ;  /* 0x000000141614b210 */ /* 0x001fca0007f9e0ff */
[----:B------:R-:W-:Y:S01]  /*cc10*/  @!P3 IMAD.X R21, R17, 0x1, R21, P4 ;  /* 0x000000011115b824 */ /* 0x000fe200020e0615 */
[----:B------:R-:W-:-:S06]  /*cc20*/  PRMT R17, RZ, 0x7610, R17 ;  /* 0x00007610ff117816 */ /* 0x000fcc0000000011 */
[----:B------:R-:W4:Y:S01]  /*cc30*/  @!P3 LDG.E.U8 R17, desc[UR46][R32.64+0x19] ;  /* 0x0000192e2011b981 */ /* 0x000f22000c1e1100 */
[C---:B------:R-:W-:Y:S02]  /*cc40*/  LOP3.LUT P0, RZ, R227.reuse, 0x1000000, RZ, 0xc0, !PT ;  /* 0x01000000e3ff7812 */ /* 0x040fe4000780c0ff */
[----:B------:R-:W-:-:S04]  /*cc50*/  LOP3.LUT R227, R227, 0xff7fffff, RZ, 0xc0, !PT ;  /* 0xff7fffffe3e37812 */ /* 0x000fc800078ec0ff */
[----:B------:R-:W-:-:S04]  /*cc60*/  @P2 LOP3.LUT R227, R227, 0x800000, RZ, 0xfc, !PT ;  /* 0x00800000e3e32812 */ /* 0x000fc800078efcff */
[----:B------:R-:W-:-:S04]  /*cc70*/  LOP3.LUT R227, R227, 0xffbfffff, RZ, 0xc0, !PT ;  /* 0xffbfffffe3e37812 */ /* 0x000fc800078ec0ff */
[----:B------:R-:W-:Y:S02]  /*cc80*/  @P1 LOP3.LUT R227, R227, 0x400000, RZ, 0xfc, !PT ;  /* 0x00400000e3e31812 */ /* 0x000fe400078efcff */
[----:B------:R-:W-:-:S04]  /*cc90*/  ISETP.GE.AND P1, PT, R40, 0x81, PT ;  /* 0x000000812800780c */ /* 0x000fc80003f26270 */
[----:B------:R-:W-:-:S13]  /*cca0*/  ISETP.LT.OR P2, PT, R39, 0x41, !P1 ;  /* 0x000000412700780c */ /* 0x000fda0004f41670 */
[----:B------:R-:W0:Y:S02]  /*ccb0*/  @!P2 LDC.64 R18, c[0x0][0x5c0] ;  /* 0x00017000ff12ab82 */ /* 0x000e240000000a00 */
        /* <DEDUP_REMOVED lines=15> */
[----:B------:R-:W-:-:S04]  /*cdb0*/  LOP3.LUT R229, R229, 0xfeffffff, RZ, 0xc0, !PT ;  /* 0xfeffffffe5e57812 */ /* 0x000fc800078ec0ff */
[----:B------:R-:W-:Y:S02]  /*cdc0*/  @P2 LOP3.LUT R229, R229, 0x1000000, RZ, 0xfc, !PT ;  /* 0x01000000e5e52812 */ /* 0x000fe400078efcff */
[----:B------:R-:W-:Y:S02]  /*cdd0*/  LOP3.LUT P2, RZ, R228, 0x8000, RZ, 0xc0, !PT ;  /* 0x00008000e4ff7812 */ /* 0x000fe4000784c0ff */
[----:B------:R-:W-:Y:S02]  /*cde0*/  LOP3.LUT R229, R229, 0xffbfffff, RZ, 0xc0, !PT ;  /* 0xffbfffffe5e57812 */ /* 0x000fe400078ec0ff */
[----:B------:R-:W-:Y:S02]  /*cdf0*/  @!P5 IADD3.X R79, R38, R17, R7, P3, P4 ;  /* 0x00000011264fd210 */ /* 0x000fe40001fe8407 */
[----:B------:R-:W-:Y:S02]  /*ce00*/  @P5 LOP3.LUT R229, R229, 0x400000, RZ, 0xfc, !PT ;  /* 0x00400000e5e55812 */ /* 0x000fe400078efcff */
[----:B------:R-:W-:-:S02]  /*ce10*/  ISETP.LT.OR P5, PT, R39, 0x49, !P1 ;  /* 0x000000492700780c */ /* 0x000fc40004fa1670 */
        /* <DEDUP_REMOVED lines=48> */
[----:B------:R-:W-:Y:S02]  /*d120*/  LOP3.LUT R229, R229, 0xfff7ffff, RZ, 0xc0, !PT ;  /* 0xfff7ffffe5e57812 */ /* 0x000fe400078ec0ff */
[----:B------:R-:W-:Y:S02]  /*d130*/  ISETP.GE.AND P2, PT, R40, 0x101, PT ;  /* 0x000001012800780c */ /* 0x000fe40003f46270 */
[----:B------:R-:W-:Y:S02]  /*d140*/  @P1 LOP3.LUT R229, R229, 0x80000, RZ, 0xfc, !PT ;  /* 0x00080000e5e51812 */ /* 0x000fe400078efcff */
[----:B------:R-:W-:-:S13]  /*d150*/  ISETP.LT.OR P1, PT, R39, 0x41, !P2 ;  /* 0x000000412700780c */ /* 0x000fda0005721670 */
[----:B------:R-:W0:Y:S02]  /*d160*/  @!P1 LDC.64 R14, c[0x0][0x5c0] ;  /* 0x00017000ff0e9b82 */ /* 0x000e240000000a00 */
[----:B0-----:R-:W-:-:S04]  /*d170*/  @!P1 IADD3 R72, P5, P6, R24, R14, R3 ;  /* 0x0000000e18489210 */ /* 0x001fc80007ebe003 */
[----:B------:R-:W-:Y:S02]  /*d180*/  @!P1 IADD3.X R73, R38, R15, R4, P5, P6 ;  /* 0x0000000f26499210 */ /* 0x000fe40002fec404 */
[----:B------:R-:W-:-:S04]  /*d190*/  ISETP.GE.AND P6, PT, R40, 0x101, PT ;  /* 0x000001012800780c */ /* 0x000fc80003fc6270 */
        /* <DEDUP_REMOVED lines=75> */
[----:B------:R-:W0:Y:S01]  /*d650*/  @!P1 LDC.64 R10, c[0x0][0x5c0] ;  /* 0x00017000ff0a9b82 */ /* 0x000e220000000a00 */
[----:B------:R-:W-:-:S04]  /*d660*/  LOP3.LUT R229, R229, 0xffffefff, RZ, 0xc0, !PT ;  /* 0xffffefffe5e57812 */ /* 0x000fc800078ec0ff */
[----:B------:R-:W-:Y:S02]  /*d670*/  @P1 LOP3.LUT R229, R229, 0x1000, RZ, 0xfc, !PT ;  /* 0x00001000e5e51812 */ /* 0x000fe400078efcff */
[----:B0-----:R-:W-:-:S04]  /*d680*/  @!P1 IADD3 R64, P5, P6, R24, R10, R2 ;  /* 0x0000000a18409210 */ /* 0x001fc80007ebe002 */
[----:B------:R-:W-:Y:S02]  /*d690*/  @!P1 IADD3.X R65, R38, R11, R6, P5, P6 ;  /* 0x0000000b26419210 */ /* 0x000fe40002fec406 */
[----:B------:R-:W-:Y:S02]  /*d6a0*/  ISETP.GE.AND P1, PT, R40, 0x1, PT ;  /* 0x000000012800780c */ /* 0x000fe40003f26270 */
        /* <DEDUP_REMOVED lines=8> */
[----:B0-----:R-:W-:-:S04]  /*d730*/  @!P0 IADD3 R62, P3, P4, R24, R8, R2 ;  /* 0x00000008183e8210 */ /* 0x001fc80007c7e002 */
[----:B------:R-:W-:Y:S02]  /*d740*/  @!P0 IADD3.X R63, R38, R9, R6, P3, P4 ;  /* 0x00000009263f8210 */ /* 0x000fe40001fe8406 */
[----:B------:R-:W-:Y:S02]  /*d750*/  ISETP.LT.OR P3, PT, R39, 0x21, !P1 ;  /* 0x000000212700780c */ /* 0x000fe40004f61670 */
[----:B------:R-:W-:-:S11]  /*d760*/  PRMT R8, RZ, 0x7610, R8 ;  /* 0x00007610ff087816 */ /* 0x000fd60000000008 */
[----:B------:R-:W4:Y:S02]  /*d770*/  @!P3 LDG.E.U8 R8, desc[UR46][R26.64+0x20] ;  /* 0x0000202e1a08b981 */ /* 0x000f24000c1e1100 */
[----:B----4-:R-:W-:-:S04]  /*d780*/  LOP3.LUT R8, R8, 0xff, RZ, 0xc0, !PT ;  /* 0x000000ff08087812 */ /* 0x010fc800078ec0ff */
[----:B------:R-:W-:-:S05]  /*d790*/  F2FP.F16.E4M3.UNPACK_B R8, R8 ;  /* 0x00000008ff08723e */ /* 0x000fca00020006ff */
[----:B------:R-:W-:-:S05]  /*d7a0*/  HADD2.F32 R8, -RZ, R8.H0_H0 ;  /* 0x20000008ff087230 */ /* 0x000fca0000004100 */
[----:B------:R-:W-:-:S04]  /*d7b0*/  FMUL R8, R8, UR40 ;  /* 0x0000002808087c20 */ /* 0x000fc80008400000 */
[----:B--2---:R-:W-:Y:S02]  /*d7c0*/  FFMA R10, R224, UR41, R8 ;  /* 0x00000029e00a7c23 */ /* 0x004fe40008000008 */
[----:B------:R-:W0:Y:S01]  /*d7d0*/  @!P3 LDC.64 R8, c[0x0][0x5c0] ;  /* 0x00017000ff08bb82 */ /* 0x000e220000000a00 */
[----:B------:R-:W-:Y:S01]  /*d7e0*/  LOP3.LUT R229, R229, 0xfffff7ff, RZ, 0xc0, !PT ;  /* 0xfffff7ffe5e57812 */ /* 0x000fe200078ec0ff */
[----:B------:R-:W2:Y:S01]  /*d7f0*/  LDL.LU R224, [R1+0x8] ;  /* 0x0000080001e07983 */ /* 0x000ea20000300800 */
[----:B------:R-:W-:Y:S02]  /*d800*/  F2FP.SATFINITE.E4M3.F32.PACK_AB_MERGE_C R10, RZ, R10, RZ ;  /* 0x0000000aff0a723e */ /* 0x000fe400048070ff */
[----:B0-----:R-:W-:-:S05]  /*d810*/  @!P3 IADD3 R8, P4, R24, R8, RZ ;  /* 0x000000081808b210 */ /* 0x001fca0007f9e0ff */
[----:B------:R-:W-:-:S05]  /*d820*/  @!P3 IMAD.X R9, R38, 0x1, R9, P4 ;  /* 0x000000012609b824 */ /* 0x000fca00020e0609 */
[----:B------:R0:W-:Y:S01]  /*d830*/  @!P3 STG.E.U8 desc[UR46][R8.64+0x20], R10 ;  /* 0x0000200a0800b986 */ /* 0x0001e2000c10112e */
[----:B------:R-:W-:Y:S02]  /*d840*/  ISETP.LT.OR P3, PT, R39, 0x22, !P1 ;  /* 0x000000222700780c */ /* 0x000fe40004f61670 */
[----:B0-----:R-:W-:-:S11]  /*d850*/  PRMT R10, RZ, 0x7610, R10 ;  /* 0x00007610ff0a7816 */ /* 0x001fd6000000000a */
[----:B------:R-:W0:Y:S01]  /*d860*/  @!P3 LDC.64 R8, c[0x0][0x5c0] ;  /* 0x00017000ff08bb82 */ /* 0x000e220000000a00 */
[----:B------:R-:W4:Y:S01]  /*d870*/  @!P3 LDG.E.U8 R10, desc[UR46][R26.64+0x21] ;  /* 0x0000212e1a0ab981 */ /* 0x000f22000c1e1100 */
[----:B------:R-:W-:Y:S02]  /*d880*/  @P0 LOP3.LUT R229, R229, 0x800, RZ, 0xfc, !PT ;  /* 0x00000800e5e50812 */ /* 0x000fe400078efcff */
[----:B------:R-:W-:Y:S02]  /*d890*/  ISETP.LT.OR P0, PT, R39, 0x59, !P2 ;  /* 0x000000592700780c */ /* 0x000fe40005701670 */
[----:B0-----:R-:W-:-:S05]  /*d8a0*/  @!P3 IADD3 R8, P4, R24, R8, RZ ;  /* 0x000000081808b210 */ /* 0x001fca0007f9e0ff */
[----:B------:R-:W-:Y:S01]  /*d8b0*/  @!P3 IMAD.X R9, R38, 0x1, R9, P4 ;  /* 0x000000012609b824 */ /* 0x000fe200020e0609 */
[----:B------:R-:W-:Y:S02]  /*d8c0*/  ISETP.LT.OR P6, PT, R39, 0x21, !P2 ;  /* 0x000000212700780c */ /* 0x000fe400057c1670 */
[----:B----4-:R-:W-:-:S04]  /*d8d0*/  LOP3.LUT R10, R10, 0xff, RZ, 0xc0, !PT ;  /* 0x000000ff0a0a7812 */ /* 0x010fc800078ec0ff */
[----:B------:R-:W-:-:S05]  /*d8e0*/  F2FP.F16.E4M3.UNPACK_B R10, R10 ;  /* 0x0000000aff0a723e */ /* 0x000fca00020006ff */
[----:B------:R-:W-:-:S05]  /*d8f0*/  HADD2.F32 R10, -RZ, R10.H0_H0 ;  /* 0x2000000aff0a7230 */ /* 0x000fca0000004100 */
[----:B------:R-:W-:-:S04]  /*d900*/  FMUL R10, R10, UR40 ;  /* 0x000000280a0a7c20 */ /* 0x000fc80008400000 */
[----:B---3--:R-:W-:Y:S01]  /*d910*/  FFMA R10, R225, UR41, R10 ;  /* 0x00000029e10a7c23 */ /* 0x008fe2000800000a */
[----:B------:R-:W-:Y:S01]  /*d920*/  ISETP.LT.OR P5, PT, R39, 0x5a, !P2 ;  /* 0x0000005a2700780c */ /* 0x000fe200057a1670 */
[----:B------:R-:W3:Y:S03]  /*d930*/  LDL.LU R225, [R1+0xc] ;  /* 0x00000c0001e17983 */ /* 0x000ee60000300800 */
[----:B------:R-:W-:-:S05]  /*d940*/  F2FP.SATFINITE.E4M3.F32.PACK_AB_MERGE_C R10, RZ, R10, RZ ;  /* 0x0000000aff0a723e */ /* 0x000fca00048070ff */
[----:B------:R0:W-:Y:S02]  /*d950*/  @!P3 STG.E.U8 desc[UR46][R8.64+0x21], R10 ;  /* 0x0000210a0800b986 */ /* 0x0001e4000c10112e */
[----:B0-----:R-:W0:Y:S02]  /*d960*/  @!P0 LDC.64 R8, c[0x0][0x5c0] ;  /* 0x00017000ff088b82 */ /* 0x001e240000000a00 */
[----:B0-----:R-:W-:Y:S02]  /*d970*/  @!P0 IADD3 R60, P3, P4, R24, R8, R2 ;  /* 0x00000008183c8210 */ /* 0x001fe40007c7e002 */
[----:B------:R-:W-:-:S06]  /*d980*/  PRMT R8, RZ, 0x7610, R8 ;  /* 0x00007610ff087816 */ /* 0x000fcc0000000008 */
[----:B------:R-:W4:Y:S01]  /*d990*/  @!P6 LDG.E.U8 R8, desc[UR46][R28.64+0x20] ;  /* 0x0000202e1c08e981 */ /* 0x000f22000c1e1100 */
[----:B------:R-:W-:Y:S02]  /*d9a0*/  @!P0 IADD3.X R61, R38, R9, R6, P3, P4 ;  /* 0x00000009263d8210 */ /* 0x000fe40001fe8406 */
[----:B------:R-:W-:-:S04]  /*d9b0*/  LOP3.LUT R229, R229, 0xfffffbff, RZ, 0xc0, !PT ;  /* 0xfffffbffe5e57812 */ /* 0x000fc800078ec0ff */
[----:B------:R-:W-:Y:S02]  /*d9c0*/  @P0 LOP3.LUT R229, R229, 0x400, RZ, 0xfc, !PT ;  /* 0x00000400e5e50812 */ /* 0x000fe400078efcff */
[----:B------:R-:W-:Y:S02]  /*d9d0*/  ISETP.GE.AND P0, PT, R40, 0x81, PT ;  /* 0x000000812800780c */ /* 0x000fe40003f06270 */
[----:B------:R-:W-:-:S04]  /*d9e0*/  LOP3.LUT R229, R229, 0xfffffdff, RZ, 0xc0, !PT ;  /* 0xfffffdffe5e57812 */ /* 0x000fc800078ec0ff */
[----:B------:R-:W-:Y:S02]  /*d9f0*/  @P5 LOP3.LUT R229, R229, 0x200, RZ, 0xfc, !PT ;  /* 0x00000200e5e55812 */ /* 0x000fe400078efcff */
        /* <DEDUP_REMOVED lines=8> */
[----:B0-----:R-:W-:-:S04]  /*da80*/  @!P5 IADD3 R58, P3, P4, R24, R8, R2 ;  /* 0x00000008183ad210 */ /* 0x001fc80007c7e002 */
[----:B------:R-:W-:Y:S02]  /*da90*/  @!P5 IADD3.X R59, R38, R9, R6, P3, P4 ;  /* 0x00000009263bd210 */ /* 0x000fe40001fe8406 */
[----:B------:R-:W-:-:S13]  /*daa0*/  ISETP.LT.OR P5, PT, R39, 0x51, !P0 ;  /* 0x000000512700780c */ /* 0x000fda00047a1670 */
[----:B------:R-:W0:Y:S01]  /*dab0*/  @!P5 LDC.64 R8, c[0x0][0x5c0] ;  /* 0x00017000ff08db82 */ /* 0x000e220000000a00 */
[----:B------:R-:W-:-:S05]  /*dac0*/  F2FP.SATFINITE.E4M3.F32.PACK_AB_MERGE_C R10, RZ, R10, RZ ;  /* 0x0000000aff0a723e */ /* 0x000fca00048070ff */
[----:B------:R-:W-:Y:S01]  /*dad0*/  @!P6 STG.E.U8 desc[UR46][R110.64+0x20], R10 ;  /* 0x0000200a6e00e986 */ /* 0x000fe2000c10112e */
[----:B------:R-:W-:Y:S02]  /*dae0*/  ISETP.LT.OR P6, PT, R39, 0x22, !P2 ;  /* 0x000000222700780c */ /* 0x000fe400057c1670 */
[----:B0-----:R-:W-:Y:S02]  /*daf0*/  @!P5 IADD3 R56, P3, P4, R24, R8, R5 ;  /* 0x000000081838d210 */ /* 0x001fe40007c7e005 */
[----:B------:R-:W-:-:S09]  /*db00*/  PRMT R8, RZ, 0x7610, R8 ;  /* 0x00007610ff087816 */ /* 0x000fd20000000008 */
[----:B------:R-:W4:Y:S01]  /*db10*/  @!P6 LDG.E.U8 R8, desc[UR46][R28.64+0x21] ;  /* 0x0000212e1c08e981 */ /* 0x000f22000c1e1100 */
[----:B------:R-:W-:Y:S02]  /*db20*/  @P5 LOP3.LUT R229, R229, 0x100, RZ, 0xfc, !PT ;  /* 0x00000100e5e55812 */ /* 0x000fe400078efcff */
[----:B------:R-:W-:Y:S02]  /*db30*/  @!P5 IADD3.X R57, R38, R9, R7, P3, P4 ;  /* 0x000000092639d210 */ /* 0x000fe40001fe8407 */
[----:B------:R-:W-:Y:S02]  /*db40*/  ISETP.LT.OR P5, PT, R39, 0x52, !P0 ;  /* 0x000000522700780c */ /* 0x000fe400047a1670 */
[----:B----4-:R-:W-:-:S04]  /*db50*/  LOP3.LUT R8, R8, 0xff, RZ, 0xc0, !PT ;  /* 0x000000ff08087812 */ /* 0x010fc800078ec0ff */
[----:B------:R-:W-:-:S05]  /*db60*/  F2FP.F16.E4M3.UNPACK_B R8, R8 ;  /* 0x00000008ff08723e */ /* 0x000fca00020006ff */
[----:B------:R-:W-:-:S05]  /*db70*/  HADD2.F32 R8, -RZ, R8.H0_H0 ;  /* 0x20000008ff087230 */ /* 0x000fca0000004100 */
[----:B------:R-:W-:-:S04]  /*db80*/  FMUL R8, R8, UR40 ;  /* 0x0000002808087c20 */ /* 0x000fc80008400000 */
[----:B---3--:R-:W-:Y:S02]  /*db90*/  FFMA R8, R225, UR41, R8 ;  /* 0x00000029e1087c23 */ /* 0x008fe40008000008 */
[----:B------:R-:W3:Y:S03]  /*dba0*/  LDL.LU R225, [R1+0x14] ;  /* 0x0000140001e17983 */ /* 0x000ee60000300800 */
        /* <DEDUP_REMOVED lines=34> */
[----:B------:R-:W-:Y:S01]  /*ddd0*/  LOP3.LUT R229, R229, 0xffffffef, RZ, 0xc0, !PT ;  /* 0xffffffefe5e57812 */ /* 0x000fe200078ec0ff */
[----:B------:R-:W3:Y:S03]  /*dde0*/  LDL.LU R225, [R1+0x1c] ;  /* 0x00001c0001e17983 */ /* 0x000ee60000300800 */
[----:B------:R-:W-:-:S05]  /*ddf0*/  F2FP.SATFINITE.E4M3.F32.PACK_AB_MERGE_C R10, RZ, R10, RZ ;  /* 0x0000000aff0a723e */ /* 0x000fca00048070ff */
[----:B------:R0:W-:Y:S02]  /*de00*/  @!P3 STG.E.U8 desc[UR46][R8.64+0x29], R10 ;  /* 0x0000290a0800b986 */ /* 0x0001e4000c10112e */
[----:B0-----:R-:W0:Y:S02]  /*de10*/  @!P5 LDC.64 R8, c[0x0][0x5c0] ;  /* 0x00017000ff08db82 */ /* 0x001e240000000a00 */
[----:B0-----:R-:W-:Y:S02]  /*de20*/  @!P5 IADD3 R52, P3, P4, R24, R8, R5 ;  /* 0x000000081834d210 */ /* 0x001fe40007c7e005 */
[----:B------:R-:W-:-:S06]  /*de30*/  PRMT R8, RZ, 0x7610, R8 ;  /* 0x00007610ff087816 */ /* 0x000fcc0000000008 */
[----:B------:R-:W4:Y:S01]  /*de40*/  @!P1 LDG.E.U8 R8, desc[UR46][R28.64+0x28] ;  /* 0x0000282e1c089981 */ /* 0x000f22000c1e1100 */
[----:B------:R-:W-:Y:S02]  /*de50*/  @P5 LOP3.LUT R229, R229, 0x10, RZ, 0xfc, !PT ;  /* 0x00000010e5e55812 */ /* 0x000fe400078efcff */
        /* <DEDUP_REMOVED lines=14> */
[----:B------:R-:W-:-:S04]  /*df40*/  ISETP.GE.AND P5, PT, R40, 0x101, PT ;  /* 0x000001012800780c */ /* 0x000fc80003fa6270 */
        /* <DEDUP_REMOVED lines=8> */
[----:B------:R-:W-:Y:S02]  /*dfd0*/  @!P6 IADD3.X R49, R38, R9, R4, P3, P4 ;  /* 0x000000092631e210 */ /* 0x000fe40001fe8404 */
[----:B------:R-:W-:Y:S02]  /*dfe0*/  @P0 LOP3.LUT R227, R227, 0x200000, RZ, 0xfc, !PT ;  /* 0x00200000e3e30812 */ /* 0x000fe400078efcff */
[----:B------:R-:W-:Y:S02]  /*dff0*/  LOP3.LUT P0, RZ, R228, 0x8, RZ, 0xc0, !PT ;  /* 0x00000008e4ff7812 */ /* 0x000fe4000780c0ff */
        /* <DEDUP_REMOVED lines=8> */
[----:B------:R0:W-:Y:S01]  /*e080*/  @!P1 STG.E.U8 desc[UR46][R120.64+0x29], R8 ;  /* 0x0000290878009986 */ /* 0x0001e2000c10112e */
[----:B------:R-:W-:-:S13]  /*e090*/  ISETP.LT.OR P1, PT, R39, 0x52, !P5 ;  /* 0x000000522700780c */ /* 0x000fda0006f21670 */
[----:B0-----:R-:W0:Y:S02]  /*e0a0*/  @!P1 LDC.64 R8, c[0x0][0x5c0] ;  /* 0x00017000ff089b82 */ /* 0x001e240000000a00 */
[----:B0-----:R-:W-:Y:S02]  /*e0b0*/  @!P1 IADD3 R46, P3, P4, R24, R8, R3 ;  /* 0x00000008182e9210 */ /* 0x001fe40007c7e003 */
[----:B------:R-:W-:-:S06]  /*e0c0*/  PRMT R8, RZ, 0x7610, R8 ;  /* 0x00007610ff087816 */ /* 0x000fcc0000000008 */
[----:B------:R-:W4:Y:S01]  /*e0d0*/  @!P0 LDG.E.U8 R8, desc[UR46][R30.64+0x20] ;  /* 0x0000202e1e088981 */ /* 0x000f22000c1e1100 */
[----:B------:R-:W-:-:S04]  /*e0e0*/  @P6 LOP3.LUT R229, R229, 0x4, RZ, 0xfc, !PT ;  /* 0x00000004e5e56812 */ /* 0x000fc800078efcff */
[----:B------:R-:W-:Y:S02]  /*e0f0*/  LOP3.LUT R229, R229, 0xfffffffd, RZ, 0xc0, !PT ;  /* 0xfffffffde5e57812 */ /* 0x000fe400078ec0ff */
[----:B------:R-:W-:Y:S02]  /*e100*/  @!P1 IADD3.X R47, R38, R9, R4, P3, P4 ;  /* 0x00000009262f9210 */ /* 0x000fe40001fe8404 */
[----:B------:R-:W-:Y:S02]  /*e110*/  @P1 LOP3.LUT R229, R229, 0x2, RZ, 0xfc, !PT ;  /* 0x00000002e5e51812 */ /* 0x000fe400078efcff */
[----:B------:R-:W-:Y:S02]  /*e120*/  ISETP.LT.OR P1, PT, R39, 0x59, !P5 ;  /* 0x000000592700780c */ /* 0x000fe40006f21670 */
[----:B------:R-:W-:Y:S02]  /*e130*/  LOP3.LUT P6, RZ, R228, 0x4, RZ, 0xc0, !PT ;  /* 0x00000004e4ff7812 */ /* 0x000fe400078cc0ff */
        /* <DEDUP_REMOVED lines=8> */
[----:B------:R-:W-:-:S05]  /*e1c0*/  F2FP.SATFINITE.E4M3.F32.PACK_AB_MERGE_C R10, RZ, R10, RZ ;  /* 0x0000000aff0a723e */ /* 0x000fca00048070ff */
[----:B------:R1:W-:Y:S01]  /*e1d0*/  @!P0 STG.E.U8 desc[UR46][R116.64+0x20], R10 ;  /* 0x0000200a74008986 */ /* 0x0003e2000c10112e */
[----:B------:R-:W-:Y:S02]  /*e1e0*/  ISETP.LT.OR P0, PT, R39, 0x5a, !P5 ;  /* 0x0000005a2700780c */ /* 0x000fe40006f01670 */
[----:B0-----:R-:W-:-:S04]  /*e1f0*/  @!P1 IADD3 R44, P3, P4, R24, R8, R3 ;  /* 0x00000008182c9210 */ /* 0x001fc80007c7e003 */
[----:B------:R-:W-:-:S07]  /*e200*/  @!P1 IADD3.X R45, R38, R9, R4, P3, P4 ;  /* 0x00000009262d9210 */ /* 0x000fce0001fe8404 */
[----:B------:R-:W0:Y:S02]  /*e210*/  @!P0 LDC.64 R8, c[0x0][0x5c0] ;  /* 0x00017000ff088b82 */ /* 0x000e240000000a00 */
[----:B0-----:R-:W-:Y:S02]  /*e220*/  @!P0 IADD3 R42, P3, P4, R24, R8, R3 ;  /* 0x00000008182a8210 */ /* 0x001fe40007c7e003 */
[----:B------:R-:W-:-:S06]  /*e230*/  PRMT R8, RZ, 0x7610, R8 ;  /* 0x00007610ff087816 */ /* 0x000fcc0000000008 */
[----:B------:R-:W4:Y:S01]  /*e240*/  @!P6 LDG.E.U8 R8, desc[UR46][R30.64+0x21] ;  /* 0x0000212e1e08e981 */ /* 0x000f22000c1e1100 */
[----:B------:R-:W-:Y:S02]  /*e250*/  @P1 LOP3.LUT R229, R229, 0x1, RZ, 0xfc, !PT ;  /* 0x00000001e5e51812 */ /* 0x000fe400078efcff */
[----:B------:R-:W-:Y:S02]  /*e260*/  LOP3.LUT P1, RZ, R227, 0x400000, RZ, 0xc0, !PT ;  /* 0x00400000e3ff7812 */ /* 0x000fe4000782c0ff */
[----:B------:R-:W-:Y:S02]  /*e270*/  @!P0 IADD3.X R43, R38, R9, R4, P3, P4 ;  /* 0x00000009262b8210 */ /* 0x000fe40001fe8404 */
[----:B------:R-:W-:-:S13]  /*e280*/  ISETP.LT.OR P4, PT, R39, 0x21, !P1 ;  /* 0x000000212700780c */ /* 0x000fda0004f81670 */
[----:B------:R-:W-:-:S04]  /*e290*/  @!P4 IADD3 R11, P3, P5, R2, R24, R5 ;  /* 0x00000018020bc210 */ /* 0x000fc80007d7e005 */
[----:B-1----:R-:W-:Y:S02]  /*e2a0*/  @!P4 IADD3.X R10, R6, R38, R7, P3, P5 ;  /* 0x00000026060ac210 */ /* 0x002fe40001fea407 */
        /* <DEDUP_REMOVED lines=10> */
[----:B0-----:R-:W-:-:S05]  /*e350*/  @!P4 IADD3 R8, P3, R11, R8, RZ ;  /* 0x000000080b08c210 */ /* 0x001fca0007f7e0ff */
[----:B------:R-:W-:Y:S01]  /*e360*/  @!P4 IMAD.X R9, R10, 0x1, R9, P3 ;  /* 0x000000010a09c824 */ /* 0x000fe200018e0609 */
[----:B------:R-:W-:-:S06]  /*e370*/  PRMT R10, RZ, 0x7610, R10 ;  /* 0x00007610ff0a7816 */ /* 0x000fcc000000000a */
[----:B------:R-:W4:Y:S01]  /*e380*/  @!P4 LDG.E.U8 R10, desc[UR46][R32.64+0x20] ;  /* 0x0000202e200ac981 */ /* 0x000f22000c1e1100 */
[----:B------:R-:W-:Y:S02]  /*e390*/  @P0 LOP3.LUT R228, R228, 0x80000000, RZ, 0xfc, !PT ;  /* 0x80000000e4e40812 */ /* 0x000fe400078efcff */
[C---:B------:R-:W-:Y:S02]  /*e3a0*/  ISETP.LT.OR P0, PT, R39.reuse, 0x61, !P2 ;  /* 0x000000612700780c */ /* 0x040fe40005701670 */
[----:B------:R-:W-:-:S13]  /*e3b0*/  ISETP.LT.OR P3, PT, R39, 0x22, !P1 ;  /* 0x000000222700780c */ /* 0x000fda0004f61670 */
[----:B------:R-:W-:-:S04]  /*e3c0*/  @!P3 IADD3 R13, P5, P6, R2, R24, R5 ;  /* 0x00000018020db210 */ /* 0x000fc80007ebe005 */
[----:B------:R-:W-:Y:S02]  /*e3d0*/  @!P3 IADD3.X R12, R6, R38, R7, P5, P6 ;  /* 0x00000026060cb210 */ /* 0x000fe40002fec407 */
[----:B----4-:R-:W-:-:S04]  /*e3e0*/  LOP3.LUT R10, R10, 0xff, RZ, 0xc0, !PT ;  /* 0x000000ff0a0a7812 */ /* 0x010fc800078ec0ff */
[----:B------:R-:W-:-:S05]  /*e3f0*/  F2FP.F16.E4M3.UNPACK_B R10, R10 ;  /* 0x0000000aff0a723e */ /* 0x000fca00020006ff */
[----:B------:R-:W-:-:S05]  /*e400*/  HADD2.F32 R10, -RZ, R10.H0_H0 ;  /* 0x2000000aff0a7230 */ /* 0x000fca0000004100 */
[----:B------:R-:W-:-:S04]  /*e410*/  FMUL R10, R10, UR40 ;  /* 0x000000280a0a7c20 */ /* 0x000fc80008400000 */
[----:B--2---:R-:W-:Y:S01]  /*e420*/  FFMA R10, R224, UR41, R10 ;  /* 0x00000029e00a7c23 */ /* 0x004fe2000800000a */
[----:B------:R-:W-:Y:S01]  /*e430*/  LOP3.LUT R228, R228, 0xbfffffff, RZ, 0xc0, !PT ;  /* 0xbfffffffe4e47812 */ /* 0x000fe200078ec0ff */
[----:B------:R-:W2:Y:S03]  /*e440*/  LDL.LU R224, [R1+0x30] ;  /* 0x0000300001e07983 */ /* 0x000ea60000300800 */
[----:B------:R-:W-:-:S05]  /*e450*/  F2FP.SATFINITE.E4M3.F32.PACK_AB_MERGE_C R10, RZ, R10, RZ ;  /* 0x0000000aff0a723e */ /* 0x000fca00048070ff */
[----:B------:R0:W-:Y:S02]  /*e460*/  @!P4 STG.E.U8 desc[UR46][R8.64+0x20], R10 ;  /* 0x0000200a0800c986 */ /* 0x0001e4000c10112e */
[----:B0-----:R-:W0:Y:S08]  /*e470*/  @!P0 LDC.64 R8, c[0x0][0x5c0] ;  /* 0x00017000ff088b82 */ /* 0x001e300000000a00 */
[----:B------:R-:W1:Y:S01]  /*e480*/  @!P3 LDC.64 R10, c[0x0][0x5c0] ;  /* 0x00017000ff0abb82 */ /* 0x000e620000000a00 */
[----:B0-----:R-:W-:-:S02]  /*e490*/  @!P0 IADD3 R22, P5, P6, R24, R8, R2 ;  /* 0x0000000818168210 */ /* 0x001fc40007ebe002 */
[----:B------:R-:W-:-:S06]  /*e4a0*/  PRMT R8, RZ, 0x7610, R8 ;  /* 0x00007610ff087816 */ /* 0x000fcc0000000008 */
[----:B------:R-:W4:Y:S01]  /*e4b0*/  @!P3 LDG.E.U8 R8, desc[UR46][R32.64+0x21] ;  /* 0x0000212e2008b981 */ /* 0x000f22000c1e1100 */
[----:B------:R-:W-:Y:S02]  /*e4c0*/  @P0 LOP3.LUT R228, R228, 0x40000000, RZ, 0xfc, !PT ;  /* 0x40000000e4e40812 */ /* 0x000fe400078efcff */
[----:B------:R-:W-:Y:S02]  /*e4d0*/  @!P0 IADD3.X R23, R38, R9, R6, P5, P6 ;  /* 0x0000000926178210 */ /* 0x000fe40002fec406 */
[----:B------:R-:W-:Y:S02]  /*e4e0*/  ISETP.LT.OR P0, PT, R39, 0x62, !P2 ;  /* 0x000000622700780c */ /* 0x000fe40005701670 */
[----:B-1----:R-:W-:-:S05]  /*e4f0*/  @!P3 IADD3 R10, P4, R13, R10, RZ ;  /* 0x0000000a0d0ab210 */ /* 0x002fca0007f9e0ff */
[----:B------:R-:W-:Y:S01]  /*e500*/  @!P3 IMAD.X R11, R12, 0x1, R11, P4 ;  /* 0x000000010c0bb824 */ /* 0x000fe200020e060b */
[----:B------:R-:W-:Y:S02]  /*e510*/  LOP3.LUT P5, RZ, R228, 0x10, RZ, 0xc0, !PT ;  /* 0x00000010e4ff7812 */ /* 0x000fe400078ac0ff */
[----:B----4-:R-:W-:-:S04]  /*e520*/  LOP3.LUT R8, R8, 0xff, RZ, 0xc0, !PT ;  /* 0x000000ff08087812 */ /* 0x010fc800078ec0ff */
[----:B------:R-:W-:-:S05]  /*e530*/  F2FP.F16.E4M3.UNPACK_B R8, R8 ;  /* 0x00000008ff08723e */ /* 0x000fca00020006ff */
[----:B------:R-:W-:-:S05]  /*e540*/  HADD2.F32 R8, -RZ, R8.H0_H0 ;  /* 0x20000008ff087230 */ /* 0x000fca0000004100 */
[----:B------:R-:W-:-:S04]  /*e550*/  FMUL R8, R8, UR40 ;  /* 0x0000002808087c20 */ /* 0x000fc80008400000 */
[----:B---3--:R-:W-:Y:S01]  /*e560*/  FFMA R8, R225, UR41, R8 ;  /* 0x00000029e1087c23 */ /* 0x008fe20008000008 */
[----:B------:R-:W-:Y:S01]  /*e570*/  LOP3.LUT P6, RZ, R228, 0x20, RZ, 0xc0, !PT ;  /* 0x00000020e4ff7812 */ /* 0x000fe200078cc0ff */
[----:B------:R-:W3:Y:S03]  /*e580*/  LDL.LU R225, [R1+0x34] ;  /* 0x0000340001e17983 */ /* 0x000ee60000300800 */
[----:B------:R-:W-:-:S05]  /*e590*/  F2FP.SATFINITE.E4M3.F32.PACK_AB_MERGE_C R8, RZ, R8, RZ ;  /* 0x00000008ff08723e */ /* 0x000fca00048070ff */
[----:B------:R0:W-:Y:S02]  /*e5a0*/  @!P3 STG.E.U8 desc[UR46][R10.64+0x21], R8 ;  /* 0x000021080a00b986 */ /* 0x0001e4000c10112e */
[----:B0-----:R-:W0:Y:S02]  /*e5b0*/  @!P0 LDC.64 R8, c[0x0][0x5c0] ;  /* 0x00017000ff088b82 */ /* 0x001e240000000a00 */
[----:B0-----:R-:W-:Y:S02]  /*e5c0*/  @!P0 IADD3 R20, P3, P4, R24, R8, R2 ;  /* 0x0000000818148210 */ /* 0x001fe40007c7e002 */
[----:B------:R-:W-:-:S06]  /*e5d0*/  PRMT R8, RZ, 0x7610, R8 ;  /* 0x00007610ff087816 */ /* 0x000fcc0000000008 */
[----:B------:R-:W4:Y:S01]  /*e5e0*/  @!P5 LDG.E.U8 R8, desc[UR46][R30.64+0x28] ;  /* 0x0000282e1e08d981 */ /* 0x000f22000c1e1100 */
        /* <DEDUP_REMOVED lines=17> */
[----:B------:R1:W-:Y:S01]  /*e700*/  @!P5 STG.E.U8 desc[UR46][R130.64+0x28], R10 ;  /* 0x0000280a8200d986 */ /* 0x0003e2000c10112e */
[----:B0-----:R-:W-:Y:S02]  /*e710*/  @!P4 IADD3 R16, P2, P3, R24, R8, R2 ;  /* 0x000000081810c210 */ /* 0x001fe40007b5e002 */
[----:B------:R-:W-:-:S06]  /*e720*/  PRMT R8, RZ, 0x7610, R8 ;  /* 0x00007610ff087816 */ /* 0x000fcc0000000008 */
[----:B------:R-:W4:Y:S01]  /*e730*/  @!P6 LDG.E.U8 R8, desc[UR46][R30.64+0x29] ;  /* 0x0000292e1e08e981 */ /* 0x000f22000c1e1100 */
[----:B------:R-:W-:Y:S02]  /*e740*/  @!P4 IADD3.X R17, R38, R9, R6, P2, P3 ;  /* 0x000000092611c210 */ /* 0x000fe400017e6406 */
[----:B------:R-:W-:Y:S02]  /*e750*/  ISETP.LT.OR P3, PT, R39, 0x29, !P1 ;  /* 0x000000292700780c */ /* 0x000fe40004f61670 */
[----:B------:R-:W-:-:S04]  /*e760*/  @P0 LOP3.LUT R228, R228, 0x20000000, RZ, 0xfc, !PT ;  /* 0x20000000e4e40812 */ /* 0x000fc800078efcff */
[----:B------:R-:W-:-:S04]  /*e770*/  LOP3.LUT R228, R228, 0xf7ffffff, RZ, 0xc0, !PT ;  /* 0xf7ffffffe4e47812 */ /* 0x000fc800078ec0ff */
[----:B------:R-:W-:-:S03]  /*e780*/  @P4 LOP3.LUT R228, R228, 0x8000000, RZ, 0xfc, !PT ;  /* 0x08000000e4e44812 */ /* 0x000fc600078efcff */
[----:B------:R-:W-:-:S04]  /*e790*/  @!P3 IADD3 R11, P2, P4, R2, R24, R5 ;  /* 0x00000018020bb210 */ /* 0x000fc80007c5e005 */
[----:B-1----:R-:W-:Y:S02]  /*e7a0*/  @!P3 IADD3.X R10, R6, R38, R7, P2, P4 ;  /* 0x00000026060ab210 */ /* 0x002fe400017e8407 */
        /* <DEDUP_REMOVED lines=32> */
[----:B------:R-:W-:Y:S02]  /*e9b0*/  @!P0 IADD3.X R15, R38, R9, R7, P4, P5 ;  /* 0x00000009260f8210 */ /* 0x000fe400027ea407 */
[----:B------:R-:W-:Y:S02]  /*e9c0*/  ISETP.GE.AND P4, PT, R40, 0x81, PT ;  /* 0x000000812800780c */ /* 0x000fe40003f86270 */
[----:B------:R-:W-:Y:S02]  /*e9d0*/  @P0 LOP3.LUT R228, R228, 0x4000000, RZ, 0xfc, !PT ;  /* 0x04000000e4e40812 */ /* 0x000fe400078efcff */
        /* <DEDUP_REMOVED lines=29> */
[----:B0-----:R-:W-:Y:S02]  /*ebb0*/  @!P4 IADD3 R10, P2, P3, R24, R8, R5 ;  /* 0x00000008180ac210 */ /* 0x001fe40007b5e005 */
[----:B------:R-:W-:-:S06]  /*ebc0*/  PRMT R8, RZ, 0x7610, R8 ;  /* 0x00007610ff087816 */ /* 0x000fcc0000000008 */
[----:B------:R-:W4:Y:S01]  /*ebd0*/  @!P6 LDG.E.U8 R8, desc[UR46][R34.64+0x21] ;  /* 0x0000212e2208e981 */ /* 0x000f22000c1e1100 */
[----:B------:R-:W-:Y:S02]  /*ebe0*/  @P0 LOP3.LUT R228, R228, 0x2000000, RZ, 0xfc, !PT ;  /* 0x02000000e4e40812 */ /* 0x000fe400078efcff */
[----:B------:R-:W-:Y:S02]  /*ebf0*/  LOP3.LUT P0, RZ, R227, 0x100000, RZ, 0xc0, !PT ;  /* 0x00100000e3ff7812 */ /* 0x000fe4000780c0ff */
[----:B------:R-:W-:Y:S02]  /*ec00*/  LOP3.LUT R228, R228, 0xfeffffff, RZ, 0xc0, !PT ;  /* 0xfeffffffe4e47812 */ /* 0x000fe400078ec0ff */
[----:B------:R-:W-:Y:S02]  /*ec10*/  @!P4 IADD3.X R11, R38, R9, R7, P2, P3 ;  /* 0x00000009260bc210 */ /* 0x000fe400017e6407 */
[----:B------:R-:W-:Y:S02]  /*ec20*/  @P4 LOP3.LUT R228, R228, 0x1000000, RZ, 0xfc, !PT ;  /* 0x01000000e4e44812 */ /* 0x000fe400078efcff */
[----:B------:R-:W-:-:S13]  /*ec30*/  ISETP.LT.OR P4, PT, R39, 0x21, !P0 ;  /* 0x000000212700780c */ /* 0x000fda0004781670 */
[----:B------:R-:W-:-:S04]  /*ec40*/  @!P4 IADD3 R83, P2, P3, R2, R24, R3 ;  /* 0x000000180253c210 */ /* 0x000fc80007b5e003 */
[----:B-1----:R-:W-:Y:S02]  /*ec50*/  @!P4 IADD3.X R41, R6, R38, R4, P2, P3 ;  /* 0x000000260629c210 */ /* 0x002fe400017e6404 */
[----:B------:R-:W-:-:S13]  /*ec60*/  ISETP.LT.OR P3, PT, R39, 0x22, !P0 ;  /* 0x000000222700780c */ /* 0x000fda0004761670 */
[----:B------:R-:W-:-:S04]  /*ec70*/  @!P3 IADD3 R82, P2, P5, R2, R24, R3 ;  /* 0x000000180252b210 */ /* 0x000fc80007d5e003 */
[----:B------:R-:W-:Y:S02]  /*ec80*/  @!P3 IADD3.X R105, R6, R38, R4, P2, P5 ;  /* 0x000000260669b210 */ /* 0x000fe400017ea404 */
        /* <DEDUP_REMOVED lines=15> */
[----:B------:R-:W-:-:S04]  /*ed80*/  @P2 LOP3.LUT R227, R227, 0x40000, RZ, 0xfc, !PT ;  /* 0x00040000e3e32812 */ /* 0x000fc800078efcff */
[----:B------:R-:W-:-:S04]  /*ed90*/  LOP3.LUT R227, R227, 0xfff7ffff, RZ, 0xc0, !PT ;  /* 0xfff7ffffe3e37812 */ /* 0x000fc800078ec0ff */
[----:B------:R-:W-:Y:S02]  /*eda0*/  @P0 LOP3.LUT R227, R227, 0x80000, RZ, 0xfc, !PT ;  /* 0x00080000e3e30812 */ /* 0x000fe400078efcff */
[----:B----4-:R-:W-:-:S04]  /*edb0*/  LOP3.LUT R41, R41, 0xff, RZ, 0xc0, !PT ;  /* 0x000000ff29297812 */ /* 0x010fc800078ec0ff */
[----:B------:R-:W-:-:S05]  /*edc0*/  F2FP.F16.E4M3.UNPACK_B R41, R41 ;  /* 0x00000029ff29723e */ /* 0x000fca00020006ff */
[----:B------:R-:W-:-:S05]  /*edd0*/  HADD2.F32 R41, -RZ, R41.H0_H0 ;  /* 0x20000029ff297230 */ /* 0x000fca0000004100 */
[----:B------:R-:W-:-:S04]  /*ede0*/  FMUL R41, R41, UR40 ;  /* 0x0000002829297c20 */ /* 0x000fc80008400000 */
[----:B--2---:R-:W-:Y:S01]  /*edf0*/  FFMA R41, R224, UR41, R41 ;  /* 0x00000029e0297c23 */ /* 0x004fe20008000029 */
[----:B------:R-:W-:Y:S01]  /*ee00*/  @!P2 IADD3 R83, P5, P6, R2, R24, R3 ;  /* 0x000000180253a210 */ /* 0x000fe20007ebe003 */
[----:B------:R-:W2:Y:S03]  /*ee10*/  LDL.LU R224, [R1+0x50] ;  /* 0x0000500001e07983 */ /* 0x000ea60000300800 */
[----:B------:R-:W-:-:S05]  /*ee20*/  F2FP.SATFINITE.E4M3.F32.PACK_AB_MERGE_C R41, RZ, R41, RZ ;  /* 0x00000029ff29723e */ /* 0x000fca00048070ff */
[----:B------:R0:W-:Y:S02]  /*ee30*/  @!P4 STG.E.U8 desc[UR46][R8.64+0x20], R41 ;  /* 0x000020290800c986 */ /* 0x0001e4000c10112e */
[----:B0-----:R-:W0:Y:S01]  /*ee40*/  @!P3 LDC.64 R8, c[0x0][0x5c0] ;  /* 0x00017000ff08bb82 */ /* 0x001e220000000a00 */
[----:B------:R-:W-:Y:S02]  /*ee50*/  ISETP.LT.OR P4, PT, R39, 0x2a, !P0 ;  /* 0x0000002a2700780c */ /* 0x000fe40004781670 */
[----:B0-----:R-:W-:-:S05]  /*ee60*/  @!P3 IADD3 R8, P0, R82, R8, RZ ;  /* 0x000000085208b210 */ /* 0x001fca0007f1e0ff */
[----:B------:R-:W-:Y:S01]  /*ee70*/  @!P3 IMAD.X R9, R105, 0x1, R9, P0 ;  /* 0x000000016909b824 */ /* 0x000fe200000e0609 */
        /* <DEDUP_REMOVED lines=8> */
[----:B---3--:R-:W-:Y:S01]  /*ef00*/  FFMA R105, R225, UR41, R105 ;  /* 0x00000029e1697c23 */ /* 0x008fe20008000069 */
[----:B------:R-:W-:Y:S01]  /*ef10*/  @!P4 IADD3 R41, P5, P6, R2, R24, R3 ;  /* 0x000000180229c210 */ /* 0x000fe20007ebe003 */
[----:B------:R-:W3:Y:S03]  /*ef20*/  LDL.LU R225, [R1+0x54] ;  /* 0x0000540001e17983 */ /* 0x000ee60000300800 */
[----:B------:R-:W-:-:S05]  /*ef30*/  F2FP.SATFINITE.E4M3.F32.PACK_AB_MERGE_C R105, RZ, R105, RZ ;  /* 0x00000069ff69723e */ /* 0x000fca00048070ff */
[----:B------:R0:W-:Y:S02]  /*ef40*/  @!P3 STG.E.U8 desc[UR46][R8.64+0x21], R105 ;  /* 0x000021690800b986 */ /* 0x0001e4000c10112e */
[----:B0-----:R-:W-:-:S06]  /*ef50*/  PRMT R8, RZ, 0x7610, R8 ;  /* 0x00007610ff087816 */ /* 0x001fcc0000000008 */
[----:B------:R-:W4:Y:S01]  /*ef60*/  @!P2 LDG.E.U8 R8, desc[UR46][R34.64+0x28] ;  /* 0x0000282e2208a981 */ /* 0x000f22000c1e1100 */
[----:B------:R-:W-:Y:S02]  /*ef70*/  ISETP.LT.OR P3, PT, R39, 0x31, !P1 ;  /* 0x000000312700780c */ /* 0x000fe40004f61670 */
[----:B------:R-:W-:Y:S02]  /*ef80*/  @!P4 IADD3.X R82, R6, R38, R4, P5, P6 ;  /* 0x000000260652c210 */ /* 0x000fe40002fec404 */
[----:B------:R-:W-:-:S09]  /*ef90*/  LOP3.LUT R227, R227, 0xffff7fff, RZ, 0xc0, !PT ;  /* 0xffff7fffe3e37812 */ /* 0x000fd200078ec0ff */
[----:B------:R-:W-:Y:S02]  /*efa0*/  @!P3 IADD3 R105, P5, P6, R2, R24, R5 ;  /* 0x000000180269b210 */ /* 0x000fe40007ebe005 */
[----:B------:R-:W-:Y:S02]  /*efb0*/  @P3 LOP3.LUT R227, R227, 0x8000, RZ, 0xfc, !PT ;  /* 0x00008000e3e33812 */ /* 0x000fe400078efcff */
[----:B------:R-:W-:Y:S02]  /*efc0*/  @!P3 IADD3.X R110, R6, R38, R7, P5, P6 ;  /* 0x00000026066eb210 */ /* 0x000fe40002fec407 */
[----:B------:R-:W-:Y:S02]  /*efd0*/  LOP3.LUT P3, RZ, R228, 0x80, RZ, 0xc0, !PT ;  /* 0x00000080e4ff7812 */ /* 0x000fe4000786c0ff */
[----:B----4-:R-:W-:-:S04]  /*efe0*/  LOP3.LUT R8, R8, 0xff, RZ, 0xc0, !PT ;  /* 0x000000ff08087812 */ /* 0x010fc800078ec0ff */
[----:B------:R-:W-:-:S05]  /*eff0*/  F2FP.F16.E4M3.UNPACK_B R8, R8 ;  /* 0x00000008ff08723e */ /* 0x000fca00020006ff */
[----:B------:R-:W-:-:S05]  /*f000*/  HADD2.F32 R8, -RZ, R8.H0_H0 ;  /* 0x20000008ff087230 */ /* 0x000fca0000004100 */
[----:B------:R-:W-:-:S04]  /*f010*/  FMUL R8, R8, UR40 ;  /* 0x0000002808087c20 */ /* 0x000fc80008400000 */
[----:B--2---:R-:W-:Y:S01]  /*f020*/  FFMA R8, R224, UR41, R8 ;  /* 0x00000029e0087c23 */ /* 0x004fe20008000008 */
[----:B------:R-:W-:Y:S01]  /*f030*/  ISETP.LT.OR P0, PT, R39, 0x32, !P1 ;  /* 0x000000322700780c */ /* 0x000fe20004f01670 */
[----:B------:R-:W2:Y:S03]  /*f040*/  LDL.LU R224, [R1+0x58] ;  /* 0x0000580001e07983 */ /* 0x000ea60000300800 */
[----:B------:R-:W-:-:S05]  /*f050*/  F2FP.SATFINITE.E4M3.F32.PACK_AB_MERGE_C R8, RZ, R8, RZ ;  /* 0x00000008ff08723e */ /* 0x000fca00048070ff */
[----:B------:R0:W-:Y:S02]  /*f060*/  @!P2 STG.E.U8 desc[UR46][R134.64+0x28], R8 ;  /* 0x000028088600a986 */ /* 0x0001e4000c10112e */
[----:B0-----:R-:W-:-:S06]  /*f070*/  PRMT R8, RZ, 0x7610, R8 ;  /* 0x00007610ff087816 */ /* 0x001fcc0000000008 */
[----:B------:R-:W4:Y:S01]  /*f080*/  @!P3 LDG.E.U8 R8, desc[UR46][R34.64+0x29] ;  /* 0x0000292e2208b981 */ /* 0x000f22000c1e1100 */
[----:B------:R-:W-:Y:S02]  /*f090*/  ISETP.LT.OR P2, PT, R39, 0x39, !P1 ;  /* 0x000000392700780c */ /* 0x000fe40004f41670 */
[----:B------:R-:W-:-:S04]  /*f0a0*/  @!P0 IADD3 R111, P5, P6, R2, R24, R5 ;  /* 0x00000018026f8210 */ /* 0x000fc80007ebe005 */
[----:B------:R-:W-:-:S07]  /*f0b0*/  @!P0 IADD3.X R114, R6, R38, R7, P5, P6 ;  /* 0x0000002606728210 */ /* 0x000fce0002fec407 */
[----:B------:R-:W-:-:S04]  /*f0c0*/  @!P2 IADD3 R117, P5, P6, R2, R24, R5 ;  /* 0x000000180275a210 */ /* 0x000fc80007ebe005 */
[----:B------:R-:W-:Y:S02]  /*f0d0*/  @!P2 IADD3.X R120, R6, R38, R7, P5, P6 ;  /* 0x000000260678a210 */ /* 0x000fe40002fec407 */
[----:B------:R-:W-:Y:S02]  /*f0e0*/  LOP3.LUT P2, RZ, R227, 0x40000, RZ, 0xc0, !PT ;  /* 0x00040000e3ff7812 */ /* 0x000fe4000784c0ff */
[----:B----4-:R-:W-:-:S04]  /*f0f0*/  LOP3.LUT R8, R8, 0xff, RZ, 0xc0, !PT ;  /* 0x000000ff08087812 */ /* 0x010fc800078ec0ff */
[----:B------:R-:W-:-:S05]  /*f100*/  F2FP.F16.E4M3.UNPACK_B R8, R8 ;  /* 0x00000008ff08723e */ /* 0x000fca00020006ff */
[----:B------:R-:W-:-:S05]  /*f110*/  HADD2.F32 R8, -RZ, R8.H0_H0 ;  /* 0x20000008ff087230 */ /* 0x000fca0000004100 */
[----:B------:R-:W-:-:S04]  /*f120*/  FMUL R8, R8, UR40 ;  /* 0x0000002808087c20 */ /* 0x000fc80008400000 */
[----:B---3--:R-:W-:Y:S02]  /*f130*/  FFMA R8, R225, UR41, R8 ;  /* 0x00000029e1087c23 */ /* 0x008fe40008000008 */
[----:B------:R-:W3:Y:S03]  /*f140*/  LDL.LU R225, [R1+0x5c] ;  /* 0x00005c0001e17983 */ /* 0x000ee60000300800 */
[----:B------:R-:W-:-:S05]  /*f150*/  F2FP.SATFINITE.E4M3.F32.PACK_AB_MERGE_C R8, RZ, R8, RZ ;  /* 0x00000008ff08723e */ /* 0x000fca00048070ff */
[----:B------:R0:W-:Y:S01]  /*f160*/  @!P3 STG.E.U8 desc[UR46][R124.64+0x29], R8 ;  /* 0x000029087c00b986 */ /* 0x0001e2000c10112e */
[----:B------:R-:W-:Y:S01]  /*f170*/  ISETP.LT.OR P3, PT, R39, 0x3a, !P1 ;  /* 0x0000003a2700780c */ /* 0x000fe20004f61670 */
[----:B0-----:R-:W0:-:S12]  /*f180*/  @!P2 LDC.64 R8, c[0x0][0x5c0] ;  /* 0x00017000ff08ab82 */ /* 0x001e180000000a00 */
[----:B------:R-:W-:-:S04]  /*f190*/  @!P3 IADD3 R124, P5, P6, R2, R24, R5 ;  /* 0x00000018027cb210 */ /* 0x000fc80007ebe005 */
[----:B------:R-:W-:Y:S02]  /*f1a0*/  @!P3 IADD3.X R130, R6, R38, R7, P5, P6 ;  /* 0x000000260682b210 */ /* 0x000fe40002fec407 */
[----:B0-----:R-:W-:Y:S02]  /*f1b0*/  @!P2 IADD3 R8, P5, R83, R8, RZ ;  /* 0x000000085308a210 */ /* 0x001fe40007fbe0ff */
[----:B------:R-:W-:-:S06]  /*f1c0*/  PRMT R83, RZ, 0x7610, R83 ;  /* 0x00007610ff537816 */ /* 0x000fcc0000000053 */
[----:B------:R-:W4:Y:S01]  /*f1d0*/  @!P2 LDG.E.U8 R83, desc[UR46][R36.64+0x28] ;  /* 0x0000282e2453a981 */ /* 0x000f22000c1e1100 */
[----:B------:R-:W-:Y:S01]  /*f1e0*/  @!P2 IMAD.X R9, R104, 0x1, R9, P5 ;  /* 0x000000016809a824 */ /* 0x000fe200028e0609 */
[----:B----4-:R-:W-:-:S04]  /*f1f0*/  LOP3.LUT R83, R83, 0xff, RZ, 0xc0, !PT ;  /* 0x000000ff53537812 */ /* 0x010fc800078ec0ff */
[----:B------:R-:W-:-:S05]  /*f200*/  F2FP.F16.E4M3.UNPACK_B R83, R83 ;  /* 0x00000053ff53723e */ /* 0x000fca00020006ff */
[----:B------:R-:W-:-:S05]  /*f210*/  HADD2.F32 R83, -RZ, R83.H0_H0 ;  /* 0x20000053ff537230 */ /* 0x000fca0000004100 */
[----:B------:R-:W-:-:S04]  /*f220*/  FMUL R83, R83, UR40 ;  /* 0x0000002853537c20 */ /* 0x000fc80008400000 */
[----:B--2---:R-:W-:Y:S01]  /*f230*/  FFMA R83, R224, UR41, R83 ;  /* 0x00000029e0537c23 */ /* 0x004fe20008000053 */
[----:B------:R-:W-:Y:S01]  /*f240*/  LOP3.LUT P0, RZ, R227, 0x80000, RZ, 0xc0, !PT ;  /* 0x00080000e3ff7812 */ /* 0x000fe2000780c0ff */
[----:B------:R-:W2:Y:S03]  /*f250*/  LDL.LU R224, [R1+0x60] ;  /* 0x0000600001e07983 */ /* 0x000ea60000300800 */
[----:B------:R-:W-:-:S05]  /*f260*/  F2FP.SATFINITE.E4M3.F32.PACK_AB_MERGE_C R83, RZ, R83, RZ ;  /* 0x00000053ff53723e */ /* 0x000fca00048070ff */
[----:B------:R0:W-:Y:S02]  /*f270*/  @!P2 STG.E.U8 desc[UR46][R8.64+0x28], R83 ;  /* 0x000028530800a986 */ /* 0x0001e4000c10112e */
[----:B0-----:R-:W0:Y:S02]  /*f280*/  @!P4 LDC.64 R8, c[0x0][0x5c0] ;  /* 0x00017000ff08cb82 */ /* 0x001e240000000a00 */
[----:B0-----:R-:W-:Y:S02]  /*f290*/  @!P4 IADD3 R8, P2, R41, R8, RZ ;  /* 0x000000082908c210 */ /* 0x001fe40007f5e0ff */
[----:B------:R-:W-:-:S06]  /*f2a0*/  PRMT R41, RZ, 0x7610, R41 ;  /* 0x00007610ff297816 */ /* 0x000fcc0000000029 */
[----:B------:R-:W4:Y:S01]  /*f2b0*/  @!P4 LDG.E.U8 R41, desc[UR46][R36.64+0x29] ;  /* 0x0000292e2429c981 */ /* 0x000f22000c1e1100 */
[----:B------:R-:W-:Y:S02]  /*f2c0*/  ISETP.LT.OR P3, PT, R39, 0x31, !P0 ;  /* 0x000000312700780c */ /* 0x000fe40004761670 */
[----:B------:R-:W-:-:S11]  /*f2d0*/  LOP3.LUT R228, R228, 0xfffeffff, RZ, 0xc0, !PT ;  /* 0xfffeffffe4e47812 */ /* 0x000fd600078ec0ff */
[----:B------:R-:W-:Y:S02]  /*f2e0*/  @!P3 IADD3 R126, P5, P6, R2, R24, R3 ;  /* 0x00000018027eb210 */ /* 0x000fe40007ebe003 */
[----:B------:R-:W-:Y:S02]  /*f2f0*/  @P3 LOP3.LUT R228, R228, 0x10000, RZ, 0xfc, !PT ;  /* 0x00010000e4e43812 */ /* 0x000fe400078efcff */
[----:B------:R-:W-:Y:S02]  /*f300*/  @!P3 IADD3.X R129, R6, R38, R4, P5, P6 ;  /* 0x000000260681b210 */ /* 0x000fe40002fec404 */
[----:B------:R-:W-:Y:S01]  /*f310*/  ISETP.LT.OR P3, PT, R39, 0x32, !P0 ;  /* 0x000000322700780c */ /* 0x000fe20004761670 */
[----:B------:R-:W-:-:S12]  /*f320*/  @!P4 IMAD.X R9, R82, 0x1, R9, P2 ;  /* 0x000000015209c824 */ /* 0x000fd800010e0609 */
[----:B------:R-:W-:-:S04]  /*f330*/  @!P3 IADD3 R125, P5, P6, R2, R24, R3 ;  /* 0x00000018027db210 */ /* 0x000fc80007ebe003 */
[----:B------:R-:W-:Y:S02]  /*f340*/  @!P3 IADD3.X R128, R6, R38, R4, P5, P6 ;  /* 0x000000260680b210 */ /* 0x000fe40002fec404 */
[----:B------:R-:W-:Y:S02]  /*f350*/  ISETP.LT.OR P6, PT, R39, 0x39, !P0 ;  /* 0x000000392700780c */ /* 0x000fe400047c1670 */
[----:B------:R-:W-:-:S04]  /*f360*/  LOP3.LUT R228, R228, 0xffff7fff, RZ, 0xc0, !PT ;  /* 0xffff7fffe4e47812 */ /* 0x000fc800078ec0ff */
[----:B------:R-:W-:Y:S02]  /*f370*/  @P3 LOP3.LUT R228, R228, 0x8000, RZ, 0xfc, !PT ;  /* 0x00008000e4e43812 */ /* 0x000fe400078efcff */
[----:B------:R-:W-:Y:S02]  /*f380*/  ISETP.GE.AND P3, PT, R40, 0x1, PT ;  /* 0x000000012800780c */ /* 0x000fe40003f66270 */
        /* <DEDUP_REMOVED lines=8> */
[----:B------:R-:W-:-:S04]  /*f410*/  @!P6 IADD3 R121, P2, P4, R2, R24, R3 ;  /* 0x000000180279e210 */ /* 0x000fc80007c5e003 */
[----:B------:R-:W-:Y:S02]  /*f420*/  @!P6 IADD3.X R127, R6, R38, R4, P2, P4 ;  /* 0x00000026067fe210 */ /* 0x000fe400017e8404 */
[----:B------:R-:W-:Y:S02]  /*f430*/  ISETP.LT.OR P2, PT, R39, 0x31, !P3 ;  /* 0x000000312700780c */ /* 0x000fe40005f41670 */
[----:B0-----:R-:W-:-:S11]  /*f440*/  PRMT R8, RZ, 0x7610, R8 ;  /* 0x00007610ff087816 */ /* 0x001fd60000000008 */
        /* <DEDUP_REMOVED lines=18> */
[----:B------:R-:W-:Y:S02]  /*f570*/  LOP3.LUT P6, RZ, R229, 0x40000, RZ, 0xc0, !PT ;  /* 0x00040000e5ff7812 */ /* 0x000fe400078cc0ff */
[----:B0-----:R-:W-:-:S05]  /*f580*/  @!P2 IADD3 R8, P4, R24, R8, RZ ;  /* 0x000000081808a210 */ /* 0x001fca0007f9e0ff */
[----:B------:R-:W-:Y:S01]  /*f590*/  @!P2 IMAD.X R9, R38, 0x1, R9, P4 ;  /* 0x000000012609a824 */ /* 0x000fe200020e0609 */
[----:B------:R-:W-:-:S05]  /*f5a0*/  LOP3.LUT R227, R227, 0xfffdffff, RZ, 0xc0, !PT ;  /* 0xfffdffffe3e37812 */ /* 0x000fca00078ec0ff */
[----:B------:R-:W-:-:S04]  /*f5b0*/  @P6 LOP3.LUT R227, R227, 0x20000, RZ, 0xfc, !PT ;  /* 0x00020000e3e36812 */ /* 0x000fc800078efcff */
[----:B------:R-:W-:Y:S02]  /*f5c0*/  LOP3.LUT R227, R227, 0xffffdfff, RZ, 0xc0, !PT ;  /* 0xffffdfffe3e37812 */ /* 0x000fe400078ec0ff */
        /* <DEDUP_REMOVED lines=8> */
[----:B------:R0:W-:Y:S01]  /*f650*/  @!P2 STG.E.U8 desc[UR46][R8.64+0x31], R41 ;  /* 0x000031290800a986 */ /* 0x0001e2000c10112e */
[----:B------:R-:W-:-:S13]  /*f660*/  ISETP.LT.OR P2, PT, R39, 0x3a, !P0 ;  /* 0x0000003a2700780c */ /* 0x000fda0004741670 */
[----:B------:R-:W-:Y:S02]  /*f670*/  @!P2 IADD3 R115, P4, P5, R2, R24, R3 ;  /* 0x000000180273a210 */ /* 0x000fe40007d9e003 */
[----:B------:R-:W-:Y:S02]  /*f680*/  @P2 LOP3.LUT R227, R227, 0x2000, RZ, 0xfc, !PT ;  /* 0x00002000e3e32812 */ /* 0x000fe400078efcff */
[----:B------:R-:W-:Y:S02]  /*f690*/  @!P2 IADD3.X R116, R6, R38, R4, P4, P5 ;  /* 0x000000260674a210 */ /* 0x000fe400027ea404 */
[----:B------:R-:W-:Y:S02]  /*f6a0*/  LOP3.LUT P2, RZ, R229, 0x100000, RZ, 0xc0, !PT ;  /* 0x00100000e5ff7812 */ /* 0x000fe4000784c0ff */
[----:B0-----:R-:W-:-:S11]  /*f6b0*/  PRMT R8, RZ, 0x7610, R8 ;  /* 0x00007610ff087816 */ /* 0x001fd60000000008 */
[----:B------:R-:W4:Y:S01]  /*f6c0*/  @!P2 LDG.E.U8 R8, desc[UR46][R28.64+0x30] ;  /* 0x0000302e1c08a981 */ /* 0x000f22000c1e1100 */
[----:B------:R-:W-:-:S04]  /*f6d0*/  @!P6 IADD3 R134, P4, P5, R2, R24, R5 ;  /* 0x000000180286e210 */ /* 0x000fc80007d9e005 */
[----:B------:R-:W-:Y:S02]  /*f6e0*/  @!P6 IADD3.X R139, R6, R38, R7, P4, P5 ;  /* 0x00000026068be210 */ /* 0x000fe400027ea407 */
[----:B------:R-:W-:Y:S02]  /*f6f0*/  LOP3.LUT P6, RZ, R227, 0x20000, RZ, 0xc0, !PT ;  /* 0x00020000e3ff7812 */ /* 0x000fe400078cc0ff */
[----:B----4-:R-:W-:-:S04]  /*f700*/  LOP3.LUT R8, R8, 0xff, RZ, 0xc0, !PT ;  /* 0x000000ff08087812 */ /* 0x010fc800078ec0ff */
[----:B------:R-:W-:-:S05]  /*f710*/  F2FP.F16.E4M3.UNPACK_B R8, R8 ;  /* 0x00000008ff08723e */ /* 0x000fca00020006ff */
[----:B------:R-:W-:-:S05]  /*f720*/  HADD2.F32 R8, -RZ, R8.H0_H0 ;  /* 0x20000008ff087230 */ /* 0x000fca0000004100 */
[----:B------:R-:W-:-:S04]  /*f730*/  FMUL R8, R8, UR40 ;  /* 0x0000002808087c20 */ /* 0x000fc80008400000 */
[----:B--2---:R-:W-:Y:S02]  /*f740*/  FFMA R8, R224, UR41, R8 ;  /* 0x00000029e0087c23 */ /* 0x004fe40008000008 */
[----:B------:R-:W2:Y:S03]  /*f750*/  LDL.LU R224, [R1+0x70] ;  /* 0x0000700001e07983 */ /* 0x000ea60000300800 */
[----:B------:R-:W-:-:S05]  /*f760*/  F2FP.SATFINITE.E4M3.F32.PACK_AB_MERGE_C R8, RZ, R8, RZ ;  /* 0x00000008ff08723e */ /* 0x000fca00048070ff */
[----:B------:R0:W-:Y:S02]  /*f770*/  @!P2 STG.E.U8 desc[UR46][R132.64+0x30], R8 ;  /* 0x000030088400a986 */ /* 0x0001e4000c10112e */
[----:B0-----:R-:W-:-:S06]  /*f780*/  PRMT R8, RZ, 0x7610, R8 ;  /* 0x00007610ff087816 */ /* 0x001fcc0000000008 */
[----:B------:R-:W4:Y:S01]  /*f790*/  @!P6 LDG.E.U8 R8, desc[UR46][R28.64+0x31] ;  /* 0x0000312e1c08e981 */ /* 0x000f22000c1e1100 */
[----:B------:R-:W-:-:S13]  /*f7a0*/  ISETP.LT.OR P2, PT, R39, 0x42, !P1 ;  /* 0x000000422700780c */ /* 0x000fda0004f41670 */
[----:B------:R-:W-:-:S04]  /*f7b0*/  @!P2 IADD3 R138, P4, P5, R2, R24, R5 ;  /* 0x00000018028aa210 */ /* 0x000fc80007d9e005 */
[----:B------:R-:W-:Y:S02]  /*f7c0*/  @!P2 IADD3.X R144, R6, R38, R7, P4, P5 ;  /* 0x000000260690a210 */ /* 0x000fe400027ea407 */
[----:B------:R-:W-:-:S13]  /*f7d0*/  ISETP.LT.OR P2, PT, R39, 0x49, !P1 ;  /* 0x000000492700780c */ /* 0x000fda0004f41670 */
[----:B------:R-:W-:-:S04]  /*f7e0*/  @!P2 IADD3 R140, P4, P5, R2, R24, R5 ;  /* 0x00000018028ca210 */ /* 0x000fc80007d9e005 */
        /* <DEDUP_REMOVED lines=16> */
[----:B--2---:R-:W-:Y:S02]  /*f8f0*/  FFMA R41, R224, UR41, R8 ;  /* 0x00000029e0297c23 */ /* 0x004fe40008000008 */
[----:B------:R-:W0:Y:S01]  /*f900*/  @!P4 LDC.64 R8, c[0x0][0x5c0] ;  /* 0x00017000ff08cb82 */ /* 0x000e220000000a00 */
[----:B------:R-:W-:Y:S01]  /*f910*/  LOP3.LUT P6, RZ, R229, 0x800000, RZ, 0xc0, !PT ;  /* 0x00800000e5ff7812 */ /* 0x000fe200078cc0ff */
        /* <DEDUP_REMOVED lines=9> */
[----:B0-----:R-:W-:-:S05]  /*f9b0*/  @!P4 IADD3 R8, P5, R24, R8, RZ ;  /* 0x000000081808c210 */ /* 0x001fca0007fbe0ff */
[----:B------:R-:W-:Y:S01]  /*f9c0*/  @!P4 IMAD.X R9, R38, 0x1, R9, P5 ;  /* 0x000000012609c824 */ /* 0x000fe200028e0609 */
        /* <DEDUP_REMOVED lines=9> */
[----:B0-----:R-:W-:-:S06]  /*fa60*/  PRMT R8, RZ, 0x7610, R8 ;  /* 0x00007610ff087816 */ /* 0x001fcc0000000008 */
[----:B------:R-:W4:Y:S01]  /*fa70*/  @!P6 LDG.E.U8 R8, desc[UR46][R28.64+0x38] ;  /* 0x0000382e1c08e981 */ /* 0x000f22000c1e1100 */
[----:B------:R-:W-:-:S04]  /*fa80*/  LOP3.LUT R227, R227, 0xfffeffff, RZ, 0xc0, !PT ;  /* 0xfffeffffe3e37812 */ /* 0x000fc800078ec0ff */
[----:B------:R-:W-:Y:S02]  /*fa90*/  @P3 LOP3.LUT R227, R227, 0x10000, RZ, 0xfc, !PT ;  /* 0x00010000e3e33812 */ /* 0x000fe400078efcff */
[----:B------:R-:W-:-:S13]  /*faa0*/  ISETP.LT.OR P3, PT, R39, 0x4a, !P1 ;  /* 0x0000004a2700780c */ /* 0x000fda0004f61670 */
[----:B------:R-:W-:-:S04]  /*fab0*/  @!P3 IADD3 R122, P5, P4, R2, R24, R5 ;  /* 0x00000018027ab210 */ /* 0x000fc80007cbe005 */
[----:B------:R-:W-:Y:S02]  /*fac0*/  @!P3 IADD3.X R132, R6, R38, R7, P5, P4 ;  /* 0x000000260684b210 */ /* 0x000fe40002fe8407 */
[----:B------:R-:W-:Y:S02]  /*fad0*/  ISETP.LT.OR P3, PT, R39, 0x41, !P0 ;  /* 0x000000412700780c */ /* 0x000fe40004761670 */
[C---:B------:R-:W-:Y:S02]  /*fae0*/  LOP3.LUT P2, RZ, R228.reuse, 0x200, RZ, 0xc0, !PT ;  /* 0x00000200e4ff7812 */ /* 0x040fe4000784c0ff */
[----:B------:R-:W-:-:S09]  /*faf0*/  LOP3.LUT R228, R228, 0xffffffef, RZ, 0xc0, !PT ;  /* 0xffffffefe4e47812 */ /* 0x000fd200078ec0ff */
[----:B------:R-:W-:Y:S02]  /*fb00*/  @!P3 IADD3 R133, P5, P4, R2, R24, R3 ;  /* 0x000000180285b210 */ /* 0x000fe40007cbe003 */
[----:B------:R-:W-:Y:S02]  /*fb10*/  @P3 LOP3.LUT R228, R228, 0x10, RZ, 0xfc, !PT ;  /* 0x00000010e4e43812 */ /* 0x000fe400078efcff */
        /* <DEDUP_REMOVED lines=8> */
[----:B--2---:R-:W-:Y:S02]  /*fba0*/  FFMA R8, R224, UR41, R8 ;  /* 0x00000029e0087c23 */ /* 0x004fe40008000008 */
[----:B------:R-:W2:Y:S03]  /*fbb0*/  LDL.LU R224, [R1+0x80] ;  /* 0x0000800001e07983 */ /* 0x000ea60000300800 */
[----:B------:R-:W-:-:S05]  /*fbc0*/  F2FP.SATFINITE.E4M3.F32.PACK_AB_MERGE_C R8, RZ, R8, RZ ;  /* 0x00000008ff08723e */ /* 0x000fca00048070ff */
[----:B------:R0:W-:Y:S01]  /*fbd0*/  @!P6 STG.E.U8 desc[UR46][R118.64+0x38], R8 ;  /* 0x000038087600e986 */ /* 0x0001e2000c10112e */
[C---:B------:R-:W-:Y:S02]  /*fbe0*/  LOP3.LUT P6, RZ, R228.reuse, 0x100, RZ, 0xc0, !PT ;  /* 0x00000100e4ff7812 */ /* 0x040fe400078cc0ff */
[----:B------:R-:W-:-:S04]  /*fbf0*/  LOP3.LUT R228, R228, 0xfffffff7, RZ, 0xc0, !PT ;  /* 0xfffffff7e4e47812 */ /* 0x000fc800078ec0ff */
[----:B------:R-:W-:Y:S02]  /*fc00*/  @P3 LOP3.LUT R228, R228, 0x8, RZ, 0xfc, !PT ;  /* 0x00000008e4e43812 */ /* 0x000fe400078efcff */
[----:B------:R-:W-:Y:S02]  /*fc10*/  LOP3.LUT P3, RZ, R227, 0x10000, RZ, 0xc0, !PT ;  /* 0x00010000e3ff7812 */ /* 0x000fe4000786c0ff */
[----:B0-----:R-:W-:-:S11]  /*fc20*/  PRMT R8, RZ, 0x7610, R8 ;  /* 0x00007610ff087816 */ /* 0x001fd60000000008 */
[----:B------:R-:W4:Y:S02]  /*fc30*/  @!P3 LDG.E.U8 R8, desc[UR46][R28.64+0x39] ;  /* 0x0000392e1c08b981 */ /* 0x000f24000c1e1100 */
        /* <DEDUP_REMOVED lines=21> */
[----:B------:R-:W-:Y:S02]  /*fd90*/  LOP3.LUT R228, R228, 0xfffffffb, RZ, 0xc0, !PT ;  /* 0xfffffffbe4e47812 */ /* 0x000fe400078ec0ff */
[----:B------:R-:W-:Y:S02]  /*fda0*/  @!P3 IADD3 R135, P5, P4, R2, R24, R3 ;  /* 0x000000180287b210 */ /* 0x000fe40007cbe003 */
[----:B------:R-:W-:Y:S02]  /*fdb0*/  @P3 LOP3.LUT R228, R228, 0x4, RZ, 0xfc, !PT ;  /* 0x00000004e4e43812 */ /* 0x000fe400078efcff */
[----:B------:R-:W-:Y:S02]  /*fdc0*/  @!P3 IADD3.X R145, R6, R38, R4, P5, P4 ;  /* 0x000000260691b210 */ /* 0x000fe40002fe8404 */
[----:B------:R-:W-:Y:S02]  /*fdd0*/  ISETP.LT.OR P3, PT, R39, 0x4a, !P0 ;  /* 0x0000004a2700780c */ /* 0x000fe40004761670 */
[----:B------:R-:W-:-:S11]  /*fde0*/  LOP3.LUT R228, R228, 0xfffffffd, RZ, 0xc0, !PT ;  /* 0xfffffffde4e47812 */ /* 0x000fd600078ec0ff */
[----:B------:R-:W-:Y:S02]  /*fdf0*/  @!P3 IADD3 R142, P5, P4, R2, R24, R3 ;  /* 0x00000018028eb210 */ /* 0x000fe40007cbe003 */
[----:B------:R-:W-:Y:S02]  /*fe00*/  @P3 LOP3.LUT R228, R228, 0x2, RZ, 0xfc, !PT ;  /* 0x00000002e4e43812 */ /* 0x000fe400078efcff */
[----:B------:R-:W-:Y:S02]  /*fe10*/  @!P3 IADD3.X R141, R6, R38, R4, P5, P4 ;  /* 0x00000026068db210 */ /* 0x000fe40002fe8404 */
[----:B------:R-:W-:Y:S02]  /*fe20*/  LOP3.LUT P3, RZ, R227, 0x8000, RZ, 0xc0, !PT ;  /* 0x00008000e3ff7812 */ /* 0x000fe4000786c0ff */
[----:B------:R-:W-:Y:S02]  /*fe30*/  PRMT R41, RZ, 0x7610, R41 ;  /* 0x00007610ff297816 */ /* 0x000fe40000000029 */
        /* <DEDUP_REMOVED lines=8> */
[----:B------:R0:W-:Y:S04]  /*fec0*/  @!P6 STG.E.U8 desc[UR46][R106.64+0x31], R8 ;  /* 0x000031086a00e986 */ /* 0x0001e8000c10112e */
[----:B------:R-:W4:Y:S01]  /*fed0*/  @!P3 LDG.E.U8 R41, desc[UR46][R32.64+0x30] ;  /* 0x0000302e2029b981 */ /* 0x000f22000c1e1100 */
[----:B------:R-:W-:Y:S01]  /*fee0*/  @!P2 IADD3 R131, P5, P4, R2, R24, R5 ;  /* 0x000000180283a210 */ /* 0x000fe20007cbe005 */
[----:B0-----:R-:W0:Y:S03]  /*fef0*/  @!P3 LDC.64 R8, c[0x0][0x5c0] ;  /* 0x00017000ff08bb82 */ /* 0x001e260000000a00 */
[----:B------:R-:W-:Y:S02]  /*ff00*/  @!P2 IADD3.X R123, R6, R38, R7, P5, P4 ;  /* 0x00000026067ba210 */ /* 0x000fe40002fe8407 */
[----:B------:R-:W-:-:S02]  /*ff10*/  ISETP.LT.OR P2, PT, R39, 0x52, !P1 ;  /* 0x000000522700780c */ /* 0x000fc40004f41670 */
[----:B------:R-:W-:-:S11]  /*ff20*/  ISETP.LT.OR P6, PT, R39, 0x59, !P1 ;  /* 0x000000592700780c */ /* 0x000fd60004fc1670 */
[----:B------:R-:W-:-:S04]  /*ff30*/  @!P2 IADD3 R119, P5, P4, R2, R24, R5 ;  /* 0x000000180277a210 */ /* 0x000fc80007cbe005 */
[----:B------:R-:W-:Y:S02]  /*ff40*/  @!P2 IADD3.X R118, R6, R38, R7, P5, P4 ;  /* 0x000000260676a210 */ /* 0x000fe40002fe8407 */
[----:B0-----:R-:W-:-:S05]  /*ff50*/  @!P3 IADD3 R8, P4, R105, R8, RZ ;  /* 0x000000086908b210 */ /* 0x001fca0007f9e0ff */
[----:B------:R-:W-:Y:S01]  /*ff60*/  @!P3 IMAD.X R9, R110, 0x1, R9, P4 ;  /* 0x000000016e09b824 */ /* 0x000fe200020e0609 */
[----:B------:R-:W-:-:S04]  /*ff70*/  @!P6 IADD3 R113, P5, P4, R2, R24, R5 ;  /* 0x000000180271e210 */ /* 0x000fc80007cbe005 */
[----:B------:R-:W-:Y:S02]  /*ff80*/  @!P6 IADD3.X R112, R6, R38, R7, P5, P4 ;  /* 0x000000260670e210 */ /* 0x000fe40002fe8407 */
[C---:B------:R-:W-:Y:S02]  /*ff90*/  ISETP.LT.OR P4, PT, R39.reuse, 0x32, !P1 ;  /* 0x000000322700780c */ /* 0x040fe40004f81670 */
[----:B------:R-:W-:Y:S02]  /*ffa0*/  ISETP.LT.OR P6, PT, R39, 0x5a, !P1 ;  /* 0x0000005a2700780c */ /* 0x000fe40004fc1670 */
        /* <DEDUP_REMOVED lines=9> */
[----:B0-----:R-:W0:Y:S01]  /*10040*/  @!P4 LDC.64 R8, c[0x0][0x5c0] ;  /* 0x00017000ff08cb82 */ /* 0x001e220000000a00 */
[----:B------:R-:W-:Y:S02]  /*10050*/  PRMT R41, RZ, 0x7610, R41 ;  /* 0x00007610ff297816 */ /* 0x000fe40000000029 */
[----:B0-----:R-:W-:Y:S02]  /*10060*/  @!P4 IADD3 R8, P5, R111, R8, RZ ;  /* 0x000000086f08c210 */ /* 0x001fe40007fbe0ff */
[----:B------:R-:W-:-:S04]  /*10070*/  @!P6 IADD3 R110, P4, P3, R2, R24, R5 ;  /* 0x00000018026ee210 */ /* 0x000fc80007b9e005 */
[----:B------:R-:W-:Y:S02]  /*10080*/  @!P6 IADD3.X R109, R6, R38, R7, P4, P3 ;  /* 0x00000026066de210 */ /* 0x000fe400027e6407 */
[----:B------:R-:W-:-:S13]  /*10090*/  ISETP.LT.OR P3, PT, R39, 0x32, !P1 ;  /* 0x000000322700780c */ /* 0x000fda0004f61670 */
[----:B------:R-:W4:Y:S01]  /*100a0*/  @!P3 LDG.E.U8 R41, desc[UR46][R32.64+0x31] ;  /* 0x0000312e2029b981 */ /* 0x000f22000c1e1100 */
        /* <DEDUP_REMOVED lines=17> */
[----:B------:R-:W-:Y:S01]  /*101c0*/  PRMT R83, RZ, 0x7610, R83 ;  /* 0x00007610ff537816 */ /* 0x000fe20000000053 */
[----:B------:R-:W2:Y:S03]  /*101d0*/  LDL.LU R224, [R1+0x98] ;  /* 0x0000980001e07983 */ /* 0x000ea60000300800 */
[----:B------:R-:W-:-:S05]  /*101e0*/  F2FP.SATFINITE.E4M3.F32.PACK_AB_MERGE_C R8, RZ, R8, RZ ;  /* 0x00000008ff08723e */ /* 0x000fca00048070ff */
[----:B------:R0:W-:Y:S02]  /*101f0*/  @!P2 STG.E.U8 desc[UR46][R102.64+0x38], R8 ;  /* 0x000038086600a986 */ /* 0x0001e4000c10112e */
[----:B0-----:R-:W-:-:S06]  /*10200*/  PRMT R8, RZ, 0x7610, R8 ;  /* 0x00007610ff087816 */ /* 0x001fcc0000000008 */
[----:B------:R-:W4:Y:S01]  /*10210*/  @!P6 LDG.E.U8 R8, desc[UR46][R30.64+0x39] ;  /* 0x0000392e1e08e981 */ /* 0x000f22000c1e1100 */
[C---:B------:R-:W-:Y:S02]  /*10220*/  ISETP.LT.OR P2, PT, R39.reuse, 0x39, !P1 ;  /* 0x000000392700780c */ /* 0x040fe40004f41670 */
[----:B------:R-:W-:Y:S02]  /*10230*/  ISETP.LT.OR P5, PT, R39, 0x51, !P0 ;  /* 0x000000512700780c */ /* 0x000fe400047a1670 */
[----:B------:R-:W-:-:S11]  /*10240*/  LOP3.LUT R228, R228, 0xffffff7f, RZ, 0xc0, !PT ;  /* 0xffffff7fe4e47812 */ /* 0x000fd600078ec0ff */
[----:B------:R-:W-:Y:S02]  /*10250*/  @!P5 IADD3 R108, P4, P3, R2, R24, R3 ;  /* 0x00000018026cd210 */ /* 0x000fe40007b9e003 */
[----:B------:R-:W-:Y:S02]  /*10260*/  @P5 LOP3.LUT R228, R228, 0x80, RZ, 0xfc, !PT ;  /* 0x00000080e4e45812 */ /* 0x000fe400078efcff */
[----:B----4-:R-:W-:-:S04]  /*10270*/  LOP3.LUT R8, R8, 0xff, RZ, 0xc0, !PT ;  /* 0x000000ff08087812 */ /* 0x010fc800078ec0ff */
[----:B------:R-:W-:-:S05]  /*10280*/  F2FP.F16.E4M3.UNPACK_B R8, R8 ;  /* 0x00000008ff08723e */ /* 0x000fca00020006ff */
[----:B------:R-:W-:-:S05]  /*10290*/  HADD2.F32 R8, -RZ, R8.H0_H0 ;  /* 0x20000008ff087230 */ /* 0x000fca0000004100 */
[----:B------:R-:W-:-:S04]  /*102a0*/  FMUL R8, R8, UR40 ;  /* 0x0000002808087c20 */ /* 0x000fc80008400000 */
[----:B---3--:R-:W-:Y:S01]  /*102b0*/  FFMA R8, R225, UR41, R8 ;  /* 0x00000029e1087c23 */ /* 0x008fe20008000008 */
[----:B------:R-:W-:Y:S01]  /*102c0*/  @!P5 IADD3.X R107, R6, R38, R4, P4, P3 ;  /* 0x00000026066bd210 */ /* 0x000fe200027e6404 */
[----:B------:R-:W3:Y:S03]  /*102d0*/  LDL.LU R225, [R1+0x9c] ;  /* 0x00009c0001e17983 */ /* 0x000ee60000300800 */
[----:B------:R-:W-:-:S05]  /*102e0*/  F2FP.SATFINITE.E4M3.F32.PACK_AB_MERGE_C R8, RZ, R8, RZ ;  /* 0x00000008ff08723e */ /* 0x000fca00048070ff */
[----:B------:R0:W-:Y:S04]  /*102f0*/  @!P6 STG.E.U8 desc[UR46][R94.64+0x39], R8 ;  /* 0x000039085e00e986 */ /* 0x0001e8000c10112e */
[----:B------:R-:W4:Y:S01]  /*10300*/  @!P2 LDG.E.U8 R83, desc[UR46][R32.64+0x38] ;  /* 0x0000382e2053a981 */ /* 0x000f22000c1e1100 */
[----:B------:R-:W-:Y:S02]  /*10310*/  ISETP.LT.OR P5, PT, R39, 0x52, !P0 ;  /* 0x000000522700780c */ /* 0x000fe400047a1670 */
[----:B------:R-:W-:Y:S02]  /*10320*/  LOP3.LUT R227, R227, 0xfffffbff, RZ, 0xc0, !PT ;  /* 0xfffffbffe3e37812 */ /* 0x000fe400078ec0ff */
[----:B------:R-:W-:Y:S01]  /*10330*/  LOP3.LUT R228, R228, 0xffffffbf, RZ, 0xc0, !PT ;  /* 0xffffffbfe4e47812 */ /* 0x000fe200078ec0ff */
[----:B0-----:R-:W0:Y:S08]  /*10340*/  @!P2 LDC.64 R8, c[0x0][0x5c0] ;  /* 0x00017000ff08ab82 */ /* 0x001e300000000a00 */
[----:B------:R-:W-:-:S04]  /*10350*/  @!P5 IADD3 R106, P4, P3, R2, R24, R3 ;  /* 0x00000018026ad210 */ /* 0x000fc80007b9e003 */
[----:B------:R-:W-:Y:S02]  /*10360*/  @!P5 IADD3.X R105, R6, R38, R4, P4, P3 ;  /* 0x000000260669d210 */ /* 0x000fe400027e6404 */
[----:B------:R-:W-:Y:S02]  /*10370*/  ISETP.LT.OR P3, PT, R39, 0x59, !P0 ;  /* 0x000000592700780c */ /* 0x000fe40004761670 */
[----:B------:R-:W-:-:S11]  /*10380*/  @P5 LOP3.LUT R228, R228, 0x40, RZ, 0xfc, !PT ;  /* 0x00000040e4e45812 */ /* 0x000fd600078efcff */
[----:B------:R-:W-:Y:S02]  /*10390*/  @P3 LOP3.LUT R227, R227, 0x400, RZ, 0xfc, !PT ;  /* 0x00000400e3e33812 */ /* 0x000fe400078efcff */
[----:B------:R-:W-:Y:S02]  /*103a0*/  @!P3 IADD3 R104, P5, P4, R2, R24, R3 ;  /* 0x000000180268b210 */ /* 0x000fe40007cbe003 */
[----:B------:R-:W-:Y:S02]  /*103b0*/  LOP3.LUT R227, R227, 0xfffffdff, RZ, 0xc0, !PT ;  /* 0xfffffdffe3e37812 */ /* 0x000fe400078ec0ff */
[----:B------:R-:W-:Y:S02]  /*103c0*/  @!P3 IADD3.X R103, R6, R38, R4, P5, P4 ;  /* 0x000000260667b210 */ /* 0x000fe40002fe8404 */
[----:B------:R-:W-:Y:S02]  /*103d0*/  ISETP.LT.OR P4, PT, R39, 0x5a, !P0 ;  /* 0x0000005a2700780c */ /* 0x000fe40004781670 */
[----:B------:R-:W-:-:S02]  /*103e0*/  @P0 LOP3.LUT R227, R227, 0x200, RZ, 0xfc, !PT ;  /* 0x00000200e3e30812 */ /* 0x000fc400078efcff */
[----:B------:R-:W-:Y:S02]  /*103f0*/  LOP3.LUT P0, RZ, R0, 0x8, RZ, 0xc0, !PT ;  /* 0x0000000800ff7812 */ /* 0x000fe4000780c0ff */
[----:B------:R-:W-:-:S07]  /*10400*/  LOP3.LUT R227, R227, 0xffffbfff, RZ, 0xc0, !PT ;  /* 0xffffbfffe3e37812 */ /* 0x000fce00078ec0ff */
[----:B------:R-:W-:-:S04]  /*10410*/  @!P4 IADD3 R41, P6, P5, R2, R24, R3 ;  /* 0x000000180229c210 */ /* 0x000fc80007dde003 */
[----:B------:R-:W-:-:S04]  /*10420*/  @P0 LOP3.LUT R227, R227, 0x4000, RZ, 0xfc, !PT ;  /* 0x00004000e3e30812 */ /* 0x000fc800078efcff */
[----:B------:R-:W-:Y:S02]  /*10430*/  LOP3.LUT R227, R227, 0xfffff7ff, RZ, 0xc0, !PT ;  /* 0xfffff7ffe3e37812 */ /* 0x000fe400078ec0ff */
[----:B------:R-:W-:Y:S02]  /*10440*/  @!P4 IADD3.X R82, R6, R38, R4, P6, P5 ;  /* 0x000000260652c210 */ /* 0x000fe400037ea404 */
[----:B------:R-:W-:Y:S02]  /*10450*/  @P4 LOP3.LUT R227, R227, 0x800, RZ, 0xfc, !PT ;  /* 0x00000800e3e34812 */ /* 0x000fe400078efcff */
[----:B------:R-:W-:Y:S02]  /*10460*/  ISETP.LT.OR P4, PT, R39, 0x3a, !P1 ;  /* 0x0000003a2700780c */ /* 0x000fe40004f81670 */
[----:B0-----:R-:W-:Y:S02]  /*10470*/  @!P2 IADD3 R8, P5, R117, R8, RZ ;  /* 0x000000087508a210 */ /* 0x001fe40007fbe0ff */
[----:B------:R-:W-:-:S03]  /*10480*/  PRMT R111, RZ, 0x7610, R111 ;  /* 0x00007610ff6f7816 */ /* 0x000fc6000000006f */
[----:B------:R-:W-:Y:S01]  /*10490*/  @!P2 IMAD.X R9, R120, 0x1, R9, P5 ;  /* 0x000000017809a824 */ /* 0x000fe200028e0609 */
[----:B----4-:R-:W-:-:S04]  /*104a0*/  LOP3.LUT R83, R83, 0xff, RZ, 0xc0, !PT ;  /* 0x000000ff53537812 */ /* 0x010fc800078ec0ff */
[----:B------:R-:W-:-:S05]  /*104b0*/  F2FP.F16.E4M3.UNPACK_B R83, R83 ;  /* 0x00000053ff53723e */ /* 0x000fca00020006ff */
[----:B------:R-:W-:-:S05]  /*104c0*/  HADD2.F32 R83, -RZ, R83.H0_H0 ;  /* 0x20000053ff537230 */ /* 0x000fca0000004100 */
[----:B------:R-:W-:-:S04]  /*104d0*/  FMUL R83, R83, UR40 ;  /* 0x0000002853537c20 */ /* 0x000fc80008400000 */
[----:B--2---:R-:W-:Y:S01]  /*104e0*/  FFMA R95, R224, UR41, R83 ;  /* 0x00000029e05f7c23 */ /* 0x004fe20008000053 */
[----:B------:R-:W-:Y:S01]  /*104f0*/  ISETP.LT.OR P5, PT, R39, 0x61, !P1 ;  /* 0x000000612700780c */ /* 0x000fe20004fa1670 */
[----:B------:R-:W2:Y:S03]  /*10500*/  LDL.LU R224, [R1+0xa0] ;  /* 0x0000a00001e07983 */ /* 0x000ea60000300800 */
[----:B------:R-:W-:Y:S01]  /*10510*/  F2FP.SATFINITE.E4M3.F32.PACK_AB_MERGE_C R95, RZ, R95, RZ ;  /* 0x0000005fff5f723e */ /* 0x000fe200048070ff */
[----:B------:R-:W4:Y:S04]  /*10520*/  LDL.LU R226, [R1+0xa4] ;  /* 0x0000a40001e27983 */ /* 0x000f280000300800 */
[----:B------:R0:W-:Y:S04]  /*10530*/  @!P2 STG.E.U8 desc[UR46][R8.64+0x38], R95 ;  /* 0x0000385f0800a986 */ /* 0x0001e8000c10112e */
[----:B------:R-:W3:Y:S01]  /*10540*/  @!P4 LDG.E.U8 R111, desc[UR46][R32.64+0x39] ;  /* 0x0000392e206fc981 */ /* 0x000ee2000c1e1100 */
[----:B------:R-:W-:-:S04]  /*10550*/  @!P5 IADD3 R83, P3, P6, R2, R24, R5 ;  /* 0x000000180253d210 */ /* 0x000fc80007e7e005 */
[----:B------:R-:W-:Y:S01]  /*10560*/  @!P5 IADD3.X R94, R6, R38, R7, P3, P6 ;  /* 0x00000026065ed210 */ /* 0x000fe20001fec407 */
[----:B0-----:R-:W0:Y:S01]  /*10570*/  @!P4 LDC.64 R8, c[0x0][0x5c0] ;  /* 0x00017000ff08cb82 */ /* 0x001e220000000a00 */
[----:B------:R-:W-:Y:S02]  /*10580*/  ISETP.LT.OR P6, PT, R39, 0x62, !P1 ;  /* 0x000000622700780c */ /* 0x000fe40004fc1670 */
[----:B------:R-:W-:-:S04]  /*10590*/  LOP3.LUT R227, R227, 0xffffefff, RZ, 0xc0, !PT ;  /* 0xffffefffe3e37812 */ /* 0x000fc800078ec0ff */
[----:B------:R-:W-:-:S07]  /*105a0*/  @P5 LOP3.LUT R227, R227, 0x1000, RZ, 0xfc, !PT ;  /* 0x00001000e3e35812 */ /* 0x000fce00078efcff */
[----:B------:R-:W-:-:S04]  /*105b0*/  @!P6 IADD3 R95, P2, P0, R2, R24, R5 ;  /* 0x00000018025fe210 */ /* 0x000fc8000785e005 */
[----:B------:R-:W-:Y:S02]  /*105c0*/  @!P6 IADD3.X R102, R6, R38, R7, P2, P0 ;  /* 0x000000260666e210 */ /* 0x000fe400017e0407 */
[----:B------:R-:W-:Y:S02]  /*105d0*/  LOP3.LUT P0, RZ, R227, 0x4000, RZ, 0xc0, !PT ;  /* 0x00004000e3ff7812 */ /* 0x000fe4000780c0ff */
[----:B0-----:R-:W-:Y:S02]  /*105e0*/  @!P4 IADD3 R8, P5, R124, R8, RZ ;  /* 0x000000087c08c210 */ /* 0x001fe40007fbe0ff */
[----:B------:R-:W-:-:S03]  /*105f0*/  PRMT R114, RZ, 0x7610, R114 ;  /* 0x00007610ff727816 */ /* 0x000fc60000000072 */
[----:B------:R-:W-:Y:S01]  /*10600*/  @!P4 IMAD.X R9, R130, 0x1, R9, P5 ;  /* 0x000000018209c824 */ /* 0x000fe200028e0609 */
[----:B---3--:R-:W-:-:S04]  /*10610*/  LOP3.LUT R111, R111, 0xff, RZ, 0xc0, !PT ;  /* 0x000000ff6f6f7812 */ /* 0x008fc800078ec0ff */
[----:B------:R-:W-:-:S05]  /*10620*/  F2FP.F16.E4M3.UNPACK_B R111, R111 ;  /* 0x0000006fff6f723e */ /* 0x000fca00020006ff */
[----:B------:R-:W-:-:S05]  /*10630*/  HADD2.F32 R111, -RZ, R111.H0_H0 ;  /* 0x2000006fff6f7230 */ /* 0x000fca0000004100 */
[----:B------:R-:W-:-:S04]  /*10640*/  FMUL R111, R111, UR40 ;  /* 0x000000286f6f7c20 */ /* 0x000fc80008400000 */
[----:B------:R-:W-:Y:S01]  /*10650*/  FFMA R111, R225, UR41, R111 ;  /* 0x00000029e16f7c23 */ /* 0x000fe2000800006f */
[----:B------:R-:W-:Y:S01]  /*10660*/  LOP3.LUT P3, RZ, R0, 0x4, RZ, 0xc0, !PT ;  /* 0x0000000400ff7812 */ /* 0x000fe2000786c0ff */
[----:B------:R-:W3:Y:S03]  /*10670*/  LDL.LU R225, [R1+0xa8] ;  /* 0x0000a80001e17983 */ /* 0x000ee60000300800 */
[----:B------:R-:W-:-:S05]  /*10680*/  F2FP.SATFINITE.E4M3.F32.PACK_AB_MERGE_C R111, RZ, R111, RZ ;  /* 0x0000006fff6f723e */ /* 0x000fca00048070ff */
[----:B------:R0:W-:Y:S04]  /*10690*/  @!P4 STG.E.U8 desc[UR46][R8.64+0x39], R111 ;  /* 0x0000396f0800c986 */ /* 0x0001e8000c10112e */
[----:B------:R-:W2:Y:S02]  /*106a0*/  @!P0 LDG.E.U8 R114, desc[UR46][R34.64+0x30] ;  /* 0x0000302e22728981 */ /* 0x000ea4000c1e1100 */
[----:B--2---:R-:W-:-:S04]  /*106b0*/  LOP3.LUT R114, R114, 0xff, RZ, 0xc0, !PT ;  /* 0x000000ff72727812 */ /* 0x004fc800078ec0ff */
[----:B------:R-:W-:-:S05]  /*106c0*/  F2FP.F16.E4M3.UNPACK_B R114, R114 ;  /* 0x00000072ff72723e */ /* 0x000fca00020006ff */
[----:B------:R-:W-:-:S05]  /*106d0*/  HADD2.F32 R114, -RZ, R114.H0_H0 ;  /* 0x20000072ff727230 */ /* 0x000fca0000004100 */
[----:B------:R-:W-:-:S04]  /*106e0*/  FMUL R114, R114, UR40 ;  /* 0x0000002872727c20 */ /* 0x000fc80008400000 */
[----:B------:R-:W-:Y:S01]  /*106f0*/  FFMA R114, R224, UR41, R114 ;  /* 0x00000029e0727c23 */ /* 0x000fe20008000072 */
[----:B------:R-:W-:Y:S01]  /*10700*/  LOP3.LUT P2, RZ, R228, 0x10000, RZ, 0xc0, !PT ;  /* 0x00010000e4ff7812 */ /* 0x000fe2000784c0ff */
[----:B------:R-:W2:Y:S03]  /*10710*/  LDL.LU R224, [R1+0xac] ;  /* 0x0000ac0001e07983 */ /* 0x000ea60000300800 */
[----:B------:R-:W-:Y:S02]  /*10720*/  F2FP.SATFINITE.E4M3.F32.PACK_AB_MERGE_C R117, RZ, R114, RZ ;  /* 0x00000072ff75723e */ /* 0x000fe400048070ff */
[----:B------:R-:W-:-:S03]  /*10730*/  PRMT R114, RZ, 0x7610, R114 ;  /* 0x00007610ff727816 */ /* 0x000fc60000000072 */
[----:B------:R1:W-:Y:S04]  /*10740*/  @!P0 STG.E.U8 desc[UR46][R100.64+0x30], R117 ;  /* 0x0000307564008986 */ /* 0x0003e8000c10112e */
[----:B------:R-:W4:Y:S01]  /*10750*/  @!P3 LDG.E.U8 R114, desc[UR46][R34.64+0x31] ;  /* 0x0000312e2272b981 */ /* 0x000f22000c1e1100 */
[----:B0-----:R-:W0:Y:S01]  /*10760*/  @!P2 LDC.64 R8, c[0x0][0x5c0] ;  /* 0x00017000ff08ab82 */ /* 0x001e220000000a00 */
[----:B-1----:R-:W-:Y:S02]  /*10770*/  PRMT R100, RZ, 0x7610, R100 ;  /* 0x00007610ff647816 */ /* 0x002fe40000000064 */
[----:B----4-:R-:W-:-:S04]  /*10780*/  LOP3.LUT R114, R114, 0xff, RZ, 0xc0, !PT ;  /* 0x000000ff72727812 */ /* 0x010fc800078ec0ff */
[----:B------:R-:W-:-:S05]  /*10790*/  F2FP.F16.E4M3.UNPACK_B R114, R114 ;  /* 0x00000072ff72723e */ /* 0x000fca00020006ff */
[----:B------:R-:W-:-:S05]  /*107a0*/  HADD2.F32 R114, -RZ, R114.H0_H0 ;  /* 0x20000072ff727230 */ /* 0x000fca0000004100 */
[----:B------:R-:W-:-:S04]  /*107b0*/  FMUL R114, R114, UR40 ;  /* 0x0000002872727c20 */ /* 0x000fc80008400000 */
[----:B------:R-:W-:Y:S01]  /*107c0*/  FFMA R114, R226, UR41, R114 ;  /* 0x00000029e2727c23 */ /* 0x000fe20008000072 */
[----:B------:R-:W-:Y:S01]  /*107d0*/  LOP3.LUT P5, RZ, R228, 0x8000, RZ, 0xc0, !PT ;  /* 0x00008000e4ff7812 */ /* 0x000fe200078ac0ff */
[----:B------:R-:W4:Y:S03]  /*107e0*/  LDL.LU R226, [R1+0xb0] ;  /* 0x0000b00001e27983 */ /* 0x000f260000300800 */
[----:B------:R-:W-:-:S05]  /*107f0*/  F2FP.SATFINITE.E4M3.F32.PACK_AB_MERGE_C R111, RZ, R114, RZ ;  /* 0x00000072ff6f723e */ /* 0x000fca00048070ff */
[----:B------:R1:W-:Y:S04]  /*10800*/  @!P3 STG.E.U8 desc[UR46][R92.64+0x31], R111 ;  /* 0x0000316f5c00b986 */ /* 0x0003e8000c10112e */
[----:B------:R-:W3:Y:S01]  /*10810*/  @!P2 LDG.E.U8 R100, desc[UR46][R36.64+0x30] ;  /* 0x0000302e2464a981 */ /* 0x000ee2000c1e1100 */
[----:B0-----:R-:W-:-:S05]  /*10820*/  @!P2 IADD3 R8, P0, R126, R8, RZ ;  /* 0x000000087e08a210 */ /* 0x001fca0007f1e0ff */
[----:B------:R-:W-:Y:S01]  /*10830*/  @!P2 IMAD.X R9, R129, 0x1, R9, P0 ;  /* 0x000000018109a824 */ /* 0x000fe200000e0609 */
[----:B-1----:R-:W-:Y:S02]  /*10840*/  PRMT R92, RZ, 0x7610, R92 ;  /* 0x00007610ff5c7816 */ /* 0x002fe4000000005c */
        /* <DEDUP_REMOVED lines=9> */
[----:B------:R-:W2:Y:S01]  /*108e0*/  @!P5 LDG.E.U8 R92, desc[UR46][R36.64+0x31] ;  /* 0x0000312e245cd981 */ /* 0x000ea2000c1e1100 */
[----:B0-----:R-:W0:Y:S02]  /*108f0*/  @!P5 LDC.64 R8, c[0x0][0x5c0] ;  /* 0x00017000ff08db82 */ /* 0x001e240000000a00 */
[----:B0-----:R-:W-:-:S05]  /*10900*/  @!P5 IADD3 R8, P2, R125, R8, RZ ;  /* 0x000000087d08d210 */ /* 0x001fca0007f5e0ff */
[----:B------:R-:W-:Y:S01]  /*10910*/  @!P5 IMAD.X R9, R128, 0x1, R9, P2 ;  /* 0x000000018009d824 */ /* 0x000fe200010e0609 */
        /* <DEDUP_REMOVED lines=10> */
[----:B------:R-:W4:Y:S02]  /*109c0*/  @!P4 LDG.E.U8 R92, desc[UR46][R34.64+0x38] ;  /* 0x0000382e225cc981 */ /* 0x000f24000c1e1100 */
[----:B----4-:R-:W-:-:S04]  /*109d0*/  LOP3.LUT R92, R92, 0xff, RZ, 0xc0, !PT ;  /* 0x000000ff5c5c7812 */ /* 0x010fc800078ec0ff */
[----:B------:R-:W-:-:S05]  /*109e0*/  F2FP.F16.E4M3.UNPACK_B R92, R92 ;  /* 0x0000005cff5c723e */ /* 0x000fca00020006ff */
[----:B------:R-:W-:-:S05]  /*109f0*/  HADD2.F32 R92, -RZ, R92.H0_H0 ;  /* 0x2000005cff5c7230 */ /* 0x000fca0000004100 */
[----:B------:R-:W-:-:S04]  /*10a00*/  FMUL R92, R92, UR40 ;  /* 0x000000285c5c7c20 */ /* 0x000fc80008400000 */
[----:B------:R-:W-:Y:S01]  /*10a10*/  FFMA R92, R226, UR41, R92 ;  /* 0x00000029e25c7c23 */ /* 0x000fe2000800005c */
[----:B------:R-:W-:Y:S01]  /*10a20*/  LOP3.LUT P3, RZ, R228, 0x1, RZ, 0xc0, !PT ;  /* 0x00000001e4ff7812 */ /* 0x000fe2000786c0ff */
[----:B------:R-:W4:Y:S03]  /*10a30*/  LDL.LU R226, [R1+0xbc] ;  /* 0x0000bc0001e27983 */ /* 0x000f260000300800 */
[----:B------:R-:W-:Y:S02]  /*10a40*/  F2FP.SATFINITE.E4M3.F32.PACK_AB_MERGE_C R101, RZ, R92, RZ ;  /* 0x0000005cff65723e */ /* 0x000fe400048070ff */
[----:B------:R-:W-:-:S03]  /*10a50*/  PRMT R92, RZ, 0x7610, R92 ;  /* 0x00007610ff5c7816 */ /* 0x000fc6000000005c */
[----:B------:R-:W-:Y:S04]  /*10a60*/  @!P4 STG.E.U8 desc[UR46][R98.64+0x38], R101 ;  /* 0x000038656200c986 */ /* 0x000fe8000c10112e */
[----:B------:R-:W3:Y:S01]  /*10a70*/  @!P0 LDG.E.U8 R92, desc[UR46][R34.64+0x39] ;  /* 0x0000392e225c8981 */ /* 0x000ee2000c1e1100 */
[----:B0-----:R-:W0:Y:S01]  /*10a80*/  @!P3 LDC.64 R8, c[0x0][0x5c0] ;  /* 0x00017000ff08bb82 */ /* 0x001e220000000a00 */
[----:B---3--:R-:W-:-:S04]  /*10a90*/  LOP3.LUT R92, R92, 0xff, RZ, 0xc0, !PT ;  /* 0x000000ff5c5c7812 */ /* 0x008fc800078ec0ff */
[----:B------:R-:W-:-:S05]  /*10aa0*/  F2FP.F16.E4M3.UNPACK_B R92, R92 ;  /* 0x0000005cff5c723e */ /* 0x000fca00020006ff */
[----:B------:R-:W-:-:S05]  /*10ab0*/  HADD2.F32 R92, -RZ, R92.H0_H0 ;  /* 0x2000005cff5c7230 */ /* 0x000fca0000004100 */
[----:B------:R-:W-:-:S04]  /*10ac0*/  FMUL R92, R92, UR40 ;  /* 0x000000285c5c7c20 */ /* 0x000fc80008400000 */
[----:B------:R-:W-:Y:S01]  /*10ad0*/  FFMA R92, R225, UR41, R92 ;  /* 0x00000029e15c7c23 */ /* 0x000fe2000800005c */
[----:B------:R-:W-:Y:S01]  /*10ae0*/  LOP3.LUT P2, RZ, R227, 0x2000, RZ, 0xc0, !PT ;  /* 0x00002000e3ff7812 */ /* 0x000fe2000784c0ff */
[----:B------:R-:W3:Y:S03]  /*10af0*/  LDL.LU R225, [R1+0xc0] ;  /* 0x0000c00001e17983 */ /* 0x000ee60000300800 */
[----:B------:R-:W-:Y:S02]  /*10b00*/  F2FP.SATFINITE.E4M3.F32.PACK_AB_MERGE_C R93, RZ, R92, RZ ;  /* 0x0000005cff5d723e */ /* 0x000fe400048070ff */
[----:B------:R-:W-:-:S03]  /*10b10*/  PRMT R92, RZ, 0x7610, R92 ;  /* 0x00007610ff5c7816 */ /* 0x000fc6000000005c */
[----:B------:R1:W-:Y:S04]  /*10b20*/  @!P0 STG.E.U8 desc[UR46][R90.64+0x39], R93 ;  /* 0x0000395d5a008986 */ /* 0x0003e8000c10112e */
[----:B------:R-:W2:Y:S01]  /*10b30*/  @!P3 LDG.E.U8 R92, desc[UR46][R36.64+0x38] ;  /* 0x0000382e245cb981 */ /* 0x000ea2000c1e1100 */
[----:B0-----:R-:W-:-:S05]  /*10b40*/  @!P3 IADD3 R8, P0, R121, R8, RZ ;  /* 0x000000087908b210 */ /* 0x001fca0007f1e0ff */
[----:B------:R-:W-:Y:S01]  /*10b50*/  @!P3 IMAD.X R9, R127, 0x1, R9, P0 ;  /* 0x000000017f09b824 */ /* 0x000fe200000e0609 */
[----:B-1----:R-:W-:Y:S02]  /*10b60*/  PRMT R90, RZ, 0x7610, R90 ;  /* 0x00007610ff5a7816 */ /* 0x002fe4000000005a */
[----:B--2---:R-:W-:-:S04]  /*10b70*/  LOP3.LUT R92, R92, 0xff, RZ, 0xc0, !PT ;  /* 0x000000ff5c5c7812 */ /* 0x004fc800078ec0ff */
[----:B------:R-:W-:-:S05]  /*10b80*/  F2FP.F16.E4M3.UNPACK_B R92, R92 ;  /* 0x0000005cff5c723e */ /* 0x000fca00020006ff */
[----:B------:R-:W-:-:S05]  /*10b90*/  HADD2.F32 R92, -RZ, R92.H0_H0 ;  /* 0x2000005cff5c7230 */ /* 0x000fca0000004100 */
[----:B------:R-:W-:-:S04]  /*10ba0*/  FMUL R92, R92, UR40 ;  /* 0x000000285c5c7c20 */ /* 0x000fc80008400000 */
[----:B------:R-:W-:Y:S02]  /*10bb0*/  FFMA R92, R224, UR41, R92 ;  /* 0x00000029e05c7c23 */ /* 0x000fe4000800005c */
[----:B------:R-:W2:Y:S03]  /*10bc0*/  LDL.LU R224, [R1+0xc4] ;  /* 0x0000c40001e07983 */ /* 0x000ea60000300800 */
[----:B------:R-:W-:-:S05]  /*10bd0*/  F2FP.SATFINITE.E4M3.F32.PACK_AB_MERGE_C R91, RZ, R92, RZ ;  /* 0x0000005cff5b723e */ /* 0x000fca00048070ff */
[----:B------:R0:W-:Y:S04]  /*10be0*/  @!P3 STG.E.U8 desc[UR46][R8.64+0x38], R91 ;  /* 0x0000385b0800b986 */ /* 0x0001e8000c10112e */
[----:B------:R-:W4:Y:S01]  /*10bf0*/  @!P2 LDG.E.U8 R90, desc[UR46][R36.64+0x39] ;  /* 0x0000392e245aa981 */ /* 0x000f22000c1e1100 */
[----:B0-----:R-:W0:Y:S01]  /*10c00*/  @!P2 LDC.64 R8, c[0x0][0x5c0] ;  /* 0x00017000ff08ab82 */ /* 0x001e220000000a00 */
[----:B------:R-:W-:Y:S02]  /*10c10*/  ISETP.GE.AND P3, PT, R40, 0x1, PT ;  /* 0x000000012800780c */ /* 0x000fe40003f66270 */
[----:B0-----:R-:W-:-:S05]  /*10c20*/  @!P2 IADD3 R8, P0, R115, R8, RZ ;  /* 0x000000087308a210 */ /* 0x001fca0007f1e0ff */
[----:B------:R-:W-:Y:S01]  /*10c30*/  @!P2 IMAD.X R9, R116, 0x1, R9, P0 ;  /* 0x000000017409a824 */ /* 0x000fe200000e0609 */
        /* <DEDUP_REMOVED lines=8> */
[----:B------:R0:W-:Y:S01]  /*10cc0*/  @!P2 STG.E.U8 desc[UR46][R8.64+0x39], R91 ;  /* 0x0000395b0800a986 */ /* 0x0001e2000c10112e */
[----:B------:R-:W-:Y:S02]  /*10cd0*/  ISETP.LT.OR P2, PT, R39, 0x41, !P3 ;  /* 0x000000412700780c */ /* 0x000fe40005f41670 */
[----:B------:R-:W-:-:S11]  /*10ce0*/  PRMT R90, RZ, 0x7610, R90 ;  /* 0x00007610ff5a7816 */ /* 0x000fd6000000005a */
[----:B------:R-:W3:Y:S01]  /*10cf0*/  @!P2 LDG.E.U8 R90, desc[UR46][R26.64+0x40] ;  /* 0x0000402e1a5aa981 */ /* 0x000ee2000c1e1100 */
[----:B0-----:R-:W0:Y:S02]  /*10d00*/  @!P2 LDC.64 R8, c[0x0][0x5c0] ;  /* 0x00017000ff08ab82 */ /* 0x001e240000000a00 */
[----:B0-----:R-:W-:-:S05]  /*10d10*/  @!P2 IADD3 R8, P0, R24, R8, RZ ;  /* 0x000000081808a210 */ /* 0x001fca0007f1e0ff */
        /* <DEDUP_REMOVED lines=9> */
[----:B------:R0:W-:Y:S01]  /*10db0*/  @!P2 STG.E.U8 desc[UR46][R8.64+0x40], R91 ;  /* 0x0000405b0800a986 */ /* 0x0001e2000c10112e */
[----:B------:R-:W-:Y:S02]  /*10dc0*/  ISETP.LT.OR P2, PT, R39, 0x42, !P3 ;  /* 0x000000422700780c */ /* 0x000fe40005f41670 */
[----:B------:R-:W-:-:S11]  /*10dd0*/  PRMT R90, RZ, 0x7610, R90 ;  /* 0x00007610ff5a7816 */ /* 0x000fd6000000005a */
        /* <DEDUP_REMOVED lines=8> */
[----:B------:R-:W-:Y:S02]  /*10e60*/  FFMA R90, R224, UR41, R90 ;  /* 0x00000029e05a7c23 */ /* 0x000fe4000800005a */
        /* <DEDUP_REMOVED lines=9> */
[----:B------:R-:W-:-:S05]  /*10f00*/  FFMA R90, R226, UR41, R90 ;  /* 0x00000029e25a7c23 */ /* 0x000fca000800005a */
[----:B------:R-:W-:Y:S02]  /*10f10*/  F2FP.SATFINITE.E4M3.F32.PACK_AB_MERGE_C R93, RZ, R90, RZ ;  /* 0x0000005aff5d723e */ /* 0x000fe400048070ff */
[----:B------:R-:W-:-:S03]  /*10f20*/  PRMT R90, RZ, 0x7610, R90 ;  /* 0x00007610ff5a7816 */ /* 0x000fc6000000005a */
[----:B------:R-:W-:Y:S04]  /*10f30*/  @!P4 STG.E.U8 desc[UR46][R96.64+0x40], R93 ;  /* 0x0000405d6000c986 */ /* 0x000fe8000c10112e */
[----:B------:R-:W4:Y:S01]  /*10f40*/  @!P0 LDG.E.U8 R90, desc[UR46][R28.64+0x41] ;  /* 0x0000412e1c5a8981 */ /* 0x000f22000c1e1100 */
[----:B------:R-:W-:-:S13]  /*10f50*/  ISETP.LT.OR P2, PT, R39, 0x49, !P3 ;  /* 0x000000492700780c */ /* 0x000fda0005f41670 */
[----:B0-----:R-:W0:Y:S01]  /*10f60*/  @!P2 LDC.64 R8, c[0x0][0x5c0] ;  /* 0x00017000ff08ab82 */ /* 0x001e220000000a00 */
[----:B----4-:R-:W-:-:S04]  /*10f70*/  LOP3.LUT R90, R90, 0xff, RZ, 0xc0, !PT ;  /* 0x000000ff5a5a7812 */ /* 0x010fc800078ec0ff */
[----:B------:R-:W-:-:S05]  /*10f80*/  F2FP.F16.E4M3.UNPACK_B R90, R90 ;  /* 0x0000005aff5a723e */ /* 0x000fca00020006ff */
[----:B------:R-:W-:-:S05]  /*10f90*/  HADD2.F32 R90, -RZ, R90.H0_H0 ;  /* 0x2000005aff5a7230 */ /* 0x000fca0000004100 */
[----:B------:R-:W-:-:S04]  /*10fa0*/  FMUL R90, R90, UR40 ;  /* 0x000000285a5a7c20 */ /* 0x000fc80008400000 */
[----:B---3--:R-:W-:Y:S02]  /*10fb0*/  FFMA R90, R225, UR41, R90 ;  /* 0x00000029e15a7c23 */ /* 0x008fe4000800005a */
[----:B------:R-:W3:Y:S03]  /*10fc0*/  LDL.LU R225, [R1+0xd4] ;  /* 0x0000d40001e17983 */ /* 0x000ee60000300800 */
[----:B------:R-:W-:Y:S01]  /*10fd0*/  F2FP.SATFINITE.E4M3.F32.PACK_AB_MERGE_C R91, RZ, R90, RZ ;  /* 0x0000005aff5b723e */ /* 0x000fe200048070ff */
[----:B------:R-:W4:Y:S01]  /*10fe0*/  LDL.LU R223, [R1+0xd8] ;  /* 0x0000d80001df7983 */ /* 0x000f220000300800 */
        /* <DEDUP_REMOVED lines=10> */
[----:B------:R-:W-:Y:S01]  /*11090*/  FFMA R90, R224, UR41, R90 ;  /* 0x00000029e05a7c23 */ /* 0x000fe2000800005a */
[----:B------:R-:W-:Y:S01]  /*110a0*/  LOP3.LUT P5, RZ, R229, 0x4000000, RZ, 0xc0, !PT ;  /* 0x04000000e5ff7812 */ /* 0x000fe200078ac0ff */
[----:B------:R-:W2:Y:S03]  /*110b0*/  LDL.LU R224, [R1+0xdc] ;  /* 0x0000dc0001e07983 */ /* 0x000ea60000300800 */
[----:B------:R-:W-:Y:S01]  /*110c0*/  F2FP.SATFINITE.E4M3.F32.PACK_AB_MERGE_C R87, RZ, R90, RZ ;  /* 0x0000005aff57723e */ /* 0x000fe200048070ff */
[----:B------:R-:W2:Y:S04]  /*110d0*/  LDL.LU R226, [R1+0xe0] ;  /* 0x0000e00001e27983 */ /* 0x000ea80000300800 */
[----:B------:R0:W-:Y:S01]  /*110e0*/  @!P2 STG.E.U8 desc[UR46][R8.64+0x48], R87 ;  /* 0x000048570800a986 */ /* 0x0001e2000c10112e */
[----:B------:R-:W-:-:S13]  /*110f0*/  ISETP.LT.OR P2, PT, R39, 0x4a, !P3 ;  /* 0x0000004a2700780c */ /* 0x000fda0005f41670 */
        /* <DEDUP_REMOVED lines=13> */
[----:B------:R-:W-:Y:S02]  /*111d0*/  LOP3.LUT P2, RZ, R229, 0x10000000, RZ, 0xc0, !PT ;  /* 0x10000000e5ff7812 */ /* 0x000fe4000784c0ff */
[----:B------:R-:W-:-:S11]  /*111e0*/  PRMT R86, RZ, 0x7610, R86 ;  /* 0x00007610ff567816 */ /* 0x000fd60000000056 */
        /* <DEDUP_REMOVED lines=10> */
[----:B0-----:R-:W-:Y:S02]  /*11290*/  PRMT R8, RZ, 0x7610, R8 ;  /* 0x00007610ff087816 */ /* 0x001fe40000000008 */
        /* <DEDUP_REMOVED lines=8> */
[----:B------:R-:W-:Y:S04]  /*11320*/  @!P5 STG.E.U8 desc[UR46][R84.64+0x49], R9 ;  /* 0x000049095400d986 */ /* 0x000fe8000c10112e */
[----:B------:R-:W4:Y:S02]  /*11330*/  @!P4 LDG.E.U8 R8, desc[UR46][R30.64+0x40] ;  /* 0x0000402e1e08c981 */ /* 0x000f24000c1e1100 */
[----:B----4-:R-:W-:-:S04]  /*11340*/  LOP3.LUT R8, R8, 0xff, RZ, 0xc0, !PT ;  /* 0x000000ff08087812 */ /* 0x010fc800078ec0ff */
[----:B------:R-:W-:-:S05]  /*11350*/  F2FP.F16.E4M3.UNPACK_B R8, R8 ;  /* 0x00000008ff08723e */ /* 0x000fca00020006ff */
[----:B------:R-:W-:-:S05]  /*11360*/  HADD2.F32 R8, -RZ, R8.H0_H0 ;  /* 0x20000008ff087230 */ /* 0x000fca0000004100 */
[----:B------:R-:W-:-:S04]  /*11370*/  FMUL R8, R8, UR40 ;  /* 0x0000002808087c20 */ /* 0x000fc80008400000 */
[----:B------:R-:W-:Y:S01]  /*11380*/  FFMA R8, R226, UR41, R8 ;  /* 0x00000029e2087c23 */ /* 0x000fe20008000008 */
[----:B------:R-:W-:Y:S01]  /*11390*/  ISETP.LT.OR P5, PT, R39, 0x41, !P1 ;  /* 0x000000412700780c */ /* 0x000fe20004fa1670 */
[----:B------:R-:W4:Y:S03]  /*113a0*/  LDL.LU R226, [R1+0xec] ;  /* 0x0000ec0001e27983 */ /* 0x000f260000300800 */
[----:B------:R-:W-:Y:S02]  /*113b0*/  F2FP.SATFINITE.E4M3.F32.PACK_AB_MERGE_C R87, RZ, R8, RZ ;  /* 0x00000008ff57723e */ /* 0x000fe400048070ff */
[----:B------:R-:W-:-:S03]  /*113c0*/  PRMT R8, RZ, 0x7610, R8 ;  /* 0x00007610ff087816 */ /* 0x000fc60000000008 */
[----:B------:R0:W-:Y:S04]  /*113d0*/  @!P4 STG.E.U8 desc[UR46][R80.64+0x40], R87 ;  /* 0x000040575000c986 */ /* 0x0001e8000c10112e */
[----:B------:R-:W3:Y:S01]  /*113e0*/  @!P0 LDG.E.U8 R8, desc[UR46][R30.64+0x41] ;  /* 0x0000412e1e088981 */ /* 0x000ee2000c1e1100 */
[----:B0-----:R-:W-:Y:S02]  /*113f0*/  PRMT R80, RZ, 0x7610, R80 ;  /* 0x00007610ff507816 */ /* 0x001fe40000000050 */
        /* <DEDUP_REMOVED lines=8> */
[----:B------:R-:W0:Y:S03]  /*11480*/  @!P5 LDC.64 R8, c[0x0][0x5c0] ;  /* 0x00017000ff08db82 */ /* 0x000e260000000a00 */
[----:B------:R1:W-:Y:S01]  /*11490*/  @!P0 STG.E.U8 desc[UR46][R78.64+0x41], R85 ;  /* 0x000041554e008986 */ /* 0x0003e2000c10112e */
[----:B0-----:R-:W-:-:S05]  /*114a0*/  @!P5 IADD3 R8, P2, R134, R8, RZ ;  /* 0x000000088608d210 */ /* 0x001fca0007f5e0ff */
[----:B------:R-:W-:Y:S01]  /*114b0*/  @!P5 IMAD.X R9, R139, 0x1, R9, P2 ;  /* 0x000000018b09d824 */ /* 0x000fe200010e0609 */
[----:B------:R-:W-:-:S13]  /*114c0*/  ISETP.LT.OR P2, PT, R39, 0x41, !P1 ;  /* 0x000000412700780c */ /* 0x000fda0004f41670 */
[----:B------:R-:W2:Y:S01]  /*114d0*/  @!P2 LDG.E.U8 R80, desc[UR46][R32.64+0x40] ;  /* 0x0000402e2050a981 */ /* 0x000ea2000c1e1100 */
[----:B------:R-:W-:Y:S02]  /*114e0*/  ISETP.LT.OR P5, PT, R39, 0x42, !P1 ;  /* 0x000000422700780c */ /* 0x000fe40004fa1670 */
        /* <DEDUP_REMOVED lines=8> */
[----:B------:R-:W-:-:S05]  /*11570*/  F2FP.SATFINITE.E4M3.F32.PACK_AB_MERGE_C R79, RZ, R80, RZ ;  /* 0x00000050ff4f723e */ /* 0x000fca00048070ff */
[----:B------:R0:W-:Y:S04]  /*11580*/  @!P2 STG.E.U8 desc[UR46][R8.64+0x40], R79 ;  /* 0x0000404f0800a986 */ /* 0x0001e8000c10112e */
        /* <DEDUP_REMOVED lines=8> */
[----:B------:R-:W-:Y:S02]  /*11610*/  FFMA R78, R226, UR41, R78 ;  /* 0x00000029e24e7c23 */ /* 0x000fe4000800004e */
[----:B------:R-:W4:Y:S03]  /*11620*/  LDL.LU R226, [R1+0xf8] ;  /* 0x0000f80001e27983 */ /* 0x000f260000300800 */
[----:B------:R-:W-:Y:S02]  /*11630*/  F2FP.SATFINITE.E4M3.F32.PACK_AB_MERGE_C R79, RZ, R78, RZ ;  /* 0x0000004eff4f723e */ /* 0x000fe400048070ff */
[----:B------:R-:W-:-:S03]  /*11640*/  PRMT R78, RZ, 0x7610, R78 ;  /* 0x00007610ff4e7816 */ /* 0x000fc6000000004e */
[----:B------:R-:W-:Y:S04]  /*11650*/  @!P5 STG.E.U8 desc[UR46][R8.64+0x41], R79 ;  /* 0x0000414f0800d986 */ /* 0x000fe8000c10112e */
[----:B------:R-:W3:Y:S02]  /*11660*/  @!P4 LDG.E.U8 R78, desc[UR46][R30.64+0x48] ;  /* 0x0000482e1e4ec981 */ /* 0x000ee4000c1e1100 */
[----:B---3--:R-:W-:-:S04]  /*11670*/  LOP3.LUT R78, R78, 0xff, RZ, 0xc0, !PT ;  /* 0x000000ff4e4e7812 */ /* 0x008fc800078ec0ff */
[----:B------:R-:W-:-:S05]  /*11680*/  F2FP.F16.E4M3.UNPACK_B R78, R78 ;  /* 0x0000004eff4e723e */ /* 0x000fca00020006ff */
[----:B------:R-:W-:-:S05]  /*11690*/  HADD2.F32 R78, -RZ, R78.H0_H0 ;  /* 0x2000004eff4e7230 */ /* 0x000fca0000004100 */
[----:B------:R-:W-:-:S04]  /*116a0*/  FMUL R78, R78, UR40 ;  /* 0x000000284e4e7c20 */ /* 0x000fc80008400000 */
[----:B------:R-:W-:Y:S02]  /*116b0*/  FFMA R78, R225, UR41, R78 ;  /* 0x00000029e14e7c23 */ /* 0x000fe4000800004e */
[----:B------:R-:W3:Y:S03]  /*116c0*/  LDL.LU R225, [R1+0xfc] ;  /* 0x0000fc0001e17983 */ /* 0x000ee60000300800 */
[----:B------:R-:W-:Y:S02]  /*116d0*/  F2FP.SATFINITE.E4M3.F32.PACK_AB_MERGE_C R81, RZ, R78, RZ ;  /* 0x0000004eff51723e */ /* 0x000fe400048070ff */
[----:B------:R-:W-:-:S03]  /*116e0*/  PRMT R78, RZ, 0x7610, R78 ;  /* 0x00007610ff4e7816 */ /* 0x000fc6000000004e */
[----:B------:R0:W-:Y:S04]  /*116f0*/  @!P4 STG.E.U8 desc[UR46][R76.64+0x48], R81 ;  /* 0x000048514c00c986 */ /* 0x0001e8000c10112e */
[----:B------:R-:W2:Y:S01]  /*11700*/  @!P0 LDG.E.U8 R78, desc[UR46][R30.64+0x49] ;  /* 0x0000492e1e4e8981 */ /* 0x000ea2000c1e1100 */
[----:B------:R-:W-:Y:S02]  /*11710*/  ISETP.LT.OR P4, PT, R39, 0x49, !P1 ;  /* 0x000000492700780c */ /* 0x000fe40004f81670 */
[----:B0-----:R-:W-:-:S11]  /*11720*/  PRMT R76, RZ, 0x7610, R76 ;  /* 0x00007610ff4c7816 */ /* 0x001fd6000000004c */
[----:B------:R-:W0:Y:S01]  /*11730*/  @!P4 LDC.64 R8, c[0x0][0x5c0] ;  /* 0x00017000ff08cb82 */ /* 0x000e220000000a00 */
[----:B--2---:R-:W-:-:S04]  /*11740*/  LOP3.LUT R78, R78, 0xff, RZ, 0xc0, !PT ;  /* 0x000000ff4e4e7812 */ /* 0x004fc800078ec0ff */
[----:B------:R-:W-:-:S05]  /*11750*/  F2FP.F16.E4M3.UNPACK_B R78, R78 ;  /* 0x0000004eff4e723e */ /* 0x000fca00020006ff */
[----:B------:R-:W-:-:S05]  /*11760*/  HADD2.F32 R78, -RZ, R78.H0_H0 ;  /* 0x2000004eff4e7230 */ /* 0x000fca0000004100 */
[----:B------:R-:W-:-:S04]  /*11770*/  FMUL R78, R78, UR40 ;  /* 0x000000284e4e7c20 */ /* 0x000fc80008400000 */
[----:B------:R-:W-:Y:S01]  /*11780*/  FFMA R78, R224, UR41, R78 ;  /* 0x00000029e04e7c23 */ /* 0x000fe2000800004e */
[----:B0-----:R-:W-:Y:S01]  /*11790*/  @!P4 IADD3 R8, P2, R140, R8, RZ ;  /* 0x000000088c08c210 */ /* 0x001fe20007f5e0ff */
[----:B------:R-:W2:Y:S03]  /*117a0*/  LDL.LU R224, [R1+0x100] ;  /* 0x0001000001e07983 */ /* 0x000ea60000300800 */
[----:B------:R-:W-:-:S05]  /*117b0*/  F2FP.SATFINITE.E4M3.F32.PACK_AB_MERGE_C R79, RZ, R78, RZ ;  /* 0x0000004eff4f723e */ /* 0x000fca00048070ff */
[----:B------:R0:W-:Y:S04]  /*117c0*/  @!P0 STG.E.U8 desc[UR46][R74.64+0x49], R79 ;  /* 0x0000494f4a008986 */ /* 0x0001e8000c10112e */
[----:B------:R-:W4:Y:S01]  /*117d0*/  @!P4 LDG.E.U8 R76, desc[UR46][R32.64+0x48] ;  /* 0x0000482e204cc981 */ /* 0x000f22000c1e1100 */
[----:B------:R-:W-:Y:S01]  /*117e0*/  ISETP.LT.OR P0, PT, R39, 0x4a, !P1 ;  /* 0x0000004a2700780c */ /* 0x000fe20004f01670 */
[----:B------:R-:W-:Y:S01]  /*117f0*/  @!P4 IMAD.X R9, R146, 0x1, R9, P2 ;  /* 0x000000019209c824 */ /* 0x000fe200010e0609 */
[----:B0-----:R-:W-:Y:S02]  /*11800*/  PRMT R74, RZ, 0x7610, R74 ;  /* 0x00007610ff4a7816 */ /* 0x001fe4000000004a */
        /* <DEDUP_REMOVED lines=10> */
[----:B0-----:R-:W0:Y:S02]  /*118b0*/  @!P0 LDC.64 R8, c[0x0][0x5c0] ;  /* 0x00017000ff088b82 */ /* 0x001e240000000a00 */
[----:B0-----:R-:W-:-:S05]  /*118c0*/  @!P0 IADD3 R8, P2, R122, R8, RZ ;  /* 0x000000087a088210 */ /* 0x001fca0007f5e0ff */
[----:B------:R-:W-:Y:S01]  /*118d0*/  @!P0 IMAD.X R9, R132, 0x1, R9, P2 ;  /* 0x0000000184098824 */ /* 0x000fe200010e0609 */
[----:B------:R-:W-:Y:S02]  /*118e0*/  LOP3.LUT P2, RZ, R229, 0x20000, RZ, 0xc0, !PT ;  /* 0x00020000e5ff7812 */ /* 0x000fe4000784c0ff */
        /* <DEDUP_REMOVED lines=11> */
[----:B0-----:R-:W0:Y:S01]  /*119a0*/  @!P4 LDC.64 R8, c[0x0][0x5c0] ;  /* 0x00017000ff08cb82 */ /* 0x001e220000000a00 */
        /* <DEDUP_REMOVED lines=11> */
[----:B-1----:R-:W-:Y:S02]  /*11a60*/  PRMT R72, RZ, 0x7610, R72 ;  /* 0x00007610ff487816 */ /* 0x002fe40000000048 */
[----:B----4-:R-:W-:-:S04]  /*11a70*/  LOP3.LUT R74, R74, 0xff, RZ, 0xc0, !PT ;  /* 0x000000ff4a4a7812 */ /* 0x010fc800078ec0ff */
[----:B------:R-:W-:-:S05]  /*11a80*/  F2FP.F16.E4M3.UNPACK_B R74, R74 ;  /* 0x0000004aff4a723e */ /* 0x000fca00020006ff */
[----:B------:R-:W-:-:S05]  /*11a90*/  HADD2.F32 R74, -RZ, R74.H0_H0 ;  /* 0x2000004aff4a7230 */ /* 0x000fca0000004100 */
[----:B------:R-:W-:-:S04]  /*11aa0*/  FMUL R74, R74, UR40 ;  /* 0x000000284a4a7c20 */ /* 0x000fc80008400000 */
[----:B------:R-:W-:Y:S01]  /*11ab0*/  FFMA R74, R226, UR41, R74 ;  /* 0x00000029e24a7c23 */ /* 0x000fe2000800004a */
[----:B0-----:R-:W-:Y:S01]  /*11ac0*/  @!P4 IADD3 R8, P2, R133, R8, RZ ;  /* 0x000000088508c210 */ /* 0x001fe20007f5e0ff */
[----:B------:R-:W4:Y:S03]  /*11ad0*/  LDL.LU R226, [R1+0x110] ;  /* 0x0001100001e27983 */ /* 0x000f260000300800 */
[----:B------:R-:W-:-:S05]  /*11ae0*/  F2FP.SATFINITE.E4M3.F32.PACK_AB_MERGE_C R75, RZ, R74, RZ ;  /* 0x0000004aff4b723e */ /* 0x000fca00048070ff */
[----:B------:R0:W-:Y:S04]  /*11af0*/  @!P5 STG.E.U8 desc[UR46][R70.64+0x41], R75 ;  /* 0x0000414b4600d986 */ /* 0x0001e8000c10112e */
[----:B------:R-:W3:Y:S01]  /*11b00*/  @!P4 LDG.E.U8 R72, desc[UR46][R36.64+0x40] ;  /* 0x0000402e2448c981 */ /* 0x000ee2000c1e1100 */
[----:B------:R-:W-:Y:S01]  /*11b10*/  @!P4 IMAD.X R9, R137, 0x1, R9, P2 ;  /* 0x000000018909c824 */ /* 0x000fe200010e0609 */
        /* <DEDUP_REMOVED lines=14> */
[----:B------:R-:W-:Y:S02]  /*11c00*/  LOP3.LUT P2, RZ, R229, 0x8000, RZ, 0xc0, !PT ;  /* 0x00008000e5ff7812 */ /* 0x000fe4000784c0ff */
        /* <DEDUP_REMOVED lines=21> */
[----:B------:R1:W-:Y:S04]  /*11d60*/  @!P2 STG.E.U8 desc[UR46][R68.64+0x48], R73 ;  /* 0x000048494400a986 */ /* 0x0003e8000c10112e */
[----:B------:R-:W3:Y:S01]  /*11d70*/  @!P5 LDG.E.U8 R70, desc[UR46][R34.64+0x49] ;  /* 0x0000492e2246d981 */ /* 0x000ee2000c1e1100 */
[----:B-1----:R-:W-:Y:S02]  /*11d80*/  PRMT R68, RZ, 0x7610, R68 ;  /* 0x00007610ff447816 */ /* 0x002fe40000000044 */
[----:B---3--:R-:W-:-:S04]  /*11d90*/  LOP3.LUT R70, R70, 0xff, RZ, 0xc0, !PT ;  /* 0x000000ff46467812 */ /* 0x008fc800078ec0ff */
[----:B------:R-:W-:-:S05]  /*11da0*/  F2FP.F16.E4M3.UNPACK_B R70, R70 ;  /* 0x00000046ff46723e */ /* 0x000fca00020006ff */
[----:B------:R-:W-:-:S05]  /*11db0*/  HADD2.F32 R70, -RZ, R70.H0_H0 ;  /* 0x20000046ff467230 */ /* 0x000fca0000004100 */
[----:B------:R-:W-:-:S04]  /*11dc0*/  FMUL R70, R70, UR40 ;  /* 0x0000002846467c20 */ /* 0x000fc80008400000 */
[----:B------:R-:W-:Y:S01]  /*11dd0*/  FFMA R70, R225, UR41, R70 ;  /* 0x00000029e1467c23 */ /* 0x000fe20008000046 */
[----:B0-----:R-:W-:Y:S01]  /*11de0*/  @!P4 IADD3 R8, P2, R135, R8, RZ ;  /* 0x000000088708c210 */ /* 0x001fe20007f5e0ff */
[----:B------:R-:W3:Y:S03]  /*11df0*/  LDL.LU R225, [R1+0x120] ;  /* 0x0001200001e17983 */ /* 0x000ee60000300800 */
[----:B------:R-:W-:-:S05]  /*11e00*/  F2FP.SATFINITE.E4M3.F32.PACK_AB_MERGE_C R71, RZ, R70, RZ ;  /* 0x00000046ff47723e */ /* 0x000fca00048070ff */
[----:B------:R0:W-:Y:S04]  /*11e10*/  @!P5 STG.E.U8 desc[UR46][R66.64+0x49], R71 ;  /* 0x000049474200d986 */ /* 0x0001e8000c10112e */
[----:B------:R-:W2:Y:S01]  /*11e20*/  @!P4 LDG.E.U8 R68, desc[UR46][R36.64+0x48] ;  /* 0x0000482e2444c981 */ /* 0x000ea2000c1e1100 */
[----:B------:R-:W-:Y:S01]  /*11e30*/  @!P4 IMAD.X R9, R145, 0x1, R9, P2 ;  /* 0x000000019109c824 */ /* 0x000fe200010e0609 */
[----:B0-----:R-:W-:Y:S02]  /*11e40*/  PRMT R66, RZ, 0x7610, R66 ;  /* 0x00007610ff427816 */ /* 0x001fe40000000042 */
        /* <DEDUP_REMOVED lines=9> */
[----:B0-----:R-:W0:Y:S02]  /*11ee0*/  @!P0 LDC.64 R8, c[0x0][0x5c0] ;  /* 0x00017000ff088b82 */ /* 0x001e240000000a00 */
[----:B0-----:R-:W-:-:S05]  /*11ef0*/  @!P0 IADD3 R8, P2, R142, R8, RZ ;  /* 0x000000088e088210 */ /* 0x001fca0007f5e0ff */
[----:B------:R-:W-:Y:S01]  /*11f00*/  @!P0 IMAD.X R9, R141, 0x1, R9, P2 ;  /* 0x000000018d098824 */ /* 0x000fe200010e0609 */
[----:B------:R-:W-:Y:S02]  /*11f10*/  ISETP.LT.OR P2, PT, R39, 0x51, !P3 ;  /* 0x000000512700780c */ /* 0x000fe40005f41670 */
        /* <DEDUP_REMOVED lines=46> */
[----:B------:R-:W-:Y:S01]  /*12200*/  F2FP.SATFINITE.E4M3.F32.PACK_AB_MERGE_C R69, RZ, R66, RZ ;  /* 0x00000042ff45723e */ /* 0x000fe200048070ff */
[----:B------:R-:W4:Y:S01]  /*12210*/  LDL.LU R223, [R1+0x138] ;  /* 0x0001380001df7983 */ /* 0x000f220000300800 */
[----:B------:R-:W-:-:S03]  /*12220*/  PRMT R66, RZ, 0x7610, R66 ;  /* 0x00007610ff427816 */ /* 0x000fc60000000042 */
[----:B------:R1:W-:Y:S04]  /*12230*/  @!P4 STG.E.U8 desc[UR46][R64.64+0x50], R69 ;  /* 0x000050454000c986 */ /* 0x0003e8000c10112e */
[----:B------:R-:W3:Y:S01]  /*12240*/  @!P0 LDG.E.U8 R66, desc[UR46][R28.64+0x51] ;  /* 0x0000512e1c428981 */ /* 0x000ee2000c1e1100 */
[----:B0-----:R-:W0:Y:S01]  /*12250*/  @!P2 LDC.64 R8, c[0x0][0x5c0] ;  /* 0x00017000ff08ab82 */ /* 0x001e220000000a00 */
[----:B-1----:R-:W-:Y:S02]  /*12260*/  PRMT R64, RZ, 0x7610, R64 ;  /* 0x00007610ff407816 */ /* 0x002fe40000000040 */
[----:B---3--:R-:W-:-:S04]  /*12270*/  LOP3.LUT R66, R66, 0xff, RZ, 0xc0, !PT ;  /* 0x000000ff42427812 */ /* 0x008fc800078ec0ff */
[----:B------:R-:W-:-:S05]  /*12280*/  F2FP.F16.E4M3.UNPACK_B R66, R66 ;  /* 0x00000042ff42723e */ /* 0x000fca00020006ff */
[----:B------:R-:W-:-:S05]  /*12290*/  HADD2.F32 R66, -RZ, R66.H0_H0 ;  /* 0x20000042ff427230 */ /* 0x000fca0000004100 */
[----:B------:R-:W-:-:S04]  /*122a0*/  FMUL R66, R66, UR40 ;  /* 0x0000002842427c20 */ /* 0x000fc80008400000 */
[----:B------:R-:W-:-:S05]  /*122b0*/  FFMA R66, R225, UR41, R66 ;  /* 0x00000029e1427c23 */ /* 0x000fca0008000042 */
[----:B------:R-:W-:-:S05]  /*122c0*/  F2FP.SATFINITE.E4M3.F32.PACK_AB_MERGE_C R67, RZ, R66, RZ ;  /* 0x00000042ff43723e */ /* 0x000fca00048070ff */
[----:B------:R1:W-:Y:S04]  /*122d0*/  @!P0 STG.E.U8 desc[UR46][R62.64+0x51], R67 ;  /* 0x000051433e008986 */ /* 0x0003e8000c10112e */
[----:B------:R-:W3:Y:S01]  /*122e0*/  @!P2 LDG.E.U8 R64, desc[UR46][R26.64+0x58] ;  /* 0x0000582e1a40a981 */ /* 0x000ee2000c1e1100 */
[----:B0-----:R-:W-:-:S05]  /*122f0*/  @!P2 IADD3 R8, P0, R24, R8, RZ ;  /* 0x000000081808a210 */ /* 0x001fca0007f1e0ff */
[----:B------:R-:W-:Y:S01]  /*12300*/  @!P2 IMAD.X R9, R38, 0x1, R9, P0 ;  /* 0x000000012609a824 */ /* 0x000fe200000e0609 */
[----:B---3--:R-:W-:-:S04]  /*12310*/  LOP3.LUT R64, R64, 0xff, RZ, 0xc0, !PT ;  /* 0x000000ff40407812 */ /* 0x008fc800078ec0ff */
[----:B------:R-:W-:-:S05]  /*12320*/  F2FP.F16.E4M3.UNPACK_B R64, R64 ;  /* 0x00000040ff40723e */ /* 0x000fca00020006ff */
[----:B------:R-:W-:-:S05]  /*12330*/  HADD2.F32 R64, -RZ, R64.H0_H0 ;  /* 0x20000040ff407230 */ /* 0x000fca0000004100 */
[----:B------:R-:W-:-:S04]  /*12340*/  FMUL R64, R64, UR40 ;  /* 0x0000002840407c20 */ /* 0x000fc80008400000 */
[----:B--2---:R-:W-:Y:S01]  /*12350*/  FFMA R64, R224, UR41, R64 ;  /* 0x00000029e0407c23 */ /* 0x004fe20008000040 */
[----:B------:R-:W-:Y:S01]  /*12360*/  LOP3.LUT P4, RZ, R229, 0x200, RZ, 0xc0, !PT ;  /* 0x00000200e5ff7812 */ /* 0x000fe2000788c0ff */
[----:B------:R-:W2:Y:S03]  /*12370*/  LDL.LU R224, [R1+0x13c] ;  /* 0x00013c0001e07983 */ /* 0x000ea60000300800 */
[----:B------:R-:W-:Y:S01]  /*12380*/  F2FP.SATFINITE.E4M3.F32.PACK_AB_MERGE_C R65, RZ, R64, RZ ;  /* 0x00000040ff41723e */ /* 0x000fe200048070ff */
[----:B------:R-:W3:Y:S04]  /*12390*/  LDL.LU R225, [R1+0x140] ;  /* 0x0001400001e17983 */ /* 0x000ee80000300800 */
[----:B------:R0:W-:Y:S01]  /*123a0*/  @!P2 STG.E.U8 desc[UR46][R8.64+0x58], R65 ;  /* 0x000058410800a986 */ /* 0x0001e2000c10112e */
[----:B------:R-:W-:-:S02]  /*123b0*/  ISETP.LT.OR P2, PT, R39, 0x5a, !P3 ;  /* 0x0000005a2700780c */ /* 0x000fc40005f41670 */
[----:B------:R-:W-:-:S11]  /*123c0*/  PRMT R64, RZ, 0x7610, R64 ;  /* 0x00007610ff407816 */ /* 0x000fd60000000040 */
[----:B------:R-:W4:Y:S01]  /*123d0*/  @!P2 LDG.E.U8 R64, desc[UR46][R26.64+0x59] ;  /* 0x0000592e1a40a981 */ /* 0x000f22000c1e1100 */
[----:B-1----:R-:W1:Y:S01]  /*123e0*/  @!P2 LDC.64 R62, c[0x0][0x5c0] ;  /* 0x00017000ff3eab82 */ /* 0x002e620000000a00 */
[----:B0-----:R-:W-:Y:S02]  /*123f0*/  PRMT R8, RZ, 0x7610, R8 ;  /* 0x00007610ff087816 */ /* 0x001fe40000000008 */
[----:B-1----:R-:W-:-:S05]  /*12400*/  @!P2 IADD3 R62, P3, R24, R62, RZ ;  /* 0x0000003e183ea210 */ /* 0x002fca0007f7e0ff */
        /* <DEDUP_REMOVED lines=10> */
[----:B------:R-:W-:-:S13]  /*124b0*/  LOP3.LUT P2, RZ, R229, 0x400, RZ, 0xc0, !PT ;  /* 0x00000400e5ff7812 */ /* 0x000fda000784c0ff */
[----:B------:R-:W2:Y:S02]  /*124c0*/  @!P2 LDG.E.U8 R8, desc[UR46][R28.64+0x58] ;  /* 0x0000582e1c08a981 */ /* 0x000ea4000c1e1100 */
[----:B--2---:R-:W-:-:S04]  /*124d0*/  LOP3.LUT R8, R8, 0xff, RZ, 0xc0, !PT ;  /* 0x000000ff08087812 */ /* 0x004fc800078ec0ff */
[----:B------:R-:W-:-:S05]  /*124e0*/  F2FP.F16.E4M3.UNPACK_B R8, R8 ;  /* 0x00000008ff08723e */ /* 0x000fca00020006ff */
[----:B------:R-:W-:-:S05]  /*124f0*/  HADD2.F32 R8, -RZ, R8.H0_H0 ;  /* 0x20000008ff087230 */ /* 0x000fca0000004100 */
[----:B------:R-:W-:-:S04]  /*12500*/  FMUL R8, R8, UR40 ;  /* 0x0000002808087c20 */ /* 0x000fc80008400000 */
[----:B------:R-:W-:-:S05]  /*12510*/  FFMA R8, R223, UR41, R8 ;  /* 0x00000029df087c23 */ /* 0x000fca0008000008 */
[----:B------:R-:W-:Y:S02]  /*12520*/  F2FP.SATFINITE.E4M3.F32.PACK_AB_MERGE_C R65, RZ, R8, RZ ;  /* 0x00000008ff41723e */ /* 0x000fe400048070ff */
[----:B------:R-:W-:-:S03]  /*12530*/  PRMT R8, RZ, 0x7610, R8 ;  /* 0x00007610ff087816 */ /* 0x000fc60000000008 */
        /* <DEDUP_REMOVED lines=9> */
[----:B0-----:R-:W-:Y:S02]  /*125d0*/  F2FP.SATFINITE.E4M3.F32.PACK_AB_MERGE_C R9, RZ, R8, RZ ;  /* 0x00000008ff09723e */ /* 0x001fe400048070ff */
[----:B------:R-:W-:-:S03]  /*125e0*/  PRMT R8, RZ, 0x7610, R8 ;  /* 0x00007610ff087816 */ /* 0x000fc60000000008 */
[----:B------:R-:W-:Y:S04]  /*125f0*/  @!P4 STG.E.U8 desc[UR46][R58.64+0x59], R9 ;  /* 0x000059093a00c986 */ /* 0x000fe8000c10112e */
[----:B------:R-:W3:Y:S02]  /*12600*/  @!P0 LDG.E.U8 R8, desc[UR46][R30.64+0x50] ;  /* 0x0000502e1e088981 */ /* 0x000ee4000c1e1100 */
[----:B---3--:R-:W-:-:S04]  /*12610*/  LOP3.LUT R8, R8, 0xff, RZ, 0xc0, !PT ;  /* 0x000000ff08087812 */ /* 0x008fc800078ec0ff */
[----:B------:R-:W-:-:S05]  /*12620*/  F2FP.F16.E4M3.UNPACK_B R8, R8 ;  /* 0x00000008ff08723e */ /* 0x000fca00020006ff */
[----:B------:R-:W-:-:S05]  /*12630*/  HADD2.F32 R8, -RZ, R8.H0_H0 ;  /* 0x20000008ff087230 */ /* 0x000fca0000004100 */
[----:B------:R-:W-:-:S04]  /*12640*/  FMUL R8, R8, UR40 ;  /* 0x0000002808087c20 */ /* 0x000fc80008400000 */
[----:B------:R-:W-:Y:S01]  /*12650*/  FFMA R8, R225, UR41, R8 ;  /* 0x00000029e1087c23 */ /* 0x000fe20008000008 */
[----:B------:R-:W-:Y:S01]  /*12660*/  ISETP.LT.OR P4, PT, R39, 0x51, !P1 ;  /* 0x000000512700780c */ /* 0x000fe20004f81670 */
[----:B------:R-:W3:Y:S03]  /*12670*/  LDL.LU R225, [R1+0x14c] ;  /* 0x00014c0001e17983 */ /* 0x000ee60000300800 */
[----:B-1----:R-:W-:Y:S02]  /*12680*/  F2FP.SATFINITE.E4M3.F32.PACK_AB_MERGE_C R61, RZ, R8, RZ ;  /* 0x00000008ff3d723e */ /* 0x002fe400048070ff */
[----:B------:R-:W-:-:S03]  /*12690*/  PRMT R8, RZ, 0x7610, R8 ;  /* 0x00007610ff087816 */ /* 0x000fc60000000008 */
[----:B------:R0:W-:Y:S04]  /*126a0*/  @!P0 STG.E.U8 desc[UR46][R56.64+0x50], R61 ;  /* 0x0000503d38008986 */ /* 0x0001e8000c10112e */
[----:B------:R-:W4:Y:S01]  /*126b0*/  @!P3 LDG.E.U8 R8, desc[UR46][R30.64+0x51] ;  /* 0x0000512e1e08b981 */ /* 0x000f22000c1e1100 */
        /* <DEDUP_REMOVED lines=9> */
[----:B------:R-:W0:Y:S03]  /*12750*/  @!P4 LDC.64 R8, c[0x0][0x5c0] ;  /* 0x00017000ff08cb82 */ /* 0x000e260000000a00 */
[----:B------:R1:W-:Y:S01]  /*12760*/  @!P3 STG.E.U8 desc[UR46][R54.64+0x51], R59 ;  /* 0x0000513b3600b986 */ /* 0x0003e2000c10112e */
[----:B0-----:R-:W-:-:S05]  /*12770*/  @!P4 IADD3 R8, P2, R131, R8, RZ ;  /* 0x000000088308c210 */ /* 0x001fca0007f5e0ff */
[----:B------:R-:W-:Y:S01]  /*12780*/  @!P4 IMAD.X R9, R123, 0x1, R9, P2 ;  /* 0x000000017b09c824 */ /* 0x000fe200010e0609 */
[----:B------:R-:W-:-:S13]  /*12790*/  ISETP.LT.OR P2, PT, R39, 0x51, !P1 ;  /* 0x000000512700780c */ /* 0x000fda0004f41670 */
[----:B------:R-:W2:Y:S01]  /*127a0*/  @!P2 LDG.E.U8 R56, desc[UR46][R32.64+0x50] ;  /* 0x0000502e2038a981 */ /* 0x000ea2000c1e1100 */
[----:B------:R-:W-:-:S13]  /*127b0*/  ISETP.LT.OR P4, PT, R39, 0x52, !P1 ;  /* 0x000000522700780c */ /* 0x000fda0004f81670 */
[----:B-1----:R-:W0:Y:S01]  /*127c0*/  @!P4 LDC.64 R54, c[0x0][0x5c0] ;  /* 0x00017000ff36cb82 */ /* 0x002e220000000a00 */
        /* <DEDUP_REMOVED lines=18> */
[----:B------:R-:W-:Y:S02]  /*128f0*/  FFMA R56, R225, UR41, R56 ;  /* 0x00000029e1387c23 */ /* 0x000fe40008000038 */
[----:B------:R-:W3:Y:S03]  /*12900*/  LDL.LU R225, [R1+0x158] ;  /* 0x0001580001e17983 */ /* 0x000ee60000300800 */
[----:B------:R-:W-:-:S05]  /*12910*/  F2FP.SATFINITE.E4M3.F32.PACK_AB_MERGE_C R9, RZ, R56, RZ ;  /* 0x00000038ff09723e */ /* 0x000fca00048070ff */
[----:B------:R-:W-:Y:S04]  /*12920*/  @!P4 STG.E.U8 desc[UR46][R54.64+0x51], R9 ;  /* 0x000051093600c986 */ /* 0x000fe8000c10112e */
        /* <DEDUP_REMOVED lines=8> */
[----:B------:R0:W-:Y:S04]  /*129b0*/  @!P0 STG.E.U8 desc[UR46][R52.64+0x58], R57 ;  /* 0x0000583934008986 */ /* 0x0001e8000c10112e */
[----:B------:R-:W4:Y:S01]  /*129c0*/  @!P3 LDG.E.U8 R8, desc[UR46][R30.64+0x59] ;  /* 0x0000592e1e08b981 */ /* 0x000f22000c1e1100 */
[----:B------:R-:W-:Y:S02]  /*129d0*/  ISETP.LT.OR P4, PT, R39, 0x59, !P1 ;  /* 0x000000592700780c */ /* 0x000fe40004f81670 */
[----:B0-----:R-:W-:Y:S02]  /*129e0*/  PRMT R52, RZ, 0x7610, R52 ;  /* 0x00007610ff347816 */ /* 0x001fe40000000034 */
[----:B----4-:R-:W-:-:S04]  /*129f0*/  LOP3.LUT R8, R8, 0xff, RZ, 0xc0, !PT ;  /* 0x000000ff08087812 */ /* 0x010fc800078ec0ff */
[----:B------:R-:W-:-:S05]  /*12a00*/  F2FP.F16.E4M3.UNPACK_B R8, R8 ;  /* 0x00000008ff08723e */ /* 0x000fca00020006ff */
[----:B------:R-:W-:-:S05]  /*12a10*/  HADD2.F32 R8, -RZ, R8.H0_H0 ;  /* 0x20000008ff087230 */ /* 0x000fca0000004100 */
[----:B------:R-:W-:-:S04]  /*12a20*/  FMUL R8, R8, UR40 ;  /* 0x0000002808087c20 */ /* 0x000fc80008400000 */
[----:B--2---:R-:W-:Y:S02]  /*12a30*/  FFMA R8, R224, UR41, R8 ;  /* 0x00000029e0087c23 */ /* 0x004fe40008000008 */
[----:B------:R-:W2:Y:S03]  /*12a40*/  LDL.LU R224, [R1+0x15c] ;  /* 0x00015c0001e07983 */ /* 0x000ea60000300800 */
[----:B------:R-:W-:Y:S01]  /*12a50*/  F2FP.SATFINITE.E4M3.F32.PACK_AB_MERGE_C R55, RZ, R8, RZ ;  /* 0x00000008ff37723e */ /* 0x000fe200048070ff */
[----:B------:R-:W4:Y:S01]  /*12a60*/  LDL.LU R226, [R1+0x160] ;  /* 0x0001600001e27983 */ /* 0x000f220000300800 */
[----:B------:R-:W0:Y:S03]  /*12a70*/  @!P4 LDC.64 R8, c[0x0][0x5c0] ;  /* 0x00017000ff08cb82 */ /* 0x000e260000000a00 */
[----:B------:R1:W-:Y:S04]  /*12a80*/  @!P3 STG.E.U8 desc[UR46][R50.64+0x59], R55 ;  /* 0x000059373200b986 */ /* 0x0003e8000c10112e */
[----:B------:R-:W3:Y:S01]  /*12a90*/  @!P4 LDG.E.U8 R52, desc[UR46][R32.64+0x58] ;  /* 0x0000582e2034c981 */ /* 0x000ee2000c1e1100 */
[----:B------:R-:W-:-:S02]  /*12aa0*/  ISETP.LT.OR P3, PT, R39, 0x5a, !P1 ;  /* 0x0000005a2700780c */ /* 0x000fc40004f61670 */
[----:B-1----:R-:W-:Y:S02]  /*12ab0*/  PRMT R50, RZ, 0x7610, R50 ;  /* 0x00007610ff327816 */ /* 0x002fe40000000032 */
        /* <DEDUP_REMOVED lines=11> */
[----:B------:R1:W-:Y:S04]  /*12b70*/  @!P4 STG.E.U8 desc[UR46][R8.64+0x58], R51 ;  /* 0x000058330800c986 */ /* 0x0003e8000c10112e */
[----:B------:R-:W2:Y:S01]  /*12b80*/  @!P3 LDG.E.U8 R50, desc[UR46][R32.64+0x59] ;  /* 0x0000592e2032b981 */ /* 0x000ea2000c1e1100 */
[----:B0-----:R-:W-:-:S05]  /*12b90*/  @!P3 IADD3 R110, P2, R110, R52, RZ ;  /* 0x000000346e6eb210 */ /* 0x001fca0007f5e0ff */
[----:B------:R-:W-:Y:S01]  /*12ba0*/  @!P3 IMAD.X R111, R109, 0x1, R53, P2 ;  /* 0x000000016d6fb824 */ /* 0x000fe200010e0635 */
[----:B------:R-:W-:Y:S02]  /*12bb0*/  LOP3.LUT P2, RZ, R229, 0x4, RZ, 0xc0, !PT ;  /* 0x00000004e5ff7812 */ /* 0x000fe4000784c0ff */
        /* <DEDUP_REMOVED lines=11> */
[----:B------:R-:W1:Y:S01]  /*12c70*/  @!P4 LDC.64 R52, c[0x0][0x5c0] ;  /* 0x00017000ff34cb82 */ /* 0x000e620000000a00 */
        /* <DEDUP_REMOVED lines=16> */
[----:B-1----:R-:W-:Y:S01]  /*12d80*/  @!P4 IADD3 R108, P2, R108, R52, RZ ;  /* 0x000000346c6cc210 */ /* 0x002fe20007f5e0ff */
[----:B------:R-:W3:Y:S03]  /*12d90*/  LDL.LU R225, [R1+0x170] ;  /* 0x0001700001e17983 */ /* 0x000ee60000300800 */
[----:B0-----:R-:W-:Y:S02]  /*12da0*/  F2FP.SATFINITE.E4M3.F32.PACK_AB_MERGE_C R9, RZ, R8, RZ ;  /* 0x00000008ff09723e */ /* 0x001fe400048070ff */
[----:B------:R-:W-:-:S03]  /*12db0*/  PRMT R8, RZ, 0x7610, R8 ;  /* 0x00007610ff087816 */ /* 0x000fc60000000008 */
[----:B------:R0:W-:Y:S04]  /*12dc0*/  @!P0 STG.E.U8 desc[UR46][R46.64+0x51], R9 ;  /* 0x000051092e008986 */ /* 0x0001e8000c10112e */
[----:B------:R-:W2:Y:S01]  /*12dd0*/  @!P4 LDG.E.U8 R8, desc[UR46][R36.64+0x50] ;  /* 0x0000502e2408c981 */ /* 0x000ea2000c1e1100 */
[----:B------:R-:W-:Y:S01]  /*12de0*/  @!P4 IMAD.X R109, R107, 0x1, R53, P2 ;  /* 0x000000016b6dc824 */ /* 0x000fe200010e0635 */
[----:B0-----:R-:W0:Y:S01]  /*12df0*/  @!P3 LDC.64 R46, c[0x0][0x5c0] ;  /* 0x00017000ff2ebb82 */ /* 0x001e220000000a00 */
[----:B--2---:R-:W-:-:S04]  /*12e00*/  LOP3.LUT R8, R8, 0xff, RZ, 0xc0, !PT ;  /* 0x000000ff08087812 */ /* 0x004fc800078ec0ff */
[----:B------:R-:W-:-:S05]  /*12e10*/  F2FP.F16.E4M3.UNPACK_B R8, R8 ;  /* 0x00000008ff08723e */ /* 0x000fca00020006ff */
[----:B------:R-:W-:-:S05]  /*12e20*/  HADD2.F32 R8, -RZ, R8.H0_H0 ;  /* 0x20000008ff087230 */ /* 0x000fca0000004100 */
[----:B------:R-:W-:-:S04]  /*12e30*/  FMUL R8, R8, UR40 ;  /* 0x0000002808087c20 */ /* 0x000fc80008400000 */
[----:B------:R-:W-:Y:S01]  /*12e40*/  FFMA R8, R224, UR41, R8 ;  /* 0x00000029e0087c23 */ /* 0x000fe20008000008 */
[----:B0-----:R-:W-:Y:S01]  /*12e50*/  @!P3 IADD3 R106, P2, R106, R46, RZ ;  /* 0x0000002e6a6ab210 */ /* 0x001fe20007f5e0ff */
[----:B------:R-:W2:Y:S03]  /*12e60*/  LDL.LU R224, [R1+0x174] ;  /* 0x0001740001e07983 */ /* 0x000ea60000300800 */
[----:B------:R-:W-:Y:S02]  /*12e70*/  F2FP.SATFINITE.E4M3.F32.PACK_AB_MERGE_C R9, RZ, R8, RZ ;  /* 0x00000008ff09723e */ /* 0x000fe400048070ff */
[----:B------:R-:W-:-:S03]  /*12e80*/  PRMT R8, RZ, 0x7610, R8 ;  /* 0x00007610ff087816 */ /* 0x000fc60000000008 */
[----:B------:R0:W-:Y:S04]  /*12e90*/  @!P4 STG.E.U8 desc[UR46][R108.64+0x50], R9 ;  /* 0x000050096c00c986 */ /* 0x0001e8000c10112e */
[----:B------:R-:W4:Y:S01]  /*12ea0*/  @!P3 LDG.E.U8 R8, desc[UR46][R36.64+0x51] ;  /* 0x0000512e2408b981 */ /* 0x000f22000c1e1100 */
[----:B------:R-:W-:Y:S01]  /*12eb0*/  @!P3 IMAD.X R107, R105, 0x1, R47, P2 ;  /* 0x00000001696bb824 */ /* 0x000fe200010e062f */
[----:B------:R-:W-:Y:S02]  /*12ec0*/  LOP3.LUT P2, RZ, R229, 0x1, RZ, 0xc0, !PT ;  /* 0x00000001e5ff7812 */ /* 0x000fe4000784c0ff */
[----:B----4-:R-:W-:-:S04]  /*12ed0*/  LOP3.LUT R8, R8, 0xff, RZ, 0xc0, !PT ;  /* 0x000000ff08087812 */ /* 0x010fc800078ec0ff */
[----:B------:R-:W-:-:S05]  /*12ee0*/  F2FP.F16.E4M3.UNPACK_B R8, R8 ;  /* 0x00000008ff08723e */ /* 0x000fca00020006ff */
[----:B------:R-:W-:-:S05]  /*12ef0*/  HADD2.F32 R8, -RZ, R8.H0_H0 ;  /* 0x20000008ff087230 */ /* 0x000fca0000004100 */
[----:B------:R-:W-:-:S04]  /*12f00*/  FMUL R8, R8, UR40 ;  /* 0x0000002808087c20 */ /* 0x000fc80008400000 */
[----:B------:R-:W-:Y:S01]  /*12f10*/  FFMA R8, R226, UR41, R8 ;  /* 0x00000029e2087c23 */ /* 0x000fe20008000008 */
[----:B------:R-:W-:Y:S01]  /*12f20*/  LOP3.LUT P0, RZ, R228, 0x80000000, RZ, 0xc0, !PT ;  /* 0x80000000e4ff7812 */ /* 0x000fe2000780c0ff */
[----:B------:R-:W4:Y:S03]  /*12f30*/  LDL.LU R226, [R1+0x178] ;  /* 0x0001780001e27983 */ /* 0x000f260000300800 */
[----:B0-----:R-:W-:Y:S02]  /*12f40*/  F2FP.SATFINITE.E4M3.F32.PACK_AB_MERGE_C R9, RZ, R8, RZ ;  /* 0x00000008ff09723e */ /* 0x001fe400048070ff */
[----:B------:R-:W-:-:S03]  /*12f50*/  PRMT R8, RZ, 0x7610, R8 ;  /* 0x00007610ff087816 */ /* 0x000fc60000000008 */
[----:B------:R0:W-:Y:S04]  /*12f60*/  @!P3 STG.E.U8 desc[UR46][R106.64+0x51], R9 ;  /* 0x000051096a00b986 */ /* 0x0001e8000c10112e */
[----:B------:R-:W3:Y:S02]  /*12f70*/  @!P2 LDG.E.U8 R8, desc[UR46][R34.64+0x58] ;  /* 0x0000582e2208a981 */ /* 0x000ee4000c1e1100 */
        /* <DEDUP_REMOVED lines=9> */
[----:B------:R-:W-:Y:S04]  /*13010*/  @!P2 STG.E.U8 desc[UR46][R44.64+0x58], R47 ;  /* 0x0000582f2c00a986 */ /* 0x000fe8000c10112e */
[----:B------:R-:W2:Y:S01]  /*13020*/  @!P0 LDG.E.U8 R8, desc[UR46][R34.64+0x59] ;  /* 0x0000592e22088981 */ /* 0x000ea2000c1e1100 */
[----:B------:R-:W-:Y:S01]  /*13030*/  LOP3.LUT P4, RZ, R227, 0x800, RZ, 0xc0, !PT ;  /* 0x00000800e3ff7812 */ /* 0x000fe2000788c0ff */
[----:B------:R-:W1:Y:S01]  /*13040*/  @!P3 LDC.64 R48, c[0x0][0x5c0] ;  /* 0x00017000ff30bb82 */ /* 0x000e620000000a00 */
[----:B--2---:R-:W-:-:S04]  /*13050*/  LOP3.LUT R8, R8, 0xff, RZ, 0xc0, !PT ;  /* 0x000000ff08087812 */ /* 0x004fc800078ec0ff */
[----:B------:R-:W-:-:S05]  /*13060*/  F2FP.F16.E4M3.UNPACK_B R8, R8 ;  /* 0x00000008ff08723e */ /* 0x000fca00020006ff */
[----:B------:R-:W-:-:S05]  /*13070*/  HADD2.F32 R8, -RZ, R8.H0_H0 ;  /* 0x20000008ff087230 */ /* 0x000fca0000004100 */
[----:B------:R-:W-:-:S04]  /*13080*/  FMUL R8, R8, UR40 ;  /* 0x0000002808087c20 */ /* 0x000fc80008400000 */
[----:B------:R-:W-:Y:S01]  /*13090*/  FFMA R8, R224, UR41, R8 ;  /* 0x00000029e0087c23 */ /* 0x000fe20008000008 */
[----:B-1----:R-:W-:Y:S01]  /*130a0*/  @!P3 IADD3 R104, P2, R104, R48, RZ ;  /* 0x000000306868b210 */ /* 0x002fe20007f5e0ff */
[----:B------:R-:W2:Y:S03]  /*130b0*/  LDL.LU R224, [R1+0x180] ;  /* 0x0001800001e07983 */ /* 0x000ea60000300800 */
[----:B0-----:R-:W-:Y:S02]  /*130c0*/  F2FP.SATFINITE.E4M3.F32.PACK_AB_MERGE_C R9, RZ, R8, RZ ;  /* 0x00000008ff09723e */ /* 0x001fe400048070ff */
[----:B------:R-:W-:-:S03]  /*130d0*/  PRMT R8, RZ, 0x7610, R8 ;  /* 0x00007610ff087816 */ /* 0x000fc60000000008 */
[----:B------:R0:W-:Y:S04]  /*130e0*/  @!P0 STG.E.U8 desc[UR46][R42.64+0x59], R9 ;  /* 0x000059092a008986 */ /* 0x0001e8000c10112e */
[----:B------:R-:W4:Y:S01]  /*130f0*/  @!P3 LDG.E.U8 R8, desc[UR46][R36.64+0x58] ;  /* 0x0000582e2408b981 */ /* 0x000f22000c1e1100 */
[----:B------:R-:W-:Y:S01]  /*13100*/  @!P3 IMAD.X R105, R103, 0x1, R49, P2 ;  /* 0x000000016769b824 */ /* 0x000fe200010e0631 */
[----:B----4-:R-:W-:-:S04]  /*13110*/  LOP3.LUT R8, R8, 0xff, RZ, 0xc0, !PT ;  /* 0x000000ff08087812 */ /* 0x010fc800078ec0ff */
[----:B------:R-:W-:-:S05]  /*13120*/  F2FP.F16.E4M3.UNPACK_B R8, R8 ;  /* 0x00000008ff08723e */ /* 0x000fca00020006ff */
[----:B------:R-:W-:-:S05]  /*13130*/  HADD2.F32 R8, -RZ, R8.H0_H0 ;  /* 0x20000008ff087230 */ /* 0x000fca0000004100 */
[----:B------:R-:W-:-:S04]  /*13140*/  FMUL R8, R8, UR40 ;  /* 0x0000002808087c20 */ /* 0x000fc80008400000 */
[----:B------:R-:W-:Y:S02]  /*13150*/  FFMA R8, R226, UR41, R8 ;  /* 0x00000029e2087c23 */ /* 0x000fe40008000008 */
[----:B------:R-:W4:Y:S03]  /*13160*/  LDL.LU R226, [R1+0x184] ;  /* 0x0001840001e27983 */ /* 0x000f260000300800 */
[----:B0-----:R-:W-:Y:S02]  /*13170*/  F2FP.SATFINITE.E4M3.F32.PACK_AB_MERGE_C R43, RZ, R8, RZ ;  /* 0x00000008ff2b723e */ /* 0x001fe400048070ff */
[----:B------:R-:W0:Y:S03]  /*13180*/  @!P4 LDC.64 R8, c[0x0][0x5c0] ;  /* 0x00017000ff08cb82 */ /* 0x000e260000000a00 */
[----:B------:R1:W-:Y:S01]  /*13190*/  @!P3 STG.E.U8 desc[UR46][R104.64+0x58], R43 ;  /* 0x0000582b6800b986 */ /* 0x0003e2000c10112e */
[----:B0-----:R-:W-:-:S02]  /*131a0*/  @!P4 IADD3 R8, P2, R41, R8, RZ ;  /* 0x000000082908c210 */ /* 0x001fc40007f5e0ff */
[----:B------:R-:W-:-:S06]  /*131b0*/  PRMT R41, RZ, 0x7610, R41 ;  /* 0x00007610ff297816 */ /* 0x000fcc0000000029 */
[----:B------:R-:W3:Y:S01]  /*131c0*/  @!P4 LDG.E.U8 R41, desc[UR46][R36.64+0x59] ;  /* 0x0000592e2429c981 */ /* 0x000ee2000c1e1100 */
[----:B------:R-:W-:Y:S01]  /*131d0*/  @!P4 IMAD.X R9, R82, 0x1, R9, P2 ;  /* 0x000000015209c824 */ /* 0x000fe200010e0609 */
[----:B---3--:R-:W-:-:S04]  /*131e0*/  LOP3.LUT R41, R41, 0xff, RZ, 0xc0, !PT ;  /* 0x000000ff29297812 */ /* 0x008fc800078ec0ff */
[----:B------:R-:W-:-:S05]  /*131f0*/  F2FP.F16.E4M3.UNPACK_B R41, R41 ;  /* 0x00000029ff29723e */ /* 0x000fca00020006ff */
[----:B------:R-:W-:-:S05]  /*13200*/  HADD2.F32 R41, -RZ, R41.H0_H0 ;  /* 0x20000029ff297230 */ /* 0x000fca0000004100 */
[----:B------:R-:W-:-:S04]  /*13210*/  FMUL R41, R41, UR40 ;  /* 0x0000002829297c20 */ /* 0x000fc80008400000 */
[----:B------:R-:W-:Y:S02]  /*13220*/  FFMA R41, R225, UR41, R41 ;  /* 0x00000029e1297c23 */ /* 0x000fe40008000029 */
[----:B------:R-:W3:Y:S03]  /*13230*/  LDL.LU R225, [R1+0x188] ;  /* 0x0001880001e17983 */ /* 0x000ee60000300800 */
[----:B------:R-:W-:-:S05]  /*13240*/  F2FP.SATFINITE.E4M3.F32.PACK_AB_MERGE_C R45, RZ, R41, RZ ;  /* 0x00000029ff2d723e */ /* 0x000fca00048070ff */
[----:B------:R0:W-:Y:S01]  /*13250*/  @!P4 STG.E.U8 desc[UR46][R8.64+0x59], R45 ;  /* 0x0000592d0800c986 */ /* 0x0001e2000c10112e */
[----:B------:R-:W-:-:S04]  /*13260*/  ISETP.GE.AND P4, PT, R40, 0x1, PT ;  /* 0x000000012800780c */ /* 0x000fc80003f86270 */
[----:B------:R-:W-:Y:S02]  /*13270*/  ISETP.LT.OR P2, PT, R39, 0x61, !P4 ;  /* 0x000000612700780c */ /* 0x000fe40006741670 */
[----:B------:R-:W-:-:S11]  /*13280*/  PRMT R41, RZ, 0x7610, R41 ;  /* 0x00007610ff297816 */ /* 0x000fd60000000029 */
[----:B------:R-:W2:Y:S01]  /*13290*/  @!P2 LDG.E.U8 R41, desc[UR46][R26.64+0x60] ;  /* 0x0000602e1a29a981 */ /* 0x000ea2000c1e1100 */
[----:B-1----:R-:W1:Y:S02]  /*132a0*/  @!P2 LDC.64 R42, c[0x0][0x5c0] ;  /* 0x00017000ff2aab82 */ /* 0x002e640000000a00 */
[----:B-1----:R-:W-:-:S05]  /*132b0*/  @!P2 IADD3 R42, P3, R24, R42, RZ ;  /* 0x0000002a182aa210 */ /* 0x002fca0007f7e0ff */
        /* <DEDUP_REMOVED lines=8> */
[----:B0-----:R-:W-:-:S05]  /*13340*/  F2FP.SATFINITE.E4M3.F32.PACK_AB_MERGE_C R45, RZ, R41, RZ ;  /* 0x00000029ff2d723e */ /* 0x001fca00048070ff */
[----:B------:R0:W-:Y:S01]  /*13350*/  @!P2 STG.E.U8 desc[UR46][R42.64+0x60], R45 ;  /* 0x0000602d2a00a986 */ /* 0x0001e2000c10112e */
[----:B------:R-:W-:Y:S02]  /*13360*/  ISETP.LT.OR P2, PT, R39, 0x62, !P4 ;  /* 0x000000622700780c */ /* 0x000fe40006741670 */
[----:B------:R-:W-:-:S11]  /*13370*/  PRMT R41, RZ, 0x7610, R41 ;  /* 0x00007610ff297816 */ /* 0x000fd60000000029 */
[----:B------:R-:W4:Y:S01]  /*13380*/  @!P2 LDG.E.U8 R41, desc[UR46][R26.64+0x61] ;  /* 0x0000612e1a29a981 */ /* 0x000f22000c1e1100 */
[----:B------:R-:W1:Y:S02]  /*13390*/  @!P2 LDC.64 R8, c[0x0][0x5c0] ;  /* 0x00017000ff08ab82 */ /* 0x000e640000000a00 */
[----:B-1----:R-:W-:-:S05]  /*133a0*/  @!P2 IADD3 R8, P3, R24, R8, RZ ;  /* 0x000000081808a210 */ /* 0x002fca0007f7e0ff */
[----:B------:R-:W-:Y:S01]  /*133b0*/  @!P2 IMAD.X R9, R38, 0x1, R9, P3 ;  /* 0x000000012609a824 */ /* 0x000fe200018e0609 */
[----:B------:R-:W-:Y:S02]  /*133c0*/  LOP3.LUT P3, RZ, R228, 0x40000000, RZ, 0xc0, !PT ;  /* 0x40000000e4ff7812 */ /* 0x000fe4000786c0ff */
[----:B----4-:R-:W-:-:S04]  /*133d0*/  LOP3.LUT R41, R41, 0xff, RZ, 0xc0, !PT ;  /* 0x000000ff29297812 */ /* 0x010fc800078ec0ff */
[----:B------:R-:W-:-:S05]  /*133e0*/  F2FP.F16.E4M3.UNPACK_B R41, R41 ;  /* 0x00000029ff29723e */ /* 0x000fca00020006ff */
[----:B------:R-:W-:-:S05]  /*133f0*/  HADD2.F32 R41, -RZ, R41.H0_H0 ;  /* 0x20000029ff297230 */ /* 0x000fca0000004100 */
[----:B------:R-:W-:-:S04]  /*13400*/  FMUL R41, R41, UR40 ;  /* 0x0000002829297c20 */ /* 0x000fc80008400000 */
[----:B------:R-:W-:Y:S02]  /*13410*/  FFMA R41, R226, UR41, R41 ;  /* 0x00000029e2297c23 */ /* 0x000fe40008000029 */
[----:B------:R-:W4:Y:S03]  /*13420*/  LDL.LU R226, [R1+0x190] ;  /* 0x0001900001e27983 */ /* 0x000f260000300800 */
        /* <DEDUP_REMOVED lines=8> */
[----:B------:R-:W-:-:S05]  /*134b0*/  FFMA R41, R225, UR41, R41 ;  /* 0x00000029e1297c23 */ /* 0x000fca0008000029 */
[----:B------:R-:W-:Y:S02]  /*134c0*/  F2FP.SATFINITE.E4M3.F32.PACK_AB_MERGE_C R45, RZ, R41, RZ ;  /* 0x00000029ff2d723e */ /* 0x000fe400048070ff */
[----:B------:R-:W-:-:S03]  /*134d0*/  PRMT R41, RZ, 0x7610, R41 ;  /* 0x00007610ff297816 */ /* 0x000fc60000000029 */
[----:B------:R0:W-:Y:S04]  /*134e0*/  @!P3 STG.E.U8 desc[UR46][R22.64+0x60], R45 ;  /* 0x0000602d1600b986 */ /* 0x0001e8000c10112e */
[----:B------:R-:W3:Y:S01]  /*134f0*/  @!P0 LDG.E.U8 R41, desc[UR46][R28.64+0x61] ;  /* 0x0000612e1c298981 */ /* 0x000ee2000c1e1100 */
[----:B------:R-:W-:Y:S02]  /*13500*/  ISETP.LT.OR P2, PT, R39, 0x69, !P4 ;  /* 0x000000692700780c */ /* 0x000fe40006741670 */
[----:B0-----:R-:W-:-:S11]  /*13510*/  PRMT R22, RZ, 0x7610, R22 ;  /* 0x00007610ff167816 */ /* 0x001fd60000000016 */
[----:B------:R-:W0:Y:S01]  /*13520*/  @!P2 LDC.64 R8, c[0x0][0x5c0] ;  /* 0x00017000ff08ab82 */ /* 0x000e220000000a00 */
[----:B---3--:R-:W-:-:S04]  /*13530*/  LOP3.LUT R41, R41, 0xff, RZ, 0xc0, !PT ;  /* 0x000000ff29297812 */ /* 0x008fc800078ec0ff */
[----:B------:R-:W-:-:S05]  /*13540*/  F2FP.F16.E4M3.UNPACK_B R41, R41 ;  /* 0x00000029ff29723e */ /* 0x000fca00020006ff */
[----:B------:R-:W-:-:S05]  /*13550*/  HADD2.F32 R41, -RZ, R41.H0_H0 ;  /* 0x20000029ff297230 */ /* 0x000fca0000004100 */
[----:B------:R-:W-:-:S04]  /*13560*/  FMUL R41, R41, UR40 ;  /* 0x0000002829297c20 */ /* 0x000fc80008400000 */
[----:B--2---:R-:W-:Y:S01]  /*13570*/  FFMA R41, R224, UR41, R41 ;  /* 0x00000029e0297c23 */ /* 0x004fe20008000029 */
[----:B0-----:R-:W-:Y:S01]  /*13580*/  @!P2 IADD3 R8, P3, R24, R8, RZ ;  /* 0x000000081808a210 */ /* 0x001fe20007f7e0ff */
[----:B------:R-:W2:Y:S03]  /*13590*/  LDL.LU R224, [R1+0x194] ;  /* 0x0001940001e07983 */ /* 0x000ea60000300800 */
[----:B------:R-:W-:Y:S01]  /*135a0*/  F2FP.SATFINITE.E4M3.F32.PACK_AB_MERGE_C R41, RZ, R41, RZ ;  /* 0x00000029ff29723e */ /* 0x000fe200048070ff */
[----:B------:R-:W-:Y:S01]  /*135b0*/  @!P2 IMAD.X R9, R38, 0x1, R9, P3 ;  /* 0x000000012609a824 */ /* 0x000fe200018e0609 */
[----:B------:R-:W3:Y:S04]  /*135c0*/  LDL.LU R225, [R1+0x198] ;  /* 0x0001980001e17983 */ /* 0x000ee80000300800 */
        /* <DEDUP_REMOVED lines=13> */
[----:B------:R-:W2:Y:S01]  /*136a0*/  @!P2 LDG.E.U8 R22, desc[UR46][R26.64+0x69] ;  /* 0x0000692e1a16a981 */ /* 0x000ea2000c1e1100 */
[----:B0-----:R-:W0:Y:S01]  /*136b0*/  @!P2 LDC.64 R20, c[0x0][0x5c0] ;  /* 0x00017000ff14ab82 */ /* 0x001e220000000a00 */
[----:B-1----:R-:W-:Y:S02]  /*136c0*/  PRMT R8, RZ, 0x7610, R8 ;  /* 0x00007610ff087816 */ /* 0x002fe40000000008 */
        /* <DEDUP_REMOVED lines=11> */
[----:B------:R-:W3:Y:S01]  /*13780*/  @!P0 LDG.E.U8 R8, desc[UR46][R28.64+0x68] ;  /* 0x0000682e1c088981 */ /* 0x000ee2000c1e1100 */
        /* <DEDUP_REMOVED lines=28> */
[----:B0-----:R-:W-:Y:S01]  /*13950*/  PRMT R16, RZ, 0x7610, R16 ;  /* 0x00007610ff107816 */ /* 0x001fe20000000010 */
[----:B------:R-:W2:Y:S03]  /*13960*/  LDL.LU R224, [R1+0x1ac] ;  /* 0x0001ac0001e07983 */ /* 0x000ea60000300800 */
[----:B------:R-:W-:Y:S02]  /*13970*/  F2FP.SATFINITE.E4M3.F32.PACK_AB_MERGE_C R19, RZ, R8, RZ ;  /* 0x00000008ff13723e */ /* 0x000fe400048070ff */
[----:B------:R-:W-:-:S03]  /*13980*/  PRMT R8, RZ, 0x7610, R8 ;  /* 0x00007610ff087816 */ /* 0x000fc60000000008 */
[----:B------:R0:W-:Y:S04]  /*13990*/  @!P4 STG.E.U8 desc[UR46][R14.64+0x60], R19 ;  /* 0x000060130e00c986 */ /* 0x0001e8000c10112e */
        /* <DEDUP_REMOVED lines=10> */
[----:B------:R-:W1:Y:S03]  /*13a40*/  @!P5 LDC.64 R8, c[0x0][0x5c0] ;  /* 0x00017000ff08db82 */ /* 0x000e660000000a00 */
[----:B------:R4:W-:Y:S04]  /*13a50*/  @!P3 STG.E.U8 desc[UR46][R12.64+0x61], R17 ;  /* 0x000061110c00b986 */ /* 0x0009e8000c10112e */
[----:B------:R-:W2:Y:S01]  /*13a60*/  @!P5 LDG.E.U8 R16, desc[UR46][R32.64+0x60] ;  /* 0x0000602e2010d981 */ /* 0x000ea2000c1e1100 */
[----:B----4-:R-:W-:-:S02]  /*13a70*/  PRMT R12, RZ, 0x7610, R12 ;  /* 0x00007610ff0c7816 */ /* 0x010fc4000000000c */
[----:B-1----:R-:W-:-:S05]  /*13a80*/  @!P5 IADD3 R8, P2, R83, R8, RZ ;  /* 0x000000085308d210 */ /* 0x002fca0007f5e0ff */
[----:B------:R-:W-:Y:S01]  /*13a90*/  @!P5 IMAD.X R9, R94, 0x1, R9, P2 ;  /* 0x000000015e09d824 */ /* 0x000fe200010e0609 */
        /* <DEDUP_REMOVED lines=10> */
[----:B------:R-:W-:Y:S01]  /*13b40*/  @!P6 IMAD.X R15, R102, 0x1, R15, P2 ;  /* 0x00000001660fe824 */ /* 0x000fe200010e060f */
[----:B----4-:R-:W-:-:S04]  /*13b50*/  LOP3.LUT R12, R12, 0xff, RZ, 0xc0, !PT ;  /* 0x000000ff0c0c7812 */ /* 0x010fc800078ec0ff */
[----:B------:R-:W-:-:S05]  /*13b60*/  F2FP.F16.E4M3.UNPACK_B R12, R12 ;  /* 0x0000000cff0c723e */ /* 0x000fca00020006ff */
[----:B------:R-:W-:-:S05]  /*13b70*/  HADD2.F32 R12, -RZ, R12.H0_H0 ;  /* 0x2000000cff0c7230 */ /* 0x000fca0000004100 */
[----:B------:R-:W-:-:S04]  /*13b80*/  FMUL R12, R12, UR40 ;  /* 0x000000280c0c7c20 */ /* 0x000fc80008400000 */
[----:B------:R-:W-:Y:S01]  /*13b90*/  FFMA R12, R224, UR41, R12 ;  /* 0x00000029e00c7c23 */ /* 0x000fe2000800000c */
[----:B------:R-:W-:Y:S01]  /*13ba0*/  ISETP.GE.AND P3, PT, R40, 0x81, PT ;  /* 0x000000812800780c */ /* 0x000fe20003f66270 */
[----:B------:R-:W4:Y:S03]  /*13bb0*/  LDL.LU R224, [R1+0x1b8] ;  /* 0x0001b80001e07983 */ /* 0x000f260000300800 */
[----:B------:R-:W-:Y:S02]  /*13bc0*/  F2FP.SATFINITE.E4M3.F32.PACK_AB_MERGE_C R17, RZ, R12, RZ ;  /* 0x0000000cff11723e */ /* 0x000fe400048070ff */
[----:B------:R-:W-:-:S03]  /*13bd0*/  PRMT R12, RZ, 0x7610, R12 ;  /* 0x00007610ff0c7816 */ /* 0x000fc6000000000c */
[----:B------:R1:W-:Y:S04]  /*13be0*/  @!P6 STG.E.U8 desc[UR46][R14.64+0x61], R17 ;  /* 0x000061110e00e986 */ /* 0x0003e8000c10112e */
[----:B------:R-:W3:Y:S01]  /*13bf0*/  @!P4 LDG.E.U8 R12, desc[UR46][R30.64+0x68] ;  /* 0x0000682e1e0cc981 */ /* 0x000ee2000c1e1100 */
[----:B------:R-:W-:Y:S02]  /*13c00*/  ISETP.LT.OR P3, PT, R39, 0x6a, !P3 ;  /* 0x0000006a2700780c */ /* 0x000fe40005f61670 */
[----:B0-----:R-:W-:-:S11]  /*13c10*/  PRMT R8, RZ, 0x7610, R8 ;  /* 0x00007610ff087816 */ /* 0x001fd60000000008 */
[----:B-1----:R-:W0:Y:S01]  /*13c20*/  @!P3 LDC.64 R14, c[0x0][0x5c0] ;  /* 0x00017000ff0ebb82 */ /* 0x002e220000000a00 */
[----:B---3--:R-:W-:-:S04]  /*13c30*/  LOP3.LUT R12, R12, 0xff, RZ, 0xc0, !PT ;  /* 0x000000ff0c0c7812 */ /* 0x008fc800078ec0ff */
[----:B------:R-:W-:-:S05]  /*13c40*/  F2FP.F16.E4M3.UNPACK_B R12, R12 ;  /* 0x0000000cff0c723e */ /* 0x000fca00020006ff */
[----:B------:R-:W-:-:S05]  /*13c50*/  HADD2.F32 R12, -RZ, R12.H0_H0 ;  /* 0x2000000cff0c7230 */ /* 0x000fca0000004100 */
[----:B------:R-:W-:-:S04]  /*13c60*/  FMUL R12, R12, UR40 ;  /* 0x000000280c0c7c20 */ /* 0x000fc80008400000 */
[----:B------:R-:W-:Y:S02]  /*13c70*/  FFMA R12, R225, UR41, R12 ;  /* 0x00000029e10c7c23 */ /* 0x000fe4000800000c */
[----:B------:R-:W3:Y:S03]  /*13c80*/  LDL.LU R225, [R1+0x1bc] ;  /* 0x0001bc0001e17983 */ /* 0x000ee60000300800 */
[----:B------:R-:W-:-:S05]  /*13c90*/  F2FP.SATFINITE.E4M3.F32.PACK_AB_MERGE_C R13, RZ, R12, RZ ;  /* 0x0000000cff0d723e */ /* 0x000fca00048070ff */
[----:B------:R1:W-:Y:S04]  /*13ca0*/  @!P4 STG.E.U8 desc[UR46][R10.64+0x68], R13 ;  /* 0x0000680d0a00c986 */ /* 0x0003e8000c10112e */
[----:B------:R-:W2:Y:S01]  /*13cb0*/  @!P3 LDG.E.U8 R8, desc[UR46][R30.64+0x69] ;  /* 0x0000692e1e08b981 */ /* 0x000ea2000c1e1100 */
[----:B-1----:R-:W-:Y:S02]  /*13cc0*/  PRMT R10, RZ, 0x7610, R10 ;  /* 0x00007610ff0a7816 */ /* 0x002fe4000000000a */
[----:B--2---:R-:W-:-:S04]  /*13cd0*/  LOP3.LUT R8, R8, 0xff, RZ, 0xc0, !PT ;  /* 0x000000ff08087812 */ /* 0x004fc800078ec0ff */
[----:B------:R-:W-:-:S05]  /*13ce0*/  F2FP.F16.E4M3.UNPACK_B R8, R8 ;  /* 0x00000008ff08723e */ /* 0x000fca00020006ff */
[----:B------:R-:W-:Y:S01]  /*13cf0*/  HADD2.F32 R9, -RZ, R8.H0_H0 ;  /* 0x20000008ff097230 */ /* 0x000fe20000004100 */
[----:B0-----:R-:W-:-:S04]  /*13d00*/  @!P3 IADD3 R8, P2, P4, R24, R14, R5 ;  /* 0x0000000e1808b210 */ /* 0x001fc80007c5e005 */
[----:B------:R-:W-:Y:S01]  /*13d10*/  FMUL R12, R9, UR40 ;  /* 0x00000028090c7c20 */ /* 0x000fe20008400000 */
[----:B------:R-:W-:Y:S02]  /*13d20*/  @!P3 IADD3.X R9, R38, R15, R7, P2, P4 ;  /* 0x0000000f2609b210 */ /* 0x000fe400017e8407 */
[C---:B------:R-:W-:Y:S01]  /*13d30*/  ISETP.LT.OR P2, PT, R39.reuse, 0x69, !P1 ;  /* 0x000000692700780c */ /* 0x040fe20004f41670 */
[----:B------:R-:W-:Y:S01]  /*13d40*/  FFMA R12, R226, UR41, R12 ;  /* 0x00000029e20c7c23 */ /* 0x000fe2000800000c */
[----:B------:R-:W-:Y:S01]  /*13d50*/  ISETP.LT.OR P1, PT, R39, 0x6a, !P1 ;  /* 0x0000006a2700780c */ /* 0x000fe20004f21670 */
[----:B------:R-:W2:Y:S03]  /*13d60*/  LDL.LU R226, [R1+0x1c0] ;  /* 0x0001c00001e27983 */ /* 0x000ea60000300800 */
[----:B------:R-:W-:-:S05]  /*13d70*/  F2FP.SATFINITE.E4M3.F32.PACK_AB_MERGE_C R13, RZ, R12, RZ ;  /* 0x0000000cff0d723e */ /* 0x000fca00048070ff */
[----:B------:R4:W-:Y:S02]  /*13d80*/  @!P3 STG.E.U8 desc[UR46][R8.64+0x69], R13 ;  /* 0x0000690d0800b986 */ /* 0x0009e4000c10112e */
[----:B------:R-:W0:Y:S02]  /*13d90*/  @!P2 LDC.64 R16, c[0x0][0x5c0] ;  /* 0x00017000ff10ab82 */ /* 0x000e240000000a00 */
[----:B------:R-:W3:Y:S01]  /*13da0*/  @!P2 LDG.E.U8 R10, desc[UR46][R32.64+0x68] ;  /* 0x0000682e200aa981 */ /* 0x000ee2000c1e1100 */
[----:B------:R-:W-:-:S04]  /*13db0*/  @!P2 IADD3 R15, P3, P4, R2, R24, R5 ;  /* 0x00000018020fa210 */ /* 0x000fc80007c7e005 */
[----:B------:R-:W-:Y:S02]  /*13dc0*/  @!P2 IADD3.X R12, R6, R38, R7, P3, P4 ;  /* 0x00000026060ca210 */ /* 0x000fe40001fe8407 */
[----:B---3--:R-:W-:-:S04]  /*13dd0*/  LOP3.LUT R10, R10, 0xff, RZ, 0xc0, !PT ;  /* 0x000000ff0a0a7812 */ /* 0x008fc800078ec0ff */
[----:B------:R-:W-:-:S05]  /*13de0*/  F2FP.F16.E4M3.UNPACK_B R10, R10 ;  /* 0x0000000aff0a723e */ /* 0x000fca00020006ff */
[----:B------:R-:W-:-:S05]  /*13df0*/  HADD2.F32 R10, -RZ, R10.H0_H0 ;  /* 0x2000000aff0a7230 */ /* 0x000fca0000004100 */
[----:B------:R-:W-:Y:S01]  /*13e00*/  FMUL R11, R10, UR40 ;  /* 0x000000280a0b7c20 */ /* 0x000fe20008400000 */
[----:B0-----:R-:W-:-:S03]  /*13e10*/  @!P2 IADD3 R10, P3, R15, R16, RZ ;  /* 0x000000100f0aa210 */ /* 0x001fc60007f7e0ff */
[----:B----4-:R-:W-:Y:S02]  /*13e20*/  FFMA R8, R224, UR41, R11 ;  /* 0x00000029e0087c23 */ /* 0x010fe4000800000b */
[----:B------:R-:W-:Y:S01]  /*13e30*/  @!P2 IMAD.X R11, R12, 0x1, R17, P3 ;  /* 0x000000010c0ba824 */ /* 0x000fe200018e0611 */
[----:B------:R-:W-:Y:S01]  /*13e40*/  ISETP.GE.AND P5, PT, R40, 0x101, PT ;  /* 0x000001012800780c */ /* 0x000fe20003fa6270 */
[----:B------:R-:W0:Y:S01]  /*13e50*/  @!P1 LDC.64 R16, c[0x0][0x5c0] ;  /* 0x00017000ff109b82 */ /* 0x000e220000000a00 */
[----:B------:R-:W-:Y:S01]  /*13e60*/  F2FP.SATFINITE.E4M3.F32.PACK_AB_MERGE_C R9, RZ, R8, RZ ;  /* 0x00000008ff09723e */ /* 0x000fe200048070ff */
[----:B------:R-:W3:Y:S01]  /*13e70*/  LDL.LU R224, [R1+0x1c4] ;  /* 0x0001c40001e07983 */ /* 0x000ee20000300800 */
[----:B------:R-:W-:-:S03]  /*13e80*/  PRMT R8, RZ, 0x7610, R8 ;  /* 0x00007610ff087816 */ /* 0x000fc60000000008 */
[----:B------:R1:W-:Y:S04]  /*13e90*/  @!P2 STG.E.U8 desc[UR46][R10.64+0x68], R9 ;  /* 0x000068090a00a986 */ /* 0x0003e8000c10112e */
[----:B------:R-:W4:Y:S01]  /*13ea0*/  @!P1 LDG.E.U8 R8, desc[UR46][R32.64+0x69] ;  /* 0x0000692e20089981 */ /* 0x000f22000c1e1100 */
[----:B------:R-:W-:Y:S02]  /*13eb0*/  @!P1 IADD3 R13, P3, P4, R2, R24, R5 ;  /* 0x00000018020d9210 */ /* 0x000fe40007c7e005 */
[----:B------:R-:W-:Y:S02]  /*13ec0*/  ISETP.LT.OR P2, PT, R39, 0x61, !P5 ;  /* 0x000000612700780c */ /* 0x000fe40006f41670 */
[----:B------:R-:W-:Y:S02]  /*13ed0*/  @!P1 IADD3.X R14, R6, R38, R7, P3, P4 ;  /* 0x00000026060e9210 */ /* 0x000fe40001fe8407 */
[----:B-1----:R-:W-:-:S02]  /*13ee0*/  PRMT R10, RZ, 0x7610, R10 ;  /* 0x00007610ff0a7816 */ /* 0x002fc4000000000a */
[----:B----4-:R-:W-:-:S04]  /*13ef0*/  LOP3.LUT R8, R8, 0xff, RZ, 0xc0, !PT ;  /* 0x000000ff08087812 */ /* 0x010fc800078ec0ff */
[----:B------:R-:W-:-:S05]  /*13f00*/  F2FP.F16.E4M3.UNPACK_B R8, R8 ;  /* 0x00000008ff08723e */ /* 0x000fca00020006ff */
[----:B------:R-:W-:-:S05]  /*13f10*/  HADD2.F32 R8, -RZ, R8.H0_H0 ;  /* 0x20000008ff087230 */ /* 0x000fca0000004100 */
[----:B------:R-:W-:-:S04]  /*13f20*/  FMUL R8, R8, UR40 ;  /* 0x0000002808087c20 */ /* 0x000fc80008400000 */
[----:B------:R-:W-:Y:S01]  /*13f30*/  FFMA R12, R225, UR41, R8 ;  /* 0x00000029e10c7c23 */ /* 0x000fe20008000008 */
[----:B0-----:R-:W-:Y:S01]  /*13f40*/  @!P1 IADD3 R8, P3, R13, R16, RZ ;  /* 0x000000100d089210 */ /* 0x001fe20007f7e0ff */
[----:B------:R-:W4:Y:S03]  /*13f50*/  LDL.LU R225, [R1+0x1c8] ;  /* 0x0001c80001e17983 */ /* 0x000f260000300800 */
[----:B------:R-:W-:Y:S01]  /*13f60*/  F2FP.SATFINITE.E4M3.F32.PACK_AB_MERGE_C R13, RZ, R12, RZ ;  /* 0x0000000cff0d723e */ /* 0x000fe200048070ff */
[----:B------:R-:W-:Y:S02]  /*13f70*/  @!P1 IMAD.X R9, R14, 0x1, R17, P3 ;  /* 0x000000010e099824 */ /* 0x000fe400018e0611 */
[----:B------:R-:W0:Y:S03]  /*13f80*/  @!P2 LDC.64 R14, c[0x0][0x5c0] ;  /* 0x00017000ff0eab82 */ /* 0x000e260000000a00 */
[----:B------:R1:W-:Y:S04]  /*13f90*/  @!P1 STG.E.U8 desc[UR46][R8.64+0x69], R13 ;  /* 0x0000690d08009986 */ /* 0x0003e8000c10112e */
[----:B------:R-:W2:Y:S01]  /*13fa0*/  @!P2 LDG.E.U8 R10, desc[UR46][R34.64+0x60] ;  /* 0x0000602e220aa981 */ /* 0x000ea2000c1e1100 */
[----:B------:R-:W-:-:S02]  /*13fb0*/  ISETP.LT.OR P1, PT, R39, 0x62, !P5 ;  /* 0x000000622700780c */ /* 0x000fc40006f21670 */
[----:B-1----:R-:W-:Y:S02]  /*13fc0*/  PRMT R8, RZ, 0x7610, R8 ;  /* 0x00007610ff087816 */ /* 0x002fe40000000008 */
[----:B--2---:R-:W-:-:S04]  /*13fd0*/  LOP3.LUT R10, R10, 0xff, RZ, 0xc0, !PT ;  /* 0x000000ff0a0a7812 */ /* 0x004fc800078ec0ff */
[----:B------:R-:W-:-:S05]  /*13fe0*/  F2FP.F16.E4M3.UNPACK_B R10, R10 ;  /* 0x0000000aff0a723e */ /* 0x000fca00020006ff */
[----:B------:R-:W-:-:S05]  /*13ff0*/  HADD2.F32 R10, -RZ, R10.H0_H0 ;  /* 0x2000000aff0a7230 */ /* 0x000fca0000004100 */
[----:B------:R-:W-:Y:S01]  /*14000*/  FMUL R11, R10, UR40 ;  /* 0x000000280a0b7c20 */ /* 0x000fe20008400000 */
[----:B0-----:R-:W-:-:S03]  /*14010*/  @!P2 IADD3 R10, P3, P4, R24, R14, R3 ;  /* 0x0000000e180aa210 */ /* 0x001fc60007c7e003 */
[----:B------:R-:W-:Y:S01]  /*14020*/  FFMA R12, R226, UR41, R11 ;  /* 0x00000029e20c7c23 */ /* 0x000fe2000800000b */
[----:B------:R-:W-:Y:S02]  /*14030*/  @!P2 IADD3.X R11, R38, R15, R4, P3, P4 ;  /* 0x0000000f260ba210 */ /* 0x000fe40001fe8404 */
[----:B------:R-:W0:Y:S02]  /*14040*/  @!P1 LDC.64 R14, c[0x0][0x5c0] ;  /* 0x00017000ff0e9b82 */ /* 0x000e240000000a00 */
[----:B------:R-:W-:-:S05]  /*14050*/  F2FP.SATFINITE.E4M3.F32.PACK_AB_MERGE_C R13, RZ, R12, RZ ;  /* 0x0000000cff0d723e */ /* 0x000fca00048070ff */
[----:B------:R1:W-:Y:S04]  /*14060*/  @!P2 STG.E.U8 desc[UR46][R10.64+0x60], R13 ;  /* 0x0000600d0a00a986 */ /* 0x0003e8000c10112e */
[----:B------:R-:W2:Y:S01]  /*14070*/  @!P1 LDG.E.U8 R8, desc[UR46][R34.64+0x61] ;  /* 0x0000612e22089981 */ /* 0x000ea2000c1e1100 */
[----:B------:R-:W-:-:S04]  /*14080*/  LOP3.LUT P0, RZ, R227, 0x200, RZ, 0xc0, !PT ;  /* 0x00000200e3ff7812 */ /* 0x000fc8000780c0ff */
[----:B------:R-:W-:Y:S02]  /*14090*/  ISETP.LT.OR P2, PT, R39, 0x61, !P0 ;  /* 0x000000612700780c */ /* 0x000fe40004741670 */
[----:B-1----:R-:W-:-:S11]  /*140a0*/  PRMT R10, RZ, 0x7610, R10 ;  /* 0x00007610ff0a7816 */ /* 0x002fd6000000000a */
[----:B------:R-:W1:Y:S01]  /*140b0*/  @!P2 LDC.64 R16, c[0x0][0x5c0] ;  /* 0x00017000ff10ab82 */ /* 0x000e620000000a00 */
[----:B--2---:R-:W-:-:S04]  /*140c0*/  LOP3.LUT R8, R8, 0xff, RZ, 0xc0, !PT ;  /* 0x000000ff08087812 */ /* 0x004fc800078ec0ff */
[----:B------:R-:W-:-:S05]  /*140d0*/  F2FP.F16.E4M3.UNPACK_B R8, R8 ;  /* 0x00000008ff08723e */ /* 0x000fca00020006ff */
[----:B------:R-:W-:-:S05]  /*140e0*/  HADD2.F32 R8, -RZ, R8.H0_H0 ;  /* 0x20000008ff087230 */ /* 0x000fca0000004100 */
[----:B------:R-:W-:Y:S01]  /*140f0*/  FMUL R9, R8, UR40 ;  /* 0x0000002808097c20 */ /* 0x000fe20008400000 */
[----:B0-----:R-:W-:-:S03]  /*14100*/  @!P1 IADD3 R8, P3, P4, R24, R14, R3 ;  /* 0x0000000e18089210 */ /* 0x001fc60007c7e003 */
[----:B---3--:R-:W-:Y:S01]  /*14110*/  FFMA R12, R224, UR41, R9 ;  /* 0x00000029e00c7c23 */ /* 0x008fe20008000009 */
[----:B------:R-:W-:Y:S01]  /*14120*/  @!P1 IADD3.X R9, R38, R15, R4, P3, P4 ;  /* 0x0000000f26099210 */ /* 0x000fe20001fe8404 */
[----:B------:R-:W2:Y:S03]  /*14130*/  LDL.LU R224, [R1+0x1cc] ;  /* 0x0001cc0001e07983 */ /* 0x000ea60000300800 */
[----:B------:R-:W-:Y:S01]  /*14140*/  F2FP.SATFINITE.E4M3.F32.PACK_AB_MERGE_C R13, RZ, R12, RZ ;  /* 0x0000000cff0d723e */ /* 0x000fe200048070ff */
[----:B------:R-:W3:Y:S04]  /*14150*/  LDL.LU R226, [R1+0x1d0] ;  /* 0x0001d00001e27983 */ /* 0x000ee80000300800 */
[----:B------:R4:W-:Y:S04]  /*14160*/  @!P1 STG.E.U8 desc[UR46][R8.64+0x61], R13 ;  /* 0x0000610d08009986 */ /* 0x0009e8000c10112e */
[----:B------:R-:W4:Y:S01]  /*14170*/  @!P2 LDG.E.U8 R10, desc[UR46][R36.64+0x60] ;  /* 0x0000602e240aa981 */ /* 0x000f22000c1e1100 */
[----:B------:R-:W-:-:S02]  /*14180*/  @!P2 IADD3 R15, P3, P4, R2, R24, R3 ;  /* 0x00000018020fa210 */ /* 0x000fc40007c7e003 */
[----:B------:R-:W-:Y:S02]  /*14190*/  ISETP.LT.OR P1, PT, R39, 0x62, !P0 ;  /* 0x000000622700780c */ /* 0x000fe40004721670 */
[----:B------:R-:W-:Y:S02]  /*141a0*/  @!P2 IADD3.X R12, R6, R38, R4, P3, P4 ;  /* 0x00000026060ca210 */ /* 0x000fe40001fe8404 */
[----:B----4-:R-:W-:-:S04]  /*141b0*/  LOP3.LUT R10, R10, 0xff, RZ, 0xc0, !PT ;  /* 0x000000ff0a0a7812 */ /* 0x010fc800078ec0ff */
[----:B------:R-:W-:-:S05]  /*141c0*/  F2FP.F16.E4M3.UNPACK_B R10, R10 ;  /* 0x0000000aff0a723e */ /* 0x000fca00020006ff */
[----:B------:R-:W-:-:S05]  /*141d0*/  HADD2.F32 R10, -RZ, R10.H0_H0 ;  /* 0x2000000aff0a7230 */ /* 0x000fca0000004100 */
[----:B------:R-:W-:Y:S01]  /*141e0*/  FMUL R11, R10, UR40 ;  /* 0x000000280a0b7c20 */ /* 0x000fe20008400000 */
[----:B-1----:R-:W-:-:S03]  /*141f0*/  @!P2 IADD3 R10, P3, R15, R16, RZ ;  /* 0x000000100f0aa210 */ /* 0x002fc60007f7e0ff */
[----:B------:R-:W-:Y:S02]  /*14200*/  FFMA R8, R225, UR41, R11 ;  /* 0x00000029e1087c23 */ /* 0x000fe4000800000b */
[----:B------:R-:W-:Y:S01]  /*14210*/  @!P2 IMAD.X R11, R12, 0x1, R17, P3 ;  /* 0x000000010c0ba824 */ /* 0x000fe200018e0611 */
[----:B------:R-:W4:Y:S01]  /*14220*/  LDL.LU R225, [R1+0x1d4] ;  /* 0x0001d40001e17983 */ /* 0x000f220000300800 */
[----:B------:R-:W0:Y:S01]  /*14230*/  @!P1 LDC.64 R16, c[0x0][0x5c0] ;  /* 0x00017000ff109b82 */ /* 0x000e220000000a00 */
[----:B------:R-:W-:Y:S02]  /*14240*/  F2FP.SATFINITE.E4M3.F32.PACK_AB_MERGE_C R13, RZ, R8, RZ ;  /* 0x00000008ff0d723e */ /* 0x000fe400048070ff */
[----:B------:R-:W-:-:S03]  /*14250*/  PRMT R8, RZ, 0x7610, R8 ;  /* 0x00007610ff087816 */ /* 0x000fc60000000008 */
[----:B------:R2:W-:Y:S04]  /*14260*/  @!P2 STG.E.U8 desc[UR46][R10.64+0x60], R13 ;  /* 0x0000600d0a00a986 */ /* 0x0005e8000c10112e */
[----:B------:R-:W3:Y:S01]  /*14270*/  @!P1 LDG.E.U8 R8, desc[UR46][R36.64+0x61] ;  /* 0x0000612e24089981 */ /* 0x000ee2000c1e1100 */
[----:B------:R-:W-:Y:S02]  /*14280*/  @!P1 IADD3 R15, P3, P4, R2, R24, R3 ;  /* 0x00000018020f9210 */ /* 0x000fe40007c7e003 */
[----:B------:R-:W-:Y:S02]  /*14290*/  ISETP.LT.OR P2, PT, R39, 0x69, !P5 ;  /* 0x000000692700780c */ /* 0x000fe40006f41670 */
[----:B------:R-:W-:Y:S02]  /*142a0*/  @!P1 IADD3.X R12, R6, R38, R4, P3, P4 ;  /* 0x00000026060c9210 */ /* 0x000fe40001fe8404 */
[----:B---3--:R-:W-:-:S04]  /*142b0*/  LOP3.LUT R8, R8, 0xff, RZ, 0xc0, !PT ;  /* 0x000000ff08087812 */ /* 0x008fc800078ec0ff */
[----:B------:R-:W-:-:S05]  /*142c0*/  F2FP.F16.E4M3.UNPACK_B R8, R8 ;  /* 0x00000008ff08723e */ /* 0x000fca00020006ff */
[----:B------:R-:W-:-:S05]  /*142d0*/  HADD2.F32 R8, -RZ, R8.H0_H0 ;  /* 0x20000008ff087230 */ /* 0x000fca0000004100 */
[----:B------:R-:W-:Y:S01]  /*142e0*/  FMUL R9, R8, UR40 ;  /* 0x0000002808097c20 */ /* 0x000fe20008400000 */
[----:B0-----:R-:W-:Y:S02]  /*142f0*/  @!P1 IADD3 R8, P3, R15, R16, RZ ;  /* 0x000000100f089210 */ /* 0x001fe40007f7e0ff */
[----:B------:R-:W0:Y:S01]  /*14300*/  @!P2 LDC.64 R14, c[0x0][0x5c0] ;  /* 0x00017000ff0eab82 */ /* 0x000e220000000a00 */
[----:B--2---:R-:W-:Y:S02]  /*14310*/  FFMA R10, R224, UR41, R9 ;  /* 0x00000029e00a7c23 */ /* 0x004fe40008000009 */
[----:B------:R-:W-:Y:S01]  /*14320*/  @!P1 IMAD.X R9, R12, 0x1, R17, P3 ;  /* 0x000000010c099824 */ /* 0x000fe200018e0611 */
[----:B------:R-:W2:Y:S02]  /*14330*/  LDL.LU R224, [R1+0x1d8] ;  /* 0x0001d80001e07983 */ /* 0x000ea40000300800 */
[----:B------:R-:W-:Y:S02]  /*14340*/  F2FP.SATFINITE.E4M3.F32.PACK_AB_MERGE_C R13, RZ, R10, RZ ;  /* 0x0000000aff0d723e */ /* 0x000fe400048070ff */
[----:B------:R-:W-:-:S03]  /*14350*/  PRMT R10, RZ, 0x7610, R10 ;  /* 0x00007610ff0a7816 */ /* 0x000fc6000000000a */
[----:B------:R1:W-:Y:S04]  /*14360*/  @!P1 STG.E.U8 desc[UR46][R8.64+0x61], R13 ;  /* 0x0000610d08009986 */ /* 0x0003e8000c10112e */
[----:B------:R-:W3:Y:S01]  /*14370*/  @!P2 LDG.E.U8 R10, desc[UR46][R34.64+0x68] ;  /* 0x0000682e220aa981 */ /* 0x000ee2000c1e1100 */
[----:B------:R-:W-:Y:S02]  /*14380*/  ISETP.LT.OR P1, PT, R39, 0x6a, !P5 ;  /* 0x0000006a2700780c */ /* 0x000fe40006f21670 */
[----:B-1----:R-:W-:Y:S02]  /*14390*/  PRMT R8, RZ, 0x7610, R8 ;  /* 0x00007610ff087816 */ /* 0x002fe40000000008 */
[----:B---3--:R-:W-:-:S04]  /*143a0*/  LOP3.LUT R10, R10, 0xff, RZ, 0xc0, !PT ;  /* 0x000000ff0a0a7812 */ /* 0x008fc800078ec0ff */
        /* <DEDUP_REMOVED lines=9> */
[----:B------:R-:W3:Y:S01]  /*14440*/  @!P1 LDG.E.U8 R8, desc[UR46][R34.64+0x69] ;  /* 0x0000692e22089981 */ /* 0x000ee2000c1e1100 */
[----:B------:R-:W-:Y:S02]  /*14450*/  ISETP.LT.OR P2, PT, R39, 0x69, !P0 ;  /* 0x000000692700780c */ /* 0x000fe40004741670 */
[----:B-1----:R-:W-:-:S11]  /*14460*/  PRMT R10, RZ, 0x7610, R10 ;  /* 0x00007610ff0a7816 */ /* 0x002fd6000000000a */
[----:B------:R-:W1:Y:S01]  /*14470*/  @!P2 LDC.64 R16, c[0x0][0x5c0] ;  /* 0x00017000ff10ab82 */ /* 0x000e620000000a00 */
[----:B---3--:R-:W-:-:S04]  /*14480*/  LOP3.LUT R8, R8, 0xff, RZ, 0xc0, !PT ;  /* 0x000000ff08087812 */ /* 0x008fc800078ec0ff */
[----:B------:R-:W-:-:S05]  /*14490*/  F2FP.F16.E4M3.UNPACK_B R8, R8 ;  /* 0x00000008ff08723e */ /* 0x000fca00020006ff */
[----:B------:R-:W-:-:S05]  /*144a0*/  HADD2.F32 R8, -RZ, R8.H0_H0 ;  /* 0x20000008ff087230 */ /* 0x000fca0000004100 */
[----:B------:R-:W-:Y:S01]  /*144b0*/  FMUL R9, R8, UR40 ;  /* 0x0000002808097c20 */ /* 0x000fe20008400000 */
[----:B0-----:R-:W-:-:S03]  /*144c0*/  @!P1 IADD3 R8, P3, P4, R24, R14, R3 ;  /* 0x0000000e18089210 */ /* 0x001fc60007c7e003 */
[----:B----4-:R-:W-:Y:S01]  /*144d0*/  FFMA R12, R225, UR41, R9 ;  /* 0x00000029e10c7c23 */ /* 0x010fe20008000009 */
[----:B------:R-:W-:-:S04]  /*144e0*/  @!P1 IADD3.X R9, R38, R15, R4, P3, P4 ;  /* 0x0000000f26099210 */ /* 0x000fc80001fe8404 */
[----:B------:R-:W-:-:S05]  /*144f0*/  F2FP.SATFINITE.E4M3.F32.PACK_AB_MERGE_C R13, RZ, R12, RZ ;  /* 0x0000000cff0d723e */ /* 0x000fca00048070ff */
[----:B------:R0:W-:Y:S04]  /*14500*/  @!P1 STG.E.U8 desc[UR46][R8.64+0x69], R13 ;  /* 0x0000690d08009986 */ /* 0x0001e8000c10112e */
[----:B------:R-:W3:Y:S01]  /*14510*/  @!P2 LDG.E.U8 R10, desc[UR46][R36.64+0x68] ;  /* 0x0000682e240aa981 */ /* 0x000ee2000c1e1100 */
[----:B------:R-:W-:-:S04]  /*14520*/  @!P2 IADD3 R15, P1, P3, R2, R24, R3 ;  /* 0x00000018020fa210 */ /* 0x000fc80007b3e003 */
[----:B------:R-:W-:Y:S02]  /*14530*/  @!P2 IADD3.X R14, R6, R38, R4, P1, P3 ;  /* 0x00000026060ea210 */ /* 0x000fe40000fe6404 */
[----:B------:R-:W-:Y:S01]  /*14540*/  ISETP.LT.OR P0, PT, R39, 0x6a, !P0 ;  /* 0x0000006a2700780c */ /* 0x000fe20004701670 */
[----:B------:R-:W-:Y:S01]  /*14550*/  BSSY B1, `(.L_x_39) ;  /* 0x000000d000017945 */ /* 0x000fe20003800000 */
[----:B0-----:R-:W-:Y:S02]  /*14560*/  PRMT R8, RZ, 0x7610, R8 ;  /* 0x00007610ff087816 */ /* 0x001fe40000000008 */
[----:B---3--:R-:W-:-:S04]  /*14570*/  LOP3.LUT R10, R10, 0xff, RZ, 0xc0, !PT ;  /* 0x000000ff0a0a7812 */ /* 0x008fc800078ec0ff */
[----:B------:R-:W-:-:S05]  /*14580*/  F2FP.F16.E4M3.UNPACK_B R10, R10 ;  /* 0x0000000aff0a723e */ /* 0x000fca00020006ff */
[----:B------:R-:W-:-:S05]  /*14590*/  HADD2.F32 R10, -RZ, R10.H0_H0 ;  /* 0x2000000aff0a7230 */ /* 0x000fca0000004100 */
[----:B------:R-:W-:Y:S01]  /*145a0*/  FMUL R11, R10, UR40 ;  /* 0x000000280a0b7c20 */ /* 0x000fe20008400000 */
[----:B-1----:R-:W-:-:S03]  /*145b0*/  @!P2 IADD3 R10, P4, R15, R16, RZ ;  /* 0x000000100f0aa210 */ /* 0x002fc60007f9e0ff */
[----:B--2---:R-:W-:Y:S02]  /*145c0*/  FFMA R12, R224, UR41, R11 ;  /* 0x00000029e00c7c23 */ /* 0x004fe4000800000b */
[----:B------:R-:W-:-:S03]  /*145d0*/  @!P2 IMAD.X R11, R14, 0x1, R17, P4 ;  /* 0x000000010e0ba824 */ /* 0x000fc600020e0611 */
[----:B------:R-:W-:-:S05]  /*145e0*/  F2FP.SATFINITE.E4M3.F32.PACK_AB_MERGE_C R9, RZ, R12, RZ ;  /* 0x0000000cff09723e */ /* 0x000fca00048070ff */
[----:B------:R0:W-:Y:S01]  /*145f0*/  @!P2 STG.E.U8 desc[UR46][R10.64+0x68], R9 ;  /* 0x000068090a00a986 */ /* 0x0001e2000c10112e */
[----:B------:R-:W-:Y:S05]  /*14600*/  @P0 BRA `(.L_x_40) ;  /* 0x0000000000040947 */ /* 0x000fea0003800000 */
[----:B------:R1:W5:Y:S02]  /*14610*/  LDG.E.U8 R8, desc[UR46][R36.64+0x69] ;  /* 0x0000692e24087981 */ /* 0x000364000c1e1100 */
.L_x_40:
[----:B------:R-:W-:Y:S05]  /*14620*/  BSYNC B1 ;  /* 0x0000000000017941 */ /* 0x000fea0003800000 */
.L_x_39:
[----:B------:R-:W-:Y:S05]  /*14630*/  @P0 BRA `(.L_x_41) ;  /* 0x00000070004c0947 */ /* 0x000fea0003800000 */
[----:B0-----:R-:W2:Y:S01]  /*14640*/  LDL.LU R10, [R1+0x1dc] ;  /* 0x0001dc00010a7983 */ /* 0x001ea20000300800 */
[----:B-----5:R-:W-:Y:S01]  /*14650*/  LOP3.LUT R8, R8, 0xff, RZ, 0xc0, !PT ;  /* 0x000000ff08087812 */ /* 0x020fe200078ec0ff */
[----:B------:R-:W-:Y:S01]  /*14660*/  ULDC.64 UR8, c[0x0][0x5c0] ;  /* 0x0001700000087ab9 */ /* 0x000fe20000000a00 */
[----:B------:R-:W-:Y:S02]  /*14670*/  IADD3 R24, P0, P1, R2, R24, R3 ;  /* 0x0000001802187210 */ /* 0x000fe4000791e003 */
[----:B------:R-:W-:Y:S02]  /*14680*/  F2FP.F16.E4M3.UNPACK_B R8, R8 ;  /* 0x00000008ff08723e */ /* 0x000fe400020006ff */
[----:B------:R-:W-:-:S03]  /*14690*/  IADD3.X R38, R6, R38, R4, P0, P1 ;  /* 0x0000002606267210 */ /* 0x000fc600007e2404 */
[----:B------:R-:W-:-:S05]  /*146a0*/  HADD2.F32 R8, -RZ, R8.H0_H0 ;  /* 0x20000008ff087230 */ /* 0x000fca0000004100 */
[----:B------:R-:W-:Y:S01]  /*146b0*/  FMUL R9, R8, UR40 ;  /* 0x0000002808097c20 */ /* 0x000fe20008400000 */
[----:B------:R-:W-:-:S03]  /*146c0*/  IADD3 R8, P0, R24, UR8, RZ ;  /* 0x0000000818087c10 */ /* 0x000fc6000ff1e0ff */
[----:B--2---:R-:W-:Y:S01]  /*146d0*/  FFMA R10, R10, UR41, R9 ;  /* 0x000000290a0a7c23 */ /* 0x004fe20008000009 */
[----:B------:R-:W-:-:S04]  /*146e0*/  IADD3.X R9, R38, UR9, RZ, P0, !PT ;  /* 0x0000000926097c10 */ /* 0x000fc800087fe4ff */
[----:B------:R-:W-:-:S05]  /*146f0*/  F2FP.SATFINITE.E4M3.F32.PACK_AB_MERGE_C R11, RZ, R10, RZ ;  /* 0x0000000aff0b723e */ /* 0x000fca00048070ff */
[----:B------:R2:W-:Y:S01]  /*14700*/  STG.E.U8 desc[UR46][R8.64+0x69], R11 ;  /* 0x0000690b08007986 */ /* 0x0005e2000c10112e */
[----:B------:R-:W-:Y:S05]  /*14710*/  BRA `(.L_x_41) ;  /* 0x0000007000147947 */ /* 0x000fea0003800000 */
.L_x_38:
[----:B------:R-:W-:Y:S01]  /*14720*/  ISETP.GE.AND P1, PT, R40, 0x9, PT ;  /* 0x000000092800780c */ /* 0x000fe20003f26270 */
[----:B------:R-:W2:Y:S03]  /*14730*/  LDL.LU R225, [R1] ;  /* 0x0000000001e17983 */ /* 0x000ea60000300800 */
[----:B------:R-:W-:Y:S02]  /*14740*/  ISETP.LT.OR P3, PT, R39, 0x1, !P1 ;  /* 0x000000012700780c */ /* 0x000fe40004f61670 */
[----:B-----5:R-:W-:Y:S02]  /*14750*/  LOP3.LUT R227, R227, 0xfffffff7, RZ, 0xc0, !PT ;  /* 0xfffffff7e3e37812 */ /* 0x020fe400078ec0ff */
[----:B------:R-:W-:Y:S01]  /*14760*/  LOP3.LUT R228, R228, 0xfffffff7, RZ, 0xc0, !PT ;  /* 0xfffffff7e4e47812 */ /* 0x000fe200078ec0ff */
[----:B------:R-:W-:Y:S01]  /*14770*/  FMUL R223, R223, UR41 ;  /* 0x00000029dfdf7c20 */ /* 0x000fe20008400000 */
[C---:B------:R-:W-:Y:S01]  /*14780*/  ISETP.LT.OR P5, PT, R39.reuse, 0x2, !P1 ;  /* 0x000000022700780c */ /* 0x040fe20004fa1670 */
[----:B------:R-:W-:Y:S01]  /*14790*/  FMUL R222, R222, UR41 ;  /* 0x00000029dede7c20 */ /* 0x000fe20008400000 */
[----:B------:R-:W-:Y:S01]  /*147a0*/  ISETP.LT.OR P4, PT, R39, 0x9, !P1 ;  /* 0x000000092700780c */ /* 0x000fe20004f81670 */
[----:B------:R-:W-:Y:S01]  /*147b0*/  FMUL R221, R221, UR41 ;  /* 0x00000029dddd7c20 */ /* 0x000fe20008400000 */
[----:B------:R-:W-:Y:S01]  /*147c0*/  FMUL R220, R220, UR41 ;  /* 0x00000029dcdc7c20 */ /* 0x000fe20008400000 */
[----:B------:R-:W-:Y:S01]  /*147d0*/  FMUL R219, R219, UR41 ;  /* 0x00000029dbdb7c20 */ /* 0x000fe20008400000 */
[----:B------:R-:W-:Y:S01]  /*147e0*/  FMUL R218, R218, UR41 ;  /* 0x00000029dada7c20 */ /* 0x000fe20008400000 */
[----:B------:R-:W0:Y:S01]  /*147f0*/  @!P3 LDC.64 R30, c[0x0][0x5c0] ;  /* 0x00017000ff1ebb82 */ /* 0x000e220000000a00 */
[----:B------:R-:W-:Y:S01]  /*14800*/  FMUL R217, R217, UR41 ;  /* 0x00000029d9d97c20 */ /* 0x000fe20008400000 */
[----:B------:R-:W-:Y:S01]  /*14810*/  LOP3.LUT R0, R0, 0x7fffffff, RZ, 0xc0, !PT ;  /* 0x7fffffff00007812 */ /* 0x000fe200078ec0ff */
[----:B------:R-:W-:Y:S01]  /*14820*/  FMUL R216, R216, UR41 ;  /* 0x00000029d8d87c20 */ /* 0x000fe20008400000 */
[----:B------:R-:W-:Y:S01]  /*14830*/  FMUL R215, R215, UR41 ;  /* 0x00000029d7d77c20 */ /* 0x000fe20008400000 */
[----:B------:R-:W-:Y:S01]  /*14840*/  FMUL R214, R214, UR41 ;  /* 0x00000029d6d67c20 */ /* 0x000fe20008400000 */
[----:B------:R-:W-:Y:S01]  /*14850*/  FMUL R213, R213, UR41 ;  /* 0x00000029d5d57c20 */ /* 0x000fe20008400000 */
[----:B------:R-:W-:Y:S01]  /*14860*/  FMUL R212, R212, UR41 ;  /* 0x00000029d4d47c20 */ /* 0x000fe20008400000 */
[----:B------:R-:W1:Y:S01]  /*14870*/  @!P5 LDC.64 R28, c[0x0][0x5c0] ;  /* 0x00017000ff1cdb82 */ /* 0x000e620000000a00 */
[----:B------:R-:W-:Y:S01]  /*14880*/  LOP3.LUT R229, R229, 0xfffffeff, RZ, 0xc0, !PT ;  /* 0xfffffeffe5e57812 */ /* 0x000fe200078ec0ff */
[----:B------:R-:W-:Y:S01]  /*14890*/  FMUL R211, R211, UR41 ;  /* 0x00000029d3d37c20 */ /* 0x000fe20008400000 */
[----:B------:R-:W-:Y:S01]  /*148a0*/  FMUL R210, R210, UR41 ;  /* 0x00000029d2d27c20 */ /* 0x000fe20008400000 */
[----:B------:R-:W-:Y:S01]  /*148b0*/  FMUL R209, R209, UR41 ;  /* 0x00000029d1d17c20 */ /* 0x000fe20008400000 */
[----:B------:R-:W-:Y:S01]  /*148c0*/  FMUL R208, R208, UR41 ;  /* 0x00000029d0d07c20 */ /* 0x000fe20008400000 */
[----:B------:R-:W-:Y:S01]  /*148d0*/  FMUL R207, R207, UR41 ;  /* 0x00000029cfcf7c20 */ /* 0x000fe20008400000 */
[----:B------:R-:W-:Y:S01]  /*148e0*/  FMUL R206, R206, UR41 ;  /* 0x00000029cece7c20 */ /* 0x000fe20008400000 */
[----:B------:R-:W3:Y:S01]  /*148f0*/  @!P4 LDC.64 R26, c[0x0][0x5c0] ;  /* 0x00017000ff1acb82 */ /* 0x000ee20000000a00 */
[----:B------:R-:W-:Y:S01]  /*14900*/  FMUL R205, R205, UR41 ;  /* 0x00000029cdcd7c20 */ /* 0x000fe20008400000 */
[----:B------:R-:W-:Y:S01]  /*14910*/  FMUL R204, R204, UR41 ;  /* 0x00000029cccc7c20 */ /* 0x000fe20008400000 */
[----:B------:R-:W-:Y:S01]  /*14920*/  FMUL R203, R203, UR41 ;  /* 0x00000029cbcb7c20 */ /* 0x000fe20008400000 */
[----:B------:R-:W-:Y:S01]  /*14930*/  FMUL R202, R202, UR41 ;  /* 0x00000029caca7c20 */ /* 0x000fe20008400000 */
[----:B------:R-:W-:Y:S01]  /*14940*/  FMUL R201, R201, UR41 ;  /* 0x00000029c9c97c20 */ /* 0x000fe20008400000 */
[----:B------:R-:W-:Y:S01]  /*14950*/  FMUL R200, R200, UR41 ;  /* 0x00000029c8c87c20 */ /* 0x000fe20008400000 */
[----:B------:R-:W-:Y:S01]  /*14960*/  FMUL R199, R199, UR41 ;  /* 0x00000029c7c77c20 */ /* 0x000fe20008400000 */
[----:B0-----:R-:W-:Y:S01]  /*14970*/  @!P3 IADD3 R30, P0, P2, R24, R30, R2 ;  /* 0x0000001e181eb210 */ /* 0x001fe20007a1e002 */
[----:B------:R-:W-:Y:S01]  /*14980*/  FMUL R198, R198, UR41 ;  /* 0x00000029c6c67c20 */ /* 0x000fe20008400000 */
[----:B------:R-:W-:Y:S01]  /*14990*/  FMUL R197, R197, UR41 ;  /* 0x00000029c5c57c20 */ /* 0x000fe20008400000 */
[----:B------:R-:W-:Y:S01]  /*149a0*/  FMUL R196, R196, UR41 ;  /* 0x00000029c4c47c20 */ /* 0x000fe20008400000 */
[----:B------:R-:W-:Y:S01]  /*149b0*/  @!P3 IADD3.X R31, R38, R31, R6, P0, P2 ;  /* 0x0000001f261fb210 */ /* 0x000fe200007e4406 */
[----:B------:R-:W-:Y:S01]  /*149c0*/  FMUL R195, R195, UR41 ;  /* 0x00000029c3c37c20 */ /* 0x000fe20008400000 */
[----:B------:R-:W-:Y:S01]  /*149d0*/  FMUL R194, R194, UR41 ;  /* 0x00000029c2c27c20 */ /* 0x000fe20008400000 */
[----:B------:R-:W-:Y:S01]  /*149e0*/  FMUL R193, R193, UR41 ;  /* 0x00000029c1c17c20 */ /* 0x000fe20008400000 */
[----:B-1----:R-:W-:Y:S01]  /*149f0*/  @!P5 IADD3 R28, P0, P2, R24, R28, R2 ;  /* 0x0000001c181cd210 */ /* 0x002fe20007a1e002 */
[----:B------:R-:W-:Y:S01]  /*14a00*/  FMUL R192, R192, UR41 ;  /* 0x00000029c0c07c20 */ /* 0x000fe20008400000 */
[----:B------:R-:W-:Y:S01]  /*14a10*/  FMUL R23, R23, UR41 ;  /* 0x0000002917177c20 */ /* 0x000fe20008400000 */
[----:B------:R-:W-:Y:S01]  /*14a20*/  FMUL R22, R22, UR41 ;  /* 0x0000002916167c20 */ /* 0x000fe20008400000 */
[----:B------:R-:W-:Y:S01]  /*14a30*/  @!P5 IADD3.X R29, R38, R29, R6, P0, P2 ;  /* 0x0000001d261dd210 */ /* 0x000fe200007e4406 */
[----:B------:R-:W-:Y:S01]  /*14a40*/  FMUL R21, R21, UR41 ;  /* 0x0000002915157c20 */ /* 0x000fe20008400000 */
[----:B------:R-:W-:Y:S01]  /*14a50*/  FMUL R20, R20, UR41 ;  /* 0x0000002914147c20 */ /* 0x000fe20008400000 */
[----:B------:R-:W-:Y:S01]  /*14a60*/  FMUL R19, R19, UR41 ;  /* 0x0000002913137c20 */ /* 0x000fe20008400000 */
[----:B---3--:R-:W-:Y:S01]  /*14a70*/  @!P4 IADD3 R32, P0, P2, R24, R26, R2 ;  /* 0x0000001a1820c210 */ /* 0x008fe20007a1e002 */
[----:B------:R-:W-:Y:S01]  /*14a80*/  FMUL R18, R18, UR41 ;  /* 0x0000002912127c20 */ /* 0x000fe20008400000 */
[----:B------:R-:W-:Y:S01]  /*14a90*/  FMUL R17, R17, UR41 ;  /* 0x0000002911117c20 */ /* 0x000fe20008400000 */
[----:B------:R-:W-:Y:S01]  /*14aa0*/  FMUL R16, R16, UR41 ;  /* 0x0000002910107c20 */ /* 0x000fe20008400000 */
[----:B------:R-:W-:Y:S01]  /*14ab0*/  @!P4 IADD3.X R33, R38, R27, R6, P0, P2 ;  /* 0x0000001b2621c210 */ /* 0x000fe200007e4406 */
[----:B------:R-:W-:Y:S01]  /*14ac0*/  FMUL R15, R15, UR41 ;  /* 0x000000290f0f7c20 */ /* 0x000fe20008400000 */
[----:B------:R-:W-:Y:S01]  /*14ad0*/  ISETP.LT.OR P2, PT, R39, 0xa, !P1 ;  /* 0x0000000a2700780c */ /* 0x000fe20004f41670 */
[----:B------:R-:W-:Y:S01]  /*14ae0*/  FMUL R14, R14, UR41 ;  /* 0x000000290e0e7c20 */ /* 0x000fe20008400000 */
[----:B------:R-:W-:Y:S01]  /*14af0*/  FMUL R13, R13, UR41 ;  /* 0x000000290d0d7c20 */ /* 0x000fe20008400000 */
[----:B------:R-:W3:Y:S10]  /*14b00*/  LDL.LU R224, [R1+0x4] ;  /* 0x0000040001e07983 */ /* 0x000ef40000300800 */
[----:B------:R-:W0:Y:S01]  /*14b10*/  @!P2 LDC.64 R26, c[0x0][0x5c0] ;  /* 0x00017000ff1aab82 */ /* 0x000e220000000a00 */
[----:B------:R-:W-:Y:S01]  /*14b20*/  @P3 LOP3.LUT R227, R227, 0x8, RZ, 0xfc, !PT ;  /* 0x00000008e3e33812 */ /* 0x000fe200078efcff */
[----:B------:R-:W-:Y:S01]  /*14b30*/  FMUL R12, R12, UR41 ;  /* 0x000000290c0c7c20 */ /* 0x000fe20008400000 */
[----:B------:R-:W-:Y:S01]  /*14b40*/  F2FP.SATFINITE.E4M3.F32.PACK_AB_MERGE_C R223, RZ, R223, RZ ;  /* 0x000000dfffdf723e */ /* 0x000fe200048070ff */
[----:B------:R-:W-:Y:S01]  /*14b50*/  FMUL R11, R11, UR41 ;  /* 0x000000290b0b7c20 */ /* 0x000fe20008400000 */
[----:B------:R-:W-:Y:S01]  /*14b60*/  F2FP.SATFINITE.E4M3.F32.PACK_AB_MERGE_C R222, RZ, R222, RZ ;  /* 0x000000deffde723e */ /* 0x000fe200048070ff */
[----:B------:R-:W-:Y:S01]  /*14b70*/  FMUL R10, R10, UR41 ;  /* 0x000000290a0a7c20 */ /* 0x000fe20008400000 */
[----:B------:R-:W-:Y:S01]  /*14b80*/  F2FP.SATFINITE.E4M3.F32.PACK_AB_MERGE_C R221, RZ, R221, RZ ;  /* 0x000000ddffdd723e */ /* 0x000fe200048070ff */
[----:B------:R-:W4:Y:S01]  /*14b90*/  LDL.LU R226, [R1+0x8] ;  /* 0x0000080001e27983 */ /* 0x000f220000300800 */
[----:B------:R-:W-:Y:S01]  /*14ba0*/  LOP3.LUT R227, R227, 0xfffffffd, RZ, 0xc0, !PT ;  /* 0xfffffffde3e37812 */ /* 0x000fe200078ec0ff */
[----:B------:R-:W-:Y:S01]  /*14bb0*/  FMUL R9, R9, UR41 ;  /* 0x0000002909097c20 */ /* 0x000fe20008400000 */
[----:B------:R-:W-:Y:S01]  /*14bc0*/  F2FP.SATFINITE.E4M3.F32.PACK_AB_MERGE_C R220, RZ, R220, RZ ;  /* 0x000000dcffdc723e */ /* 0x000fe200048070ff */
[----:B------:R-:W-:Y:S01]  /*14bd0*/  FMUL R8, R8, UR41 ;  /* 0x0000002908087c20 */ /* 0x000fe20008400000 */
[----:B------:R-:W-:-:S02]  /*14be0*/  @P2 LOP3.LUT R227, R227, 0x2, RZ, 0xfc, !PT ;  /* 0x00000002e3e32812 */ /* 0x000fc400078efcff */
[----:B------:R-:W-:Y:S02]  /*14bf0*/  F2FP.SATFINITE.E4M3.F32.PACK_AB_MERGE_C R219, RZ, R219, RZ ;  /* 0x000000dbffdb723e */ /* 0x000fe400048070ff */
[----:B------:R-:W-:Y:S02]  /*14c00*/  LOP3.LUT R227, R227, 0xfffffffb, RZ, 0xc0, !PT ;  /* 0xfffffffbe3e37812 */ /* 0x000fe400078ec0ff */
[----:B------:R-:W-:Y:S02]  /*14c10*/  F2FP.SATFINITE.E4M3.F32.PACK_AB_MERGE_C R218, RZ, R218, RZ ;  /* 0x000000daffda723e */ /* 0x000fe400048070ff */
[----:B------:R-:W-:Y:S02]  /*14c20*/  F2FP.SATFINITE.E4M3.F32.PACK_AB_MERGE_C R217, RZ, R217, RZ ;  /* 0x000000d9ffd9723e */ /* 0x000fe400048070ff */
[----:B------:R-:W-:Y:S02]  /*14c30*/  @P1 LOP3.LUT R0, R0, 0x80000000, RZ, 0xfc, !PT ;  /* 0x8000000000001812 */ /* 0x000fe400078efcff */
[----:B0-----:R-:W-:-:S02]  /*14c40*/  @!P2 IADD3 R42, P0, P4, R24, R26, R2 ;  /* 0x0000001a182aa210 */ /* 0x001fc40007c1e002 */
[----:B------:R-:W-:Y:S02]  /*14c50*/  F2FP.SATFINITE.E4M3.F32.PACK_AB_MERGE_C R216, RZ, R216, RZ ;  /* 0x000000d8ffd8723e */ /* 0x000fe400048070ff */
[----:B------:R-:W-:Y:S02]  /*14c60*/  @!P2 IADD3.X R43, R38, R27, R6, P0, P4 ;  /* 0x0000001b262ba210 */ /* 0x000fe400007e8406 */
[----:B------:R-:W-:Y:S02]  /*14c70*/  ISETP.GE.AND P0, PT, R40, 0x81, PT ;  /* 0x000000812800780c */ /* 0x000fe40003f06270 */
[----:B------:R-:W-:Y:S02]  /*14c80*/  F2FP.SATFINITE.E4M3.F32.PACK_AB_MERGE_C R215, RZ, R215, RZ ;  /* 0x000000d7ffd7723e */ /* 0x000fe400048070ff */
[C---:B------:R-:W-:Y:S02]  /*14c90*/  ISETP.LT.OR P4, PT, R39.reuse, 0x1, !P0 ;  /* 0x000000012700780c */ /* 0x040fe40004781670 */
[----:B------:R-:W-:-:S02]  /*14ca0*/  ISETP.LT.OR P3, PT, R39, 0x2, !P0 ;  /* 0x000000022700780c */ /* 0x000fc40004761670 */
[----:B------:R-:W-:Y:S02]  /*14cb0*/  ISETP.LT.OR P2, PT, R39, 0x9, !P0 ;  /* 0x000000092700780c */ /* 0x000fe40004741670 */
[----:B------:R-:W-:Y:S02]  /*14cc0*/  F2FP.SATFINITE.E4M3.F32.PACK_AB_MERGE_C R214, RZ, R214, RZ ;  /* 0x000000d6ffd6723e */ /* 0x000fe400048070ff */
[----:B------:R-:W-:Y:S02]  /*14cd0*/  F2FP.SATFINITE.E4M3.F32.PACK_AB_MERGE_C R213, RZ, R213, RZ ;  /* 0x000000d5ffd5723e */ /* 0x000fe400048070ff */
[----:B------:R-:W-:Y:S02]  /*14ce0*/  F2FP.SATFINITE.E4M3.F32.PACK_AB_MERGE_C R212, RZ, R212, RZ ;  /* 0x000000d4ffd4723e */ /* 0x000fe400048070ff */
[----:B------:R-:W-:Y:S01]  /*14cf0*/  F2FP.SATFINITE.E4M3.F32.PACK_AB_MERGE_C R211, RZ, R211, RZ ;  /* 0x000000d3ffd3723e */ /* 0x000fe200048070ff */
[----:B------:R-:W0:Y:S01]  /*14d00*/  @!P4 LDC.64 R26, c[0x0][0x5c0] ;  /* 0x00017000ff1acb82 */ /* 0x000e220000000a00 */
[----:B------:R-:W-:-:S02]  /*14d10*/  @P4 LOP3.LUT R227, R227, 0x4, RZ, 0xfc, !PT ;  /* 0x00000004e3e34812 */ /* 0x000fc400078efcff */
[----:B------:R-:W-:Y:S02]  /*14d20*/  F2FP.SATFINITE.E4M3.F32.PACK_AB_MERGE_C R210, RZ, R210, RZ ;  /* 0x000000d2ffd2723e */ /* 0x000fe400048070ff */
[----:B------:R-:W-:Y:S02]  /*14d30*/  @P2 LOP3.LUT R228, R228, 0x8, RZ, 0xfc, !PT ;  /* 0x00000008e4e42812 */ /* 0x000fe400078efcff */
[----:B------:R-:W-:Y:S02]  /*14d40*/  F2FP.SATFINITE.E4M3.F32.PACK_AB_MERGE_C R209, RZ, R209, RZ ;  /* 0x000000d1ffd1723e */ /* 0x000fe400048070ff */
[----:B------:R-:W-:Y:S02]  /*14d50*/  LOP3.LUT R228, R228, 0xffffffef, RZ, 0xc0, !PT ;  /* 0xffffffefe4e47812 */ /* 0x000fe400078ec0ff */
[----:B------:R-:W-:Y:S02]  /*14d60*/  LOP3.LUT R0, R0, 0xefffffff, RZ, 0xc0, !PT ;  /* 0xefffffff00007812 */ /* 0x000fe400078ec0ff */
[----:B------:R-:W-:-:S02]  /*14d70*/  F2FP.SATFINITE.E4M3.F32.PACK_AB_MERGE_C R208, RZ, R208, RZ ;  /* 0x000000d0ffd0723e */ /* 0x000fc400048070ff */
[----:B------:R-:W-:Y:S02]  /*14d80*/  F2FP.SATFINITE.E4M3.F32.PACK_AB_MERGE_C R207, RZ, R207, RZ ;  /* 0x000000cfffcf723e */ /* 0x000fe400048070ff */
[----:B------:R-:W-:Y:S02]  /*14d90*/  F2FP.SATFINITE.E4M3.F32.PACK_AB_MERGE_C R206, RZ, R206, RZ ;  /* 0x000000ceffce723e */ /* 0x000fe400048070ff */
[----:B------:R-:W-:Y:S02]  /*14da0*/  F2FP.SATFINITE.E4M3.F32.PACK_AB_MERGE_C R205, RZ, R205, RZ ;  /* 0x000000cdffcd723e */ /* 0x000fe400048070ff */
[----:B------:R-:W-:Y:S02]  /*14db0*/  F2FP.SATFINITE.E4M3.F32.PACK_AB_MERGE_C R204, RZ, R204, RZ ;  /* 0x000000ccffcc723e */ /* 0x000fe400048070ff */
[----:B------:R-:W-:Y:S02]  /*14dc0*/  F2FP.SATFINITE.E4M3.F32.PACK_AB_MERGE_C R203, RZ, R203, RZ ;  /* 0x000000cbffcb723e */ /* 0x000fe400048070ff */
[----:B0-----:R-:W-:-:S02]  /*14dd0*/  @!P4 IADD3 R36, P5, P6, R24, R26, R5 ;  /* 0x0000001a1824c210 */ /* 0x001fc40007ebe005 */
[----:B------:R-:W-:Y:S02]  /*14de0*/  F2FP.SATFINITE.E4M3.F32.PACK_AB_MERGE_C R202, RZ, R202, RZ ;  /* 0x000000caffca723e */ /* 0x000fe400048070ff */
[----:B------:R-:W-:Y:S02]  /*14df0*/  @!P4 IADD3.X R37, R38, R27, R7, P5, P6 ;  /* 0x0000001b2625c210 */ /* 0x000fe40002fec407 */
[----:B------:R-:W0:Y:S01]  /*14e00*/  @!P3 LDC.64 R26, c[0x0][0x5c0] ;  /* 0x00017000ff1abb82 */ /* 0x000e220000000a00 */
[----:B------:R-:W-:Y:S02]  /*14e10*/  ISETP.GE.AND P4, PT, R40, 0x101, PT ;  /* 0x000001012800780c */ /* 0x000fe40003f86270 */
[----:B------:R-:W-:Y:S02]  /*14e20*/  F2FP.SATFINITE.E4M3.F32.PACK_AB_MERGE_C R201, RZ, R201, RZ ;  /* 0x000000c9ffc9723e */ /* 0x000fe400048070ff */
[----:B------:R-:W-:Y:S02]  /*14e30*/  F2FP.SATFINITE.E4M3.F32.PACK_AB_MERGE_C R200, RZ, R200, RZ ;  /* 0x000000c8ffc8723e */ /* 0x000fe400048070ff */
[----:B------:R-:W-:-:S02]  /*14e40*/  F2FP.SATFINITE.E4M3.F32.PACK_AB_MERGE_C R199, RZ, R199, RZ ;  /* 0x000000c7ffc7723e */ /* 0x000fc400048070ff */
[----:B------:R-:W-:Y:S02]  /*14e50*/  F2FP.SATFINITE.E4M3.F32.PACK_AB_MERGE_C R198, RZ, R198, RZ ;  /* 0x000000c6ffc6723e */ /* 0x000fe400048070ff */
[----:B------:R-:W-:Y:S02]  /*14e60*/  F2FP.SATFINITE.E4M3.F32.PACK_AB_MERGE_C R197, RZ, R197, RZ ;  /* 0x000000c5ffc5723e */ /* 0x000fe400048070ff */
[----:B------:R-:W-:Y:S02]  /*14e70*/  F2FP.SATFINITE.E4M3.F32.PACK_AB_MERGE_C R196, RZ, R196, RZ ;  /* 0x000000c4ffc4723e */ /* 0x000fe400048070ff */
[----:B------:R-:W-:Y:S02]  /*14e80*/  F2FP.SATFINITE.E4M3.F32.PACK_AB_MERGE_C R195, RZ, R195, RZ ;  /* 0x000000c3ffc3723e */ /* 0x000fe400048070ff */
[----:B------:R-:W-:Y:S02]  /*14e90*/  F2FP.SATFINITE.E4M3.F32.PACK_AB_MERGE_C R194, RZ, R194, RZ ;  /* 0x000000c2ffc2723e */ /* 0x000fe400048070ff */
[----:B------:R-:W-:-:S02]  /*14ea0*/  F2FP.SATFINITE.E4M3.F32.PACK_AB_MERGE_C R193, RZ, R193, RZ ;  /* 0x000000c1ffc1723e */ /* 0x000fc400048070ff */
[----:B------:R-:W-:Y:S02]  /*14eb0*/  F2FP.SATFINITE.E4M3.F32.PACK_AB_MERGE_C R192, RZ, R192, RZ ;  /* 0x000000c0ffc0723e */ /* 0x000fe400048070ff */
[----:B------:R-:W-:Y:S02]  /*14ec0*/  F2FP.SATFINITE.E4M3.F32.PACK_AB_MERGE_C R23, RZ, R23, RZ ;  /* 0x00000017ff17723e */ /* 0x000fe400048070ff */
[----:B0-----:R-:W-:Y:S02]  /*14ed0*/  @!P3 IADD3 R34, P5, P6, R24, R26, R5 ;  /* 0x0000001a1822b210 */ /* 0x001fe40007ebe005 */
[----:B------:R-:W-:Y:S02]  /*14ee0*/  F2FP.SATFINITE.E4M3.F32.PACK_AB_MERGE_C R22, RZ, R22, RZ ;  /* 0x00000016ff16723e */ /* 0x000fe400048070ff */
[----:B------:R-:W-:Y:S02]  /*14ef0*/  @!P3 IADD3.X R35, R38, R27, R7, P5, P6 ;  /* 0x0000001b2623b210 */ /* 0x000fe40002fec407 */
[----:B------:R-:W0:Y:S01]  /*14f00*/  @!P2 LDC.64 R26, c[0x0][0x5c0] ;  /* 0x00017000ff1aab82 */ /* 0x000e220000000a00 */
[----:B------:R-:W-:-:S02]  /*14f10*/  ISETP.LT.OR P3, PT, R39, 0x1a, !P0 ;  /* 0x0000001a2700780c */ /* 0x000fc40004761670 */
        /* <DEDUP_REMOVED lines=14> */
[----:B------:R-:W-:Y:S02]  /*15000*/  ISETP.LT.OR P2, PT, R39, 0xa, !P0 ;  /* 0x0000000a2700780c */ /* 0x000fe40004741670 */
[----:B------:R-:W-:Y:S02]  /*15010*/  F2FP.SATFINITE.E4M3.F32.PACK_AB_MERGE_C R9, RZ, R9, RZ ;  /* 0x00000009ff09723e */ /* 0x000fe400048070ff */
[----:B------:R-:W-:-:S09]  /*15020*/  F2FP.SATFINITE.E4M3.F32.PACK_AB_MERGE_C R8, RZ, R8, RZ ;  /* 0x00000008ff08723e */ /* 0x000fd200048070ff */
        /* <DEDUP_REMOVED lines=28> */
[----:B------:R-:W-:-:S04]  /*151f0*/  @P4 LOP3.LUT R228, R228, 0x80000, RZ, 0xfc, !PT ;  /* 0x00080000e4e44812 */ /* 0x000fc800078efcff */
[----:B------:R-:W-:Y:S02]  /*15200*/  LOP3.LUT R228, R228, 0xfffbffff, RZ, 0xc0, !PT ;  /* 0xfffbffffe4e47812 */ /* 0x000fe400078ec0ff */
        /* <DEDUP_REMOVED lines=30> */
[----:B------:R-:W-:-:S04]  /*153f0*/  ISETP.GE.AND P2, PT, R40, 0x1, PT ;  /* 0x000000012800780c */ /* 0x000fc80003f46270 */
[----:B------:R-:W-:-:S13]  /*15400*/  ISETP.LT.OR P5, PT, R39, 0x1, !P2 ;  /* 0x000000012700780c */ /* 0x000fda00057a1670 */
[----:B------:R-:W0:Y:S02]  /*15410*/  @!P5 LDC.64 R26, c[0x0][0x5c0] ;  /* 0x00017000ff1adb82 */ /* 0x000e240000000a00 */
[----:B0-----:R-:W-:-:S05]  /*15420*/  @!P5 IADD3 R26, P6, R24, R26, RZ ;  /* 0x0000001a181ad210 */ /* 0x001fca0007fde0ff */
[----:B------:R-:W-:-:S05]  /*15430*/  @!P5 IMAD.X R27, R38, 0x1, R27, P6 ;  /* 0x00000001261bd824 */ /* 0x000fca00030e061b */
[----:B------:R0:W-:Y:S02]  /*15440*/  @!P5 STG.E.U8 desc[UR46][R26.64], R223 ;  /* 0x000000df1a00d986 */ /* 0x0001e4000c10112e */
[----:B0-----:R-:W0:Y:S02]  /*15450*/  @!P3 LDC.64 R26, c[0x0][0x5c0] ;  /* 0x00017000ff1abb82 */ /* 0x001e240000000a00 */
[----:B0-----:R-:W-:-:S04]  /*15460*/  @!P3 IADD3 R72, P5, P6, R24, R26, R5 ;  /* 0x0000001a1848b210 */ /* 0x001fc80007ebe005 */
[----:B------:R-:W-:Y:S02]  /*15470*/  @!P3 IADD3.X R73, R38, R27, R7, P5, P6 ;  /* 0x0000001b2649b210 */ /* 0x000fe40002fec407 */
[----:B------:R-:W-:Y:S02]  /*15480*/  ISETP.LT.OR P5, PT, R39, 0x2, !P2 ;  /* 0x000000022700780c */ /* 0x000fe400057a1670 */
[----:B------:R-:W-:-:S11]  /*15490*/  LOP3.LUT P3, RZ, R227, 0x8, RZ, 0xc0, !PT ;  /* 0x00000008e3ff7812 */ /* 0x000fd6000786c0ff */
[----:B------:R-:W0:Y:S02]  /*154a0*/  @!P5 LDC.64 R26, c[0x0][0x5c0] ;  /* 0x00017000ff1adb82 */ /* 0x000e240000000a00 */
[----:B0-----:R-:W-:-:S05]  /*154b0*/  @!P5 IADD3 R26, P6, R24, R26, RZ ;  /* 0x0000001a181ad210 */ /* 0x001fca0007fde0ff */
[----:B------:R-:W-:-:S05]  /*154c0*/  @!P5 IMAD.X R27, R38, 0x1, R27, P6 ;  /* 0x00000001261bd824 */ /* 0x000fca00030e061b */
[----:B------:R0:W-:Y:S04]  /*154d0*/  @!P5 STG.E.U8 desc[UR46][R26.64+0x1], R222 ;  /* 0x000001de1a00d986 */ /* 0x0001e8000c10112e */
[----:B------:R1:W-:Y:S01]  /*154e0*/  @!P3 STG.E.U8 desc[UR46][R30.64], R221 ;  /* 0x000000dd1e00b986 */ /* 0x0003e2000c10112e */
[----:B0-----:R-:W0:Y:S02]  /*154f0*/  @!P4 LDC.64 R26, c[0x0][0x5c0] ;  /* 0x00017000ff1acb82 */ /* 0x001e240000000a00 */
[----:B0-----:R-:W-:-:S04]  /*15500*/  @!P4 IADD3 R80, P5, P6, R24, R26, R3 ;  /* 0x0000001a1850c210 */ /* 0x001fc80007ebe003 */
[----:B------:R-:W-:Y:S02]  /*15510*/  @!P4 IADD3.X R81, R38, R27, R4, P5, P6 ;  /* 0x0000001b2651c210 */ /* 0x000fe40002fec404 */
[----:B------:R-:W-:-:S04]  /*15520*/  ISETP.GE.AND P6, PT, R40, 0x101, PT ;  /* 0x000001012800780c */ /* 0x000fc80003fc6270 */
[----:B------:R-:W-:-:S13]  /*15530*/  ISETP.LT.OR P4, PT, R39, 0x12, !P6 ;  /* 0x000000122700780c */ /* 0x000fda0007781670 */
[----:B------:R-:W1:Y:S01]  /*15540*/  @!P4 LDC.64 R26, c[0x0][0x5c0] ;  /* 0x00017000ff1acb82 */ /* 0x000e620000000a00 */
[----:B------:R-:W-:-:S04]  /*15550*/  @P4 LOP3.LUT R228, R228, 0x40000, RZ, 0xfc, !PT ;  /* 0x00040000e4e44812 */ /* 0x000fc800078efcff */
[----:B------:R-:W-:Y:S02]  /*15560*/  LOP3.LUT R228, R228, 0xffefffff, RZ, 0xc0, !PT ;  /* 0xffefffffe4e47812 */ /* 0x000fe400078ec0ff */
[----:B-1----:R-:W-:-:S04]  /*15570*/  @!P4 IADD3 R30, P3, P5, R24, R26, R3 ;  /* 0x0000001a181ec210 */ /* 0x002fc80007d7e003 */
        /* <DEDUP_REMOVED lines=9> */
[C---:B------:R-:W-:Y:S02]  /*15610*/  ISETP.LT.OR P3, PT, R39.reuse, 0x9, !P2 ;  /* 0x000000092700780c */ /* 0x040fe40005761670 */
[----:B------:R-:W-:Y:S02]  /*15620*/  ISETP.LT.OR P5, PT, R39, 0x2, !P1 ;  /* 0x000000022700780c */ /* 0x000fe40004fa1670 */
[----:B------:R-:W-:-:S09]  /*15630*/  LOP3.LUT P4, RZ, R227, 0x4, RZ, 0xc0, !PT ;  /* 0x00000004e3ff7812 */ /* 0x000fd2000788c0ff */
[----:B------:R-:W0:Y:S02]  /*15640*/  @!P3 LDC.64 R26, c[0x0][0x5c0] ;  /* 0x00017000ff1abb82 */ /* 0x000e240000000a00 */
[----:B------:R-:W-:Y:S01]  /*15650*/  @!P5 STG.E.U8 desc[UR46][R28.64+0x1], R220 ;  /* 0x000001dc1c00d986 */ /* 0x000fe2000c10112e */
[----:B0-----:R-:W-:-:S05]  /*15660*/  @!P3 IADD3 R26, P5, R24, R26, RZ ;  /* 0x0000001a181ab210 */ /* 0x001fca0007fbe0ff */
[----:B------:R-:W-:-:S05]  /*15670*/  @!P3 IMAD.X R27, R38, 0x1, R27, P5 ;  /* 0x00000001261bb824 */ /* 0x000fca00028e061b */
[----:B------:R0:W-:Y:S02]  /*15680*/  @!P3 STG.E.U8 desc[UR46][R26.64+0x8], R219 ;  /* 0x000008db1a00b986 */ /* 0x0001e4000c10112e */
[----:B0-----:R-:W0:Y:S02]  /*15690*/  @!P6 LDC.64 R26, c[0x0][0x5c0] ;  /* 0x00017000ff1aeb82 */ /* 0x001e240000000a00 */
[----:B0-----:R-:W-:-:S04]  /*156a0*/  @!P6 IADD3 R92, P3, P5, R24, R26, R3 ;  /* 0x0000001a185ce210 */ /* 0x001fc80007d7e003 */
[----:B------:R-:W-:Y:S02]  /*156b0*/  @!P6 IADD3.X R93, R38, R27, R4, P3, P5 ;  /* 0x0000001b265de210 */ /* 0x000fe40001fea404 */
[C---:B------:R-:W-:Y:S02]  /*156c0*/  ISETP.LT.OR P3, PT, R39.reuse, 0xa, !P2 ;  /* 0x0000000a2700780c */ /* 0x040fe40005761670 */
[C---:B------:R-:W-:Y:S02]  /*156d0*/  ISETP.LT.OR P2, PT, R39.reuse, 0x21, !P1 ;  /* 0x000000212700780c */ /* 0x040fe40004f41670 */
[----:B------:R-:W-:-:S09]  /*156e0*/  ISETP.LT.OR P6, PT, R39, 0x9, !P1 ;  /* 0x000000092700780c */ /* 0x000fd20004fc1670 */
[----:B------:R-:W0:Y:S02]  /*156f0*/  @!P3 LDC.64 R26, c[0x0][0x5c0] ;  /* 0x00017000ff1abb82 */ /* 0x000e240000000a00 */
[----:B0-----:R-:W-:-:S05]  /*15700*/  @!P3 IADD3 R26, P5, R24, R26, RZ ;  /* 0x0000001a181ab210 */ /* 0x001fca0007fbe0ff */
[----:B------:R-:W-:-:S05]  /*15710*/  @!P3 IMAD.X R27, R38, 0x1, R27, P5 ;  /* 0x00000001261bb824 */ /* 0x000fca00028e061b */
[----:B------:R0:W-:Y:S04]  /*15720*/  @!P3 STG.E.U8 desc[UR46][R26.64+0x9], R218 ;  /* 0x000009da1a00b986 */ /* 0x0001e8000c10112e */
[----:B------:R1:W-:Y:S01]  /*15730*/  @!P6 STG.E.U8 desc[UR46][R32.64+0x8], R217 ;  /* 0x000008d92000e986 */ /* 0x0003e2000c10112e */
[----:B------:R-:W-:Y:S01]  /*15740*/  ISETP.LT.OR P6, PT, R39, 0x22, !P1 ;  /* 0x000000222700780c */ /* 0x000fe20004fc1670 */
[----:B0-----:R-:W0:Y:S02]  /*15750*/  @!P2 LDC.64 R26, c[0x0][0x5c0] ;  /* 0x00017000ff1aab82 */ /* 0x001e240000000a00 */
[----:B0-----:R-:W-:-:S04]  /*15760*/  @!P2 IADD3 R108, P3, P5, R24, R26, R2 ;  /* 0x0000001a186ca210 */ /* 0x001fc80007d7e002 */
[----:B------:R-:W-:-:S06]  /*15770*/  @!P2 IADD3.X R109, R38, R27, R6, P3, P5 ;  /* 0x0000001b266da210 */ /* 0x000fcc0001fea406 */
[----:B------:R-:W1:Y:S01]  /*15780*/  @!P6 LDC.64 R26, c[0x0][0x5c0] ;  /* 0x00017000ff1aeb82 */ /* 0x000e620000000a00 */
[C---:B------:R-:W-:Y:S02]  /*15790*/  LOP3.LUT P2, RZ, R227.reuse, 0x2, RZ, 0xc0, !PT ;  /* 0x00000002e3ff7812 */ /* 0x040fe4000784c0ff */
[----:B------:R-:W-:-:S04]  /*157a0*/  LOP3.LUT R227, R227, 0xfffffffe, RZ, 0xc0, !PT ;  /* 0xfffffffee3e37812 */ /* 0x000fc800078ec0ff */
[----:B------:R-:W-:-:S07]  /*157b0*/  @P0 LOP3.LUT R227, R227, 0x1, RZ, 0xfc, !PT ;  /* 0x00000001e3e30812 */ /* 0x000fce00078efcff */
[----:B------:R-:W-:Y:S04]  /*157c0*/  @!P2 STG.E.U8 desc[UR46][R42.64+0x9], R216 ;  /* 0x000009d82a00a986 */ /* 0x000fe8000c10112e */
[----:B------:R-:W-:Y:S01]  /*157d0*/  @!P4 STG.E.U8 desc[UR46][R36.64], R215 ;  /* 0x000000d72400c986 */ /* 0x000fe2000c10112e */
[----:B-1----:R-:W-:-:S04]  /*157e0*/  @!P6 IADD3 R32, P3, P5, R24, R26, R2 ;  /* 0x0000001a1820e210 */ /* 0x002fc80007d7e002 */
[----:B------:R-:W-:Y:S02]  /*157f0*/  @!P6 IADD3.X R33, R38, R27, R6, P3, P5 ;  /* 0x0000001b2621e210 */ /* 0x000fe40001fea406 */
[----:B------:R-:W-:-:S13]  /*15800*/  ISETP.LT.OR P6, PT, R39, 0x29, !P1 ;  /* 0x000000292700780c */ /* 0x000fda0004fc1670 */
[----:B------:R-:W0:Y:S02]  /*15810*/  @!P6 LDC.64 R26, c[0x0][0x5c0] ;  /* 0x00017000ff1aeb82 */ /* 0x000e240000000a00 */
[----:B0-----:R-:W-:-:S04]  /*15820*/  @!P6 IADD3 R126, P3, P5, R24, R26, R2 ;  /* 0x0000001a187ee210 */ /* 0x001fc80007d7e002 */
[----:B------:R-:W-:Y:S02]  /*15830*/  @!P6 IADD3.X R127, R38, R27, R6, P3, P5 ;  /* 0x0000001b267fe210 */ /* 0x000fe40001fea406 */
[C---:B------:R-:W-:Y:S02]  /*15840*/  ISETP.LT.OR P6, PT, R39.reuse, 0x2a, !P1 ;  /* 0x0000002a2700780c */ /* 0x040fe40004fc1670 */
[----:B------:R-:W-:-:S11]  /*15850*/  ISETP.LT.OR P1, PT, R39, 0x21, !P0 ;  /* 0x000000212700780c */ /* 0x000fd60004721670 */
[----:B------:R-:W0:Y:S02]  /*15860*/  @!P6 LDC.64 R26, c[0x0][0x5c0] ;  /* 0x00017000ff1aeb82 */ /* 0x000e240000000a00 */
[----:B0-----:R-:W-:-:S04]  /*15870*/  @!P6 IADD3 R120, P2, P3, R24, R26, R2 ;  /* 0x0000001a1878e210 */ /* 0x001fc80007b5e002 */
[----:B------:R-:W-:Y:S02]  /*15880*/  @!P6 IADD3.X R121, R38, R27, R6, P2, P3 ;  /* 0x0000001b2679e210 */ /* 0x000fe400017e6406 */
[----:B------:R-:W0:Y:S01]  /*15890*/  @!P1 LDC.64 R26, c[0x0][0x5c0] ;  /* 0x00017000ff1a9b82 */ /* 0x000e220000000a00 */
[----:B------:R-:W-:-:S13]  /*158a0*/  ISETP.LT.OR P6, PT, R39, 0x2, !P0 ;  /* 0x000000022700780c */ /* 0x000fda00047c1670 */
[----:B------:R-:W-:Y:S01]  /*158b0*/  @!P6 STG.E.U8 desc[UR46][R34.64+0x1], R214 ;  /* 0x000001d62200e986 */ /* 0x000fe2000c10112e */
[----:B0-----:R-:W-:-:S04]  /*158c0*/  @!P1 IADD3 R124, P2, P3, R24, R26, R5 ;  /* 0x0000001a187c9210 */ /* 0x001fc80007b5e005 */
[----:B------:R-:W-:Y:S02]  /*158d0*/  @!P1 IADD3.X R125, R38, R27, R7, P2, P3 ;  /* 0x0000001b267d9210 */ /* 0x000fe400017e6407 */
[----:B------:R-:W-:Y:S02]  /*158e0*/  ISETP.GE.AND P2, PT, R40, 0x89, PT ;  /* 0x000000892800780c */ /* 0x000fe40003f46270 */
[C---:B------:R-:W-:Y:S02]  /*158f0*/  ISETP.LT.OR P1, PT, R39.reuse, 0x22, !P0 ;  /* 0x000000222700780c */ /* 0x040fe40004721670 */
[----:B------:R-:W-:-:S09]  /*15900*/  ISETP.LT.OR P3, PT, R39, 0x1, !P2 ;  /* 0x000000012700780c */ /* 0x000fd20005761670 */
[----:B------:R-:W-:-:S04]  /*15910*/  @P2 LOP3.LUT R0, R0, 0x10000000, RZ, 0xfc, !PT ;  /* 0x1000000000002812 */ /* 0x000fc800078efcff */
[----:B------:R-:W0:Y:S01]  /*15920*/  @!P3 LDC.64 R28, c[0x0][0x5c0] ;  /* 0x00017000ff1cbb82 */ /* 0x000e220000000a00 */
[----:B------:R-:W-:-:S04]  /*15930*/  @!P3 IADD3 R26, P4, P5, R2, R24, R5 ;  /* 0x00000018021ab210 */ /* 0x000fc80007d9e005 */
[----:B------:R-:W-:Y:S02]  /*15940*/  @!P3 IADD3.X R25, R6, R38, R7, P4, P5 ;  /* 0x000000260619b210 */ /* 0x000fe400027ea407 */
[----:B0-----:R-:W-:Y:S02]  /*15950*/  @!P3 IADD3 R28, P4, R26, R28, RZ ;  /* 0x0000001c1a1cb210 */ /* 0x001fe40007f9e0ff */
[----:B------:R-:W0:Y:S03]  /*15960*/  @!P1 LDC.64 R26, c[0x0][0x5c0] ;  /* 0x00017000ff1a9b82 */ /* 0x000e260000000a00 */
[----:B------:R-:W-:-:S05]  /*15970*/  @!P3 IMAD.X R29, R25, 0x1, R29, P4 ;  /* 0x00000001191db824 */ /* 0x000fca00020e061d */
[----:B------:R1:W-:Y:S01]  /*15980*/  @!P3 STG.E.U8 desc[UR46][R28.64], R213 ;  /* 0x000000d51c00b986 */ /* 0x0003e2000c10112e */
[----:B------:R-:W-:Y:S02]  /*15990*/  ISETP.LT.OR P3, PT, R39, 0x2, !P2 ;  /* 0x000000022700780c */ /* 0x000fe40005761670 */
[----:B0-----:R-:W-:-:S04]  /*159a0*/  @!P1 IADD3 R118, P5, P6, R24, R26, R5 ;  /* 0x0000001a18769210 */ /* 0x001fc80007ebe005 */
[----:B------:R-:W-:-:S07]  /*159b0*/  @!P1 IADD3.X R119, R38, R27, R7, P5, P6 ;  /* 0x0000001b26779210 */ /* 0x000fce0002fec407 */
[----:B------:R-:W0:Y:S01]  /*159c0*/  @!P3 LDC.64 R26, c[0x0][0x5c0] ;  /* 0x00017000ff1abb82 */ /* 0x000e220000000a00 */
[----:B------:R-:W-:Y:S02]  /*159d0*/  ISETP.LT.OR P1, PT, R39, 0x29, !P0 ;  /* 0x000000292700780c */ /* 0x000fe40004721670 */
[----:B-1----:R-:W-:Y:S02]  /*159e0*/  @!P3 IADD3 R28, P4, P5, R2, R24, R5 ;  /* 0x00000018021cb210 */ /* 0x002fe40007d9e005 */
[----:B------:R-:W-:Y:S02]  /*159f0*/  LOP3.LUT P6, RZ, R228, 0x10, RZ, 0xc0, !PT ;  /* 0x00000010e4ff7812 */ /* 0x000fe400078cc0ff */
[----:B------:R-:W-:Y:S02]  /*15a00*/  @!P3 IADD3.X R25, R6, R38, R7, P4, P5 ;  /* 0x000000260619b210 */ /* 0x000fe400027ea407 */
[----:B------:R-:W-:-:S05]  /*15a10*/  LOP3.LUT R228, R228, 0xf7ffffff, RZ, 0xc0, !PT ;  /* 0xf7ffffffe4e47812 */ /* 0x000fca00078ec0ff */
[----:B------:R-:W-:Y:S02]  /*15a20*/  @P1 LOP3.LUT R228, R228, 0x8000000, RZ, 0xfc, !PT ;  /* 0x08000000e4e41812 */ /* 0x000fe400078efcff */
[----:B0-----:R-:W-:-:S05]  /*15a30*/  @!P3 IADD3 R28, P4, R28, R26, RZ ;  /* 0x0000001a1c1cb210 */ /* 0x001fca0007f9e0ff */
[----:B------:R-:W-:Y:S02]  /*15a40*/  @!P3 IMAD.X R29, R25, 0x1, R27, P4 ;  /* 0x00000001191db824 */ /* 0x000fe400020e061b */
[----:B------:R-:W0:Y:S03]  /*15a50*/  @!P1 LDC.64 R26, c[0x0][0x5c0] ;  /* 0x00017000ff1a9b82 */ /* 0x000e260000000a00 */
[----:B------:R1:W-:Y:S01]  /*15a60*/  @!P3 STG.E.U8 desc[UR46][R28.64+0x1], R212 ;  /* 0x000001d41c00b986 */ /* 0x0003e2000c10112e */
[----:B0-----:R-:W-:-:S04]  /*15a70*/  @!P1 IADD3 R132, P4, P5, R24, R26, R5 ;  /* 0x0000001a18849210 */ /* 0x001fc80007d9e005 */
[----:B------:R-:W-:Y:S02]  /*15a80*/  @!P1 IADD3.X R133, R38, R27, R7, P4, P5 ;  /* 0x0000001b26859210 */ /* 0x000fe400027ea407 */
[----:B------:R-:W-:Y:S02]  /*15a90*/  ISETP.LT.OR P1, PT, R39, 0x2a, !P0 ;  /* 0x0000002a2700780c */ /* 0x000fe40004721670 */
[C---:B------:R-:W-:Y:S02]  /*15aa0*/  LOP3.LUT P5, RZ, R228.reuse, 0x8, RZ, 0xc0, !PT ;  /* 0x00000008e4ff7812 */ /* 0x040fe400078ac0ff */
[----:B------:R-:W-:-:S09]  /*15ab0*/  LOP3.LUT R228, R228, 0xfffffff7, RZ, 0xc0, !PT ;  /* 0xfffffff7e4e47812 */ /* 0x000fd200078ec0ff */
[----:B------:R-:W0:Y:S01]  /*15ac0*/  @!P1 LDC.64 R26, c[0x0][0x5c0] ;  /* 0x00017000ff1a9b82 */ /* 0x000e220000000a00 */
[----:B------:R-:W-:Y:S01]  /*15ad0*/  @P1 LOP3.LUT R229, R229, 0x100, RZ, 0xfc, !PT ;  /* 0x00000100e5e51812 */ /* 0x000fe200078efcff */
[----:B------:R-:W-:Y:S03]  /*15ae0*/  @!P5 STG.E.U8 desc[UR46][R46.64+0x8], R211 ;  /* 0x000008d32e00d986 */ /* 0x000fe6000c10112e */
[----:B------:R-:W-:Y:S01]  /*15af0*/  LOP3.LUT R229, R229, 0xffffefff, RZ, 0xc0, !PT ;  /* 0xffffefffe5e57812 */ /* 0x000fe200078ec0ff */
[----:B------:R-:W-:Y:S01]  /*15b00*/  @!P6 STG.E.U8 desc[UR46][R44.64+0x9], R210 ;  /* 0x000009d22c00e986 */ /* 0x000fe2000c10112e */
        /* <DEDUP_REMOVED lines=9> */
[C---:B------:R-:W-:Y:S02]  /*15ba0*/  ISETP.LT.OR P3, PT, R39.reuse, 0x9, !P2 ;  /* 0x000000092700780c */ /* 0x040fe40005761670 */
[C---:B------:R-:W-:Y:S02]  /*15bb0*/  ISETP.LT.OR P0, PT, R39.reuse, 0x22, !P1 ;  /* 0x000000222700780c */ /* 0x040fe40004f01670 */
[----:B------:R-:W-:-:S09]  /*15bc0*/  ISETP.LT.OR P1, PT, R39, 0x29, !P1 ;  /* 0x000000292700780c */ /* 0x000fd20004f21670 */
[----:B-1----:R-:W0:Y:S01]  /*15bd0*/  @!P3 LDC.64 R28, c[0x0][0x5c0] ;  /* 0x00017000ff1cbb82 */ /* 0x002e220000000a00 */
[----:B------:R-:W-:Y:S02]  /*15be0*/  @!P3 IADD3 R26, P4, P5, R2, R24, R5 ;  /* 0x00000018021ab210 */ /* 0x000fe40007d9e005 */
[----:B------:R-:W-:Y:S02]  /*15bf0*/  @P0 LOP3.LUT R228, R228, 0x8, RZ, 0xfc, !PT ;  /* 0x00000008e4e40812 */ /* 0x000fe400078efcff */
[----:B------:R-:W-:Y:S02]  /*15c00*/  @!P3 IADD3.X R25, R6, R38, R7, P4, P5 ;  /* 0x000000260619b210 */ /* 0x000fe400027ea407 */
[----:B------:R-:W-:-:S04]  /*15c10*/  @P1 LOP3.LUT R229, R229, 0x10000, RZ, 0xfc, !PT ;  /* 0x00010000e5e51812 */ /* 0x000fc800078efcff */
[----:B------:R-:W-:Y:S02]  /*15c20*/  LOP3.LUT R229, R229, 0xfdffffff, RZ, 0xc0, !PT ;  /* 0xfdffffffe5e57812 */ /* 0x000fe400078ec0ff */
[----:B0-----:R-:W-:Y:S02]  /*15c30*/  @!P3 IADD3 R28, P4, R26, R28, RZ ;  /* 0x0000001c1a1cb210 */ /* 0x001fe40007f9e0ff */
[----:B------:R-:W0:Y:S03]  /*15c40*/  @!P0 LDC.64 R26, c[0x0][0x5c0] ;  /* 0x00017000ff1a8b82 */ /* 0x000e260000000a00 */
[----:B------:R-:W-:-:S05]  /*15c50*/  @!P3 IMAD.X R29, R25, 0x1, R29, P4 ;  /* 0x00000001191db824 */ /* 0x000fca00020e061d */
[----:B------:R1:W-:Y:S01]  /*15c60*/  @!P3 STG.E.U8 desc[UR46][R28.64+0x8], R209 ;  /* 0x000008d11c00b986 */ /* 0x0003e2000c10112e */
[----:B------:R-:W-:Y:S02]  /*15c70*/  ISETP.LT.OR P3, PT, R39, 0xa, !P2 ;  /* 0x0000000a2700780c */ /* 0x000fe40005761670 */
[----:B------:R-:W-:Y:S02]  /*15c80*/  LOP3.LUT P2, RZ, R228, 0x40, RZ, 0xc0, !PT ;  /* 0x00000040e4ff7812 */ /* 0x000fe4000784c0ff */
[----:B0-----:R-:W-:-:S04]  /*15c90*/  @!P0 IADD3 R136, P5, P6, R24, R26, R3 ;  /* 0x0000001a18888210 */ /* 0x001fc80007ebe003 */
[----:B------:R-:W-:-:S05]  /*15ca0*/  @!P0 IADD3.X R137, R38, R27, R4, P5, P6 ;  /* 0x0000001b26898210 */ /* 0x000fca0002fec404 */
[----:B------:R-:W0:Y:S01]  /*15cb0*/  @!P3 LDC.64 R26, c[0x0][0x5c0] ;  /* 0x00017000ff1abb82 */ /* 0x000e220000000a00 */
[----:B-1----:R-:W-:Y:S02]  /*15cc0*/  @!P3 IADD3 R28, P4, P5, R2, R24, R5 ;  /* 0x00000018021cb210 */ /* 0x002fe40007d9e005 */
[----:B------:R-:W-:Y:S02]  /*15cd0*/  LOP3.LUT P6, RZ, R228, 0x20, RZ, 0xc0, !PT ;  /* 0x00000020e4ff7812 */ /* 0x000fe400078cc0ff */
[----:B------:R-:W-:Y:S02]  /*15ce0*/  @!P3 IADD3.X R25, R6, R38, R7, P4, P5 ;  /* 0x000000260619b210 */ /* 0x000fe400027ea407 */
[----:B------:R-:W-:Y:S02]  /*15cf0*/  LOP3.LUT R228, R228, 0xffffffef, RZ, 0xc0, !PT ;  /* 0xffffffefe4e47812 */ /* 0x000fe400078ec0ff */
[----:B------:R-:W-:Y:S02]  /*15d00*/  LOP3.LUT P0, RZ, R227, 0x1, RZ, 0xc0, !PT ;  /* 0x00000001e3ff7812 */ /* 0x000fe4000780c0ff */
[----:B0-----:R-:W-:-:S05]  /*15d10*/  @!P3 IADD3 R28, P4, R28, R26, RZ ;  /* 0x0000001a1c1cb210 */ /* 0x001fca0007f9e0ff */
[----:B------:R-:W-:Y:S02]  /*15d20*/  @!P3 IMAD.X R29, R25, 0x1, R27, P4 ;  /* 0x00000001191db824 */ /* 0x000fe400020e061b */
[----:B------:R-:W0:Y:S03]  /*15d30*/  @!P1 LDC.64 R26, c[0x0][0x5c0] ;  /* 0x00017000ff1a9b82 */ /* 0x000e260000000a00 */
[----:B------:R1:W-:Y:S04]  /*15d40*/  @!P3 STG.E.U8 desc[UR46][R28.64+0x9], R208 ;  /* 0x000009d01c00b986 */ /* 0x0003e8000c10112e */
[----:B------:R-:W-:Y:S04]  /*15d50*/  @!P2 STG.E.U8 desc[UR46][R48.64], R207 ;  /* 0x000000cf3000a986 */ /* 0x000fe8000c10112e */
[----:B------:R-:W-:Y:S01]  /*15d60*/  @!P6 STG.E.U8 desc[UR46][R50.64+0x1], R206 ;  /* 0x000001ce3200e986 */ /* 0x000fe2000c10112e */
[----:B0-----:R-:W-:-:S04]  /*15d70*/  @!P1 IADD3 R122, P4, P5, R24, R26, R3 ;  /* 0x0000001a187a9210 */ /* 0x001fc80007d9e003 */
[----:B------:R-:W-:Y:S02]  /*15d80*/  @!P1 IADD3.X R123, R38, R27, R4, P4, P5 ;  /* 0x0000001b267b9210 */ /* 0x000fe400027ea404 */
[----:B------:R-:W-:Y:S02]  /*15d90*/  ISETP.GE.AND P5, PT, R40, 0x101, PT ;  /* 0x000001012800780c */ /* 0x000fe40003fa6270 */
[C---:B------:R-:W-:Y:S02]  /*15da0*/  LOP3.LUT P1, RZ, R0.reuse, 0x80000000, RZ, 0xc0, !PT ;  /* 0x8000000000ff7812 */ /* 0x040fe4000782c0ff */
[C---:B------:R-:W-:Y:S02]  /*15db0*/  ISETP.LT.OR P5, PT, R39.reuse, 0x2a, !P5 ;  /* 0x0000002a2700780c */ /* 0x040fe40006fa1670 */
[----:B------:R-:W-:Y:S02]  /*15dc0*/  ISETP.LT.OR P2, PT, R39, 0x31, !P1 ;  /* 0x000000312700780c */ /* 0x000fe40004f41670 */
[----:B------:R-:W-:-:S09]  /*15dd0*/  LOP3.LUT R0, R0, 0xbfffffff, RZ, 0xc0, !PT ;  /* 0xbfffffff00007812 */ /* 0x000fd200078ec0ff */
        /* <DEDUP_REMOVED lines=16> */
[----:B------:R-:W-:-:S09]  /*15ee0*/  ISETP.LT.OR P4, PT, R39, 0x1, !P2 ;  /* 0x000000012700780c */ /* 0x000fd20005781670 */
[----:B------:R-:W-:-:S04]  /*15ef0*/  @P2 LOP3.LUT R0, R0, 0x40000000, RZ, 0xfc, !PT ;  /* 0x4000000000002812 */ /* 0x000fc800078efcff */
[----:B------:R-:W0:Y:S01]  /*15f00*/  @!P4 LDC.64 R26, c[0x0][0x5c0] ;  /* 0x00017000ff1acb82 */ /* 0x000e220000000a00 */
[----:B-1----:R-:W-:-:S04]  /*15f10*/  @!P4 IADD3 R28, P3, P5, R2, R24, R3 ;  /* 0x00000018021cc210 */ /* 0x002fc80007d7e003 */
[----:B------:R-:W-:Y:S02]  /*15f20*/  @!P4 IADD3.X R25, R6, R38, R4, P3, P5 ;  /* 0x000000260619c210 */ /* 0x000fe40001fea404 */
[----:B0-----:R-:W-:-:S05]  /*15f30*/  @!P4 IADD3 R26, P3, R28, R26, RZ ;  /* 0x0000001a1c1ac210 */ /* 0x001fca0007f7e0ff */
[----:B------:R-:W-:Y:S01]  /*15f40*/  @!P4 IMAD.X R27, R25, 0x1, R27, P3 ;  /* 0x00000001191bc824 */ /* 0x000fe200018e061b */
[C---:B------:R-:W-:Y:S02]  /*15f50*/  ISETP.LT.OR P3, PT, R39.reuse, 0x2, !P2 ;  /* 0x000000022700780c */ /* 0x040fe40005761670 */
[----:B------:R-:W-:Y:S02]  /*15f60*/  ISETP.LT.OR P2, PT, R39, 0x39, !P1 ;  /* 0x000000392700780c */ /* 0x000fe40004f41670 */
[----:B------:R0:W-:Y:S09]  /*15f70*/  @!P4 STG.E.U8 desc[UR46][R26.64], R205 ;  /* 0x000000cd1a00c986 */ /* 0x0001f2000c10112e */
[----:B------:R-:W-:Y:S01]  /*15f80*/  @!P3 IADD3 R34, P5, P6, R2, R24, R3 ;  /* 0x000000180222b210 */ /* 0x000fe20007ebe003 */
[----:B------:R-:W1:Y:S01]  /*15f90*/  @!P3 LDC.64 R28, c[0x0][0x5c0] ;  /* 0x00017000ff1cbb82 */ /* 0x000e620000000a00 */
[----:B------:R-:W-:-:S02]  /*15fa0*/  @P2 LOP3.LUT R229, R229, 0x4000000, RZ, 0xfc, !PT ;  /* 0x04000000e5e52812 */ /* 0x000fc400078efcff */
[----:B------:R-:W-:Y:S02]  /*15fb0*/  @!P3 IADD3.X R25, R6, R38, R4, P5, P6 ;  /* 0x000000260619b210 */ /* 0x000fe40002fec404 */
[----:B------:R-:W-:-:S03]  /*15fc0*/  LOP3.LUT R229, R229, 0xefffffff, RZ, 0xc0, !PT ;  /* 0xefffffffe5e57812 */ /* 0x000fc600078ec0ff */
[----:B0-----:R-:W0:Y:S01]  /*15fd0*/  @!P2 LDC.64 R26, c[0x0][0x5c0] ;  /* 0x00017000ff1aab82 */ /* 0x001e220000000a00 */
[----:B-1----:R-:W-:-:S05]  /*15fe0*/  @!P3 IADD3 R28, P4, R34, R28, RZ ;  /* 0x0000001c221cb210 */ /* 0x002fca0007f9e0ff */
[----:B------:R-:W-:Y:S01]  /*15ff0*/  @!P3 IMAD.X R29, R25, 0x1, R29, P4 ;  /* 0x00000001191db824 */ /* 0x000fe200020e061d */
[----:B0-----:R-:W-:-:S04]  /*16000*/  @!P2 IADD3 R116, P5, P6, R24, R26, R2 ;  /* 0x0000001a1874a210 */ /* 0x001fc80007ebe002 */
[----:B------:R0:W-:Y:S01]  /*16010*/  @!P3 STG.E.U8 desc[UR46][R28.64+0x1], R204 ;  /* 0x000001cc1c00b986 */ /* 0x0001e2000c10112e */
[----:B------:R-:W-:Y:S02]  /*16020*/  @!P2 IADD3.X R117, R38, R27, R6, P5, P6 ;  /* 0x0000001b2675a210 */ /* 0x000fe40002fec406 */
[----:B------:R-:W-:Y:S02]  /*16030*/  ISETP.LT.OR P2, PT, R39, 0x3a, !P1 ;  /* 0x0000003a2700780c */ /* 0x000fe40004f41670 */
[C---:B------:R-:W-:Y:S02]  /*16040*/  LOP3.LUT P5, RZ, R228.reuse, 0x100, RZ, 0xc0, !PT ;  /* 0x00000100e4ff7812 */ /* 0x040fe400078ac0ff */
[C---:B------:R-:W-:Y:S02]  /*16050*/  LOP3.LUT P6, RZ, R228.reuse, 0x80, RZ, 0xc0, !PT ;  /* 0x00000080e4ff7812 */ /* 0x040fe400078cc0ff */
[----:B------:R-:W-:-:S07]  /*16060*/  LOP3.LUT R228, R228, 0xffffffdf, RZ, 0xc0, !PT ;  /* 0xffffffdfe4e47812 */ /* 0x000fce00078ec0ff */
[----:B------:R-:W1:Y:S01]  /*16070*/  @!P2 LDC.64 R26, c[0x0][0x5c0] ;  /* 0x00017000ff1aab82 */ /* 0x000e620000000a00 */
[----:B------:R-:W-:Y:S01]  /*16080*/  @P2 LOP3.LUT R228, R228, 0x20, RZ, 0xfc, !PT ;  /* 0x00000020e4e42812 */ /* 0x000fe200078efcff */
[----:B------:R-:W-:Y:S01]  /*16090*/  @!P5 STG.E.U8 desc[UR46][R54.64+0x8], R203 ;  /* 0x000008cb3600d986 */ /* 0x000fe2000c10112e */
[----:B------:R-:W-:Y:S02]  /*160a0*/  ISETP.LT.OR P5, PT, R39, 0x32, !P0 ;  /* 0x000000322700780c */ /* 0x000fe400047a1670 */
[----:B------:R-:W-:Y:S01]  /*160b0*/  LOP3.LUT R228, R228, 0xfffffeff, RZ, 0xc0, !PT ;  /* 0xfffffeffe4e47812 */ /* 0x000fe200078ec0ff */
[----:B------:R-:W-:Y:S10]  /*160c0*/  @!P6 STG.E.U8 desc[UR46][R52.64+0x9], R202 ;  /* 0x000009ca3400e986 */ /* 0x000ff4000c10112e */
[----:B------:R-:W-:-:S02]  /*160d0*/  @P5 LOP3.LUT R228, R228, 0x100, RZ, 0xfc, !PT ;  /* 0x00000100e4e45812 */ /* 0x000fc400078efcff */
[----:B-1----:R-:W-:-:S04]  /*160e0*/  @!P2 IADD3 R112, P3, P4, R24, R26, R2 ;  /* 0x0000001a1870a210 */ /* 0x002fc80007c7e002 */
[----:B------:R-:W-:Y:S02]  /*160f0*/  @!P2 IADD3.X R113, R38, R27, R6, P3, P4 ;  /* 0x0000001b2671a210 */ /* 0x000fe40001fe8406 */
[----:B------:R-:W-:-:S13]  /*16100*/  ISETP.LT.OR P2, PT, R39, 0x31, !P0 ;  /* 0x000000312700780c */ /* 0x000fda0004741670 */
[----:B------:R-:W1:Y:S01]  /*16110*/  @!P2 LDC.64 R26, c[0x0][0x5c0] ;  /* 0x00017000ff1aab82 */ /* 0x000e620000000a00 */
[----:B------:R-:W-:-:S04]  /*16120*/  @P2 LOP3.LUT R229, R229, 0x10000000, RZ, 0xfc, !PT ;  /* 0x10000000e5e52812 */ /* 0x000fc800078efcff */
[----:B------:R-:W-:Y:S02]  /*16130*/  LOP3.LUT R229, R229, 0x7fffffff, RZ, 0xc0, !PT ;  /* 0x7fffffffe5e57812 */ /* 0x000fe400078ec0ff */
[----:B-1----:R-:W-:-:S04]  /*16140*/  @!P2 IADD3 R110, P3, P4, R24, R26, R5 ;  /* 0x0000001a186ea210 */ /* 0x002fc80007c7e005 */
[----:B------:R-:W-:Y:S02]  /*16150*/  @!P2 IADD3.X R111, R38, R27, R7, P3, P4 ;  /* 0x0000001b266fa210 */ /* 0x000fe40001fe8407 */
[----:B------:R-:W1:Y:S01]  /*16160*/  @!P5 LDC.64 R26, c[0x0][0x5c0] ;  /* 0x00017000ff1adb82 */ /* 0x000e620000000a00 */
[C---:B------:R-:W-:Y:S02]  /*16170*/  LOP3.LUT P2, RZ, R0.reuse, 0x40000000, RZ, 0xc0, !PT ;  /* 0x4000000000ff7812 */ /* 0x040fe4000784c0ff */
[----:B------:R-:W-:Y:S02]  /*16180*/  LOP3.LUT R0, R0, 0xfffffffb, RZ, 0xc0, !PT ;  /* 0xfffffffb00007812 */ /* 0x000fe400078ec0ff */
[----:B-1----:R-:W-:-:S04]  /*16190*/  @!P5 IADD3 R106, P3, P4, R24, R26, R5 ;  /* 0x0000001a186ad210 */ /* 0x002fc80007c7e005 */
[----:B------:R-:W-:Y:S02]  /*161a0*/  @!P5 IADD3.X R107, R38, R27, R7, P3, P4 ;  /* 0x0000001b266bd210 */ /* 0x000fe40001fe8407 */
[----:B------:R-:W-:-:S13]  /*161b0*/  ISETP.LT.OR P4, PT, R39, 0x9, !P2 ;  /* 0x000000092700780c */ /* 0x000fda0005781670 */
[----:B------:R-:W1:Y:S01]  /*161c0*/  @!P4 LDC.64 R26, c[0x0][0x5c0] ;  /* 0x00017000ff1acb82 */ /* 0x000e620000000a00 */
[----:B0-----:R-:W-:-:S04]  /*161d0*/  @!P4 IADD3 R28, P3, P5, R2, R24, R3 ;  /* 0x00000018021cc210 */ /* 0x001fc80007d7e003 */
[----:B------:R-:W-:Y:S02]  /*161e0*/  @!P4 IADD3.X R25, R6, R38, R4, P3, P5 ;  /* 0x000000260619c210 */ /* 0x000fe40001fea404 */
[----:B-1----:R-:W-:-:S05]  /*161f0*/  @!P4 IADD3 R26, P3, R28, R26, RZ ;  /* 0x0000001a1c1ac210 */ /* 0x002fca0007f7e0ff */
        /* <DEDUP_REMOVED lines=10> */
[----:B------:R-:W-:-:S04]  /*162a0*/  @P0 LOP3.LUT R0, R0, 0x20000000, RZ, 0xfc, !PT ;  /* 0x2000000000000812 */ /* 0x000fc800078efcff */
[----:B------:R-:W-:Y:S02]  /*162b0*/  LOP3.LUT R0, R0, 0xfffffffe, RZ, 0xc0, !PT ;  /* 0xfffffffe00007812 */ /* 0x000fe400078ec0ff */
[----:B-1----:R-:W-:-:S05]  /*162c0*/  @!P3 IADD3 R28, P4, R34, R28, RZ ;  /* 0x0000001c221cb210 */ /* 0x002fca0007f9e0ff */
[----:B------:R-:W-:Y:S01]  /*162d0*/  @!P3 IMAD.X R29, R25, 0x1, R29, P4 ;  /* 0x00000001191db824 */ /* 0x000fe200020e061d */
[----:B0-----:R-:W-:-:S04]  /*162e0*/  @!P2 IADD3 R104, P5, P6, R24, R26, R5 ;  /* 0x0000001a1868a210 */ /* 0x001fc80007ebe005 */
[----:B------:R-:W-:Y:S01]  /*162f0*/  @!P3 STG.E.U8 desc[UR46][R28.64+0x9], R200 ;  /* 0x000009c81c00b986 */ /* 0x000fe2000c10112e */
[----:B------:R-:W-:Y:S02]  /*16300*/  @!P2 IADD3.X R105, R38, R27, R7, P5, P6 ;  /* 0x0000001b2669a210 */ /* 0x000fe40002fec407 */
[----:B------:R-:W-:Y:S02]  /*16310*/  ISETP.LT.OR P2, PT, R39, 0x3a, !P0 ;  /* 0x0000003a2700780c */ /* 0x000fe40004741670 */
[C---:B------:R-:W-:Y:S02]  /*16320*/  ISETP.GE.AND P6, PT, R40.reuse, 0x1, PT ;  /* 0x000000012800780c */ /* 0x040fe40003fc6270 */
[----:B------:R-:W-:-:S04]  /*16330*/  ISETP.GE.AND P5, PT, R40, 0x101, PT ;  /* 0x000001012800780c */ /* 0x000fc80003fa6270 */
[----:B------:R-:W-:-:S05]  /*16340*/  ISETP.LT.OR P0, PT, R39, 0x31, !P5 ;  /* 0x000000312700780c */ /* 0x000fca0006f01670 */
[----:B------:R-:W0:Y:S01]  /*16350*/  @!P2 LDC.64 R26, c[0x0][0x5c0] ;  /* 0x00017000ff1aab82 */ /* 0x000e220000000a00 */
[----:B------:R-:W-:-:S04]  /*16360*/  @P2 LOP3.LUT R0, R0, 0x1, RZ, 0xfc, !PT ;  /* 0x0000000100002812 */ /* 0x000fc800078efcff */
[----:B------:R-:W-:-:S04]  /*16370*/  LOP3.LUT R0, R0, 0xffffff7f, RZ, 0xc0, !PT ;  /* 0xffffff7f00007812 */ /* 0x000fc800078ec0ff */
[----:B------:R-:W-:-:S04]  /*16380*/  @P0 LOP3.LUT R0, R0, 0x80, RZ, 0xfc, !PT ;  /* 0x0000008000000812 */ /* 0x000fc800078efcff */
[----:B------:R-:W-:Y:S02]  /*16390*/  LOP3.LUT R0, R0, 0xffffffbf, RZ, 0xc0, !PT ;  /* 0xffffffbf00007812 */ /* 0x000fe400078ec0ff */
[----:B0-----:R-:W-:-:S04]  /*163a0*/  @!P2 IADD3 R102, P3, P4, R24, R26, R5 ;  /* 0x0000001a1866a210 */ /* 0x001fc80007c7e005 */
[----:B------:R-:W-:Y:S02]  /*163b0*/  @!P2 IADD3.X R103, R38, R27, R7, P3, P4 ;  /* 0x0000001b2667a210 */ /* 0x000fe40001fe8407 */
[C---:B------:R-:W-:Y:S02]  /*163c0*/  ISETP.LT.OR P3, PT, R39.reuse, 0x11, !P6 ;  /* 0x000000112700780c */ /* 0x040fe40007761670 */
[----:B------:R-:W-:-:S11]  /*163d0*/  ISETP.LT.OR P2, PT, R39, 0x11, !P1 ;  /* 0x000000112700780c */ /* 0x000fd60004f41670 */
[----:B------:R-:W0:Y:S02]  /*163e0*/  @!P3 LDC.64 R26, c[0x0][0x5c0] ;  /* 0x00017000ff1abb82 */ /* 0x000e240000000a00 */
[----:B0-----:R-:W-:-:S05]  /*163f0*/  @!P3 IADD3 R26, P4, R24, R26, RZ ;  /* 0x0000001a181ab210 */ /* 0x001fca0007f9e0ff */
[----:B------:R-:W-:-:S05]  /*16400*/  @!P3 IMAD.X R27, R38, 0x1, R27, P4 ;  /* 0x00000001261bb824 */ /* 0x000fca00020e061b */
[----:B------:R0:W-:Y:S01]  /*16410*/  @!P3 STG.E.U8 desc[UR46][R26.64+0x10], R199 ;  /* 0x000010c71a00b986 */ /* 0x0001e2000c10112e */
[----:B------:R-:W-:-:S13]  /*16420*/  ISETP.LT.OR P3, PT, R39, 0x12, !P6 ;  /* 0x000000122700780c */ /* 0x000fda0007761670 */
[----:B0-----:R-:W0:Y:S02]  /*16430*/  @!P3 LDC.64 R26, c[0x0][0x5c0] ;  /* 0x00017000ff1abb82 */ /* 0x001e240000000a00 */
[----:B0-----:R-:W-:-:S05]  /*16440*/  @!P3 IADD3 R26, P4, R24, R26, RZ ;  /* 0x0000001a181ab210 */ /* 0x001fca0007f9e0ff */
[----:B------:R-:W-:-:S05]  /*16450*/  @!P3 IMAD.X R27, R38, 0x1, R27, P4 ;  /* 0x00000001261bb824 */ /* 0x000fca00020e061b */
[----:B------:R0:W-:Y:S04]  /*16460*/  @!P3 STG.E.U8 desc[UR46][R26.64+0x11], R198 ;  /* 0x000011c61a00b986 */ /* 0x0001e8000c10112e */
[----:B------:R-:W-:Y:S01]  /*16470*/  @!P2 STG.E.U8 desc[UR46][R58.64+0x10], R197 ;  /* 0x000010c53a00a986 */ /* 0x000fe2000c10112e */
[----:B------:R-:W-:Y:S01]  /*16480*/  ISETP.LT.OR P2, PT, R39, 0x39, !P5 ;  /* 0x000000392700780c */ /* 0x000fe20006f41670 */
[----:B0-----:R-:W0:Y:S02]  /*16490*/  @!P0 LDC.64 R26, c[0x0][0x5c0] ;  /* 0x00017000ff1a8b82 */ /* 0x001e240000000a00 */
[----:B0-----:R-:W-:-:S04]  /*164a0*/  @!P0 IADD3 R98, P3, P4, R24, R26, R3 ;  /* 0x0000001a18628210 */ /* 0x001fc80007c7e003 */
[----:B------:R-:W-:Y:S02]  /*164b0*/  @!P0 IADD3.X R99, R38, R27, R4, P3, P4 ;  /* 0x0000001b26638210 */ /* 0x000fe40001fe8404 */
[C---:B------:R-:W-:Y:S02]  /*164c0*/  ISETP.LT.OR P0, PT, R39.reuse, 0x32, !P5 ;  /* 0x000000322700780c */ /* 0x040fe40006f01670 */
[----:B------:R-:W-:-:S11]  /*164d0*/  ISETP.LT.OR P5, PT, R39, 0x3a, !P5 ;  /* 0x0000003a2700780c */ /* 0x000fd60006fa1670 */
[----:B------:R-:W0:Y:S01]  /*164e0*/  @!P0 LDC.64 R26, c[0x0][0x5c0] ;  /* 0x00017000ff1a8b82 */ /* 0x000e220000000a00 */
[----:B------:R-:W-:Y:S02]  /*164f0*/  @P0 LOP3.LUT R0, R0, 0x40, RZ, 0xfc, !PT ;  /* 0x0000004000000812 */ /* 0x000fe400078efcff */
[----:B0-----:R-:W-:-:S04]  /*16500*/  @!P0 IADD3 R94, P3, P4, R24, R26, R3 ;  /* 0x0000001a185e8210 */ /* 0x001fc80007c7e003 */
[----:B------:R-:W-:Y:S02]  /*16510*/  @!P0 IADD3.X R95, R38, R27, R4, P3, P4 ;  /* 0x0000001b265f8210 */ /* 0x000fe40001fe8404 */
[----:B------:R-:W0:Y:S01]  /*16520*/  @!P2 LDC.64 R26, c[0x0][0x5c0] ;  /* 0x00017000ff1aab82 */ /* 0x000e220000000a00 */
[C---:B------:R-:W-:Y:S02]  /*16530*/  LOP3.LUT P0, RZ, R0.reuse, 0x20000000, RZ, 0xc0, !PT ;  /* 0x2000000000ff7812 */ /* 0x040fe4000780c0ff */
[----:B------:R-:W-:-:S04]  /*16540*/  LOP3.LUT R0, R0, 0xffffffdf, RZ, 0xc0, !PT ;  /* 0xffffffdf00007812 */ /* 0x000fc800078ec0ff */
[----:B------:R-:W-:Y:S02]  /*16550*/  @P2 LOP3.LUT R0, R0, 0x20, RZ, 0xfc, !PT ;  /* 0x0000002000002812 */ /* 0x000fe400078efcff */
[----:B0-----:R-:W-:-:S04]  /*16560*/  @!P2 IADD3 R96, P3, P4, R24, R26, R3 ;  /* 0x0000001a1860a210 */ /* 0x001fc80007c7e003 */
[----:B------:R-:W-:Y:S02]  /*16570*/  @!P2 IADD3.X R97, R38, R27, R4, P3, P4 ;  /* 0x0000001b2661a210 */ /* 0x000fe40001fe8404 */
[----:B------:R-:W0:Y:S01]  /*16580*/  @!P5 LDC.64 R26, c[0x0][0x5c0] ;  /* 0x00017000ff1adb82 */ /* 0x000e220000000a00 */
[----:B------:R-:W-:Y:S02]  /*16590*/  ISETP.LT.OR P4, PT, R39, 0x12, !P1 ;  /* 0x000000122700780c */ /* 0x000fe40004f81670 */
[C---:B------:R-:W-:Y:S02]  /*165a0*/  LOP3.LUT P2, RZ, R0.reuse, 0x10000000, RZ, 0xc0, !PT ;  /* 0x1000000000ff7812 */ /* 0x040fe4000784c0ff */
[----:B------:R-:W-:-:S04]  /*165b0*/  LOP3.LUT R0, R0, 0xffffffef, RZ, 0xc0, !PT ;  /* 0xffffffef00007812 */ /* 0x000fc800078ec0ff */
[----:B------:R-:W-:-:S04]  /*165c0*/  @P5 LOP3.LUT R0, R0, 0x10, RZ, 0xfc, !PT ;  /* 0x0000001000005812 */ /* 0x000fc800078efcff */
[----:B------:R-:W-:Y:S01]  /*165d0*/  LOP3.LUT R0, R0, 0xfffffff7, RZ, 0xc0, !PT ;  /* 0xfffffff700007812 */ /* 0x000fe200078ec0ff */
[----:B------:R-:W-:Y:S01]  /*165e0*/  @!P4 STG.E.U8 desc[UR46][R56.64+0x11], R196 ;  /* 0x000011c43800c986 */ /* 0x000fe2000c10112e */
[----:B0-----:R-:W-:-:S04]  /*165f0*/  @!P5 IADD3 R86, P3, P4, R24, R26, R3 ;  /* 0x0000001a1856d210 */ /* 0x001fc80007c7e003 */
[----:B------:R-:W-:Y:S02]  /*16600*/  @!P5 IADD3.X R87, R38, R27, R4, P3, P4 ;  /* 0x0000001b2657d210 */ /* 0x000fe40001fe8404 */
[C---:B------:R-:W-:Y:S02]  /*16610*/  ISETP.LT.OR P3, PT, R39.reuse, 0x19, !P6 ;  /* 0x000000192700780c */ /* 0x040fe40007761670 */
[----:B------:R-:W-:-:S11]  /*16620*/  ISETP.LT.OR P5, PT, R39, 0x41, !P1 ;  /* 0x000000412700780c */ /* 0x000fd60004fa1670 */
[----:B------:R-:W0:Y:S02]  /*16630*/  @!P3 LDC.64 R26, c[0x0][0x5c0] ;  /* 0x00017000ff1abb82 */ /* 0x000e240000000a00 */
[----:B------:R-:W-:-:S04]  /*16640*/  @P5 LOP3.LUT R0, R0, 0x8, RZ, 0xfc, !PT ;  /* 0x0000000800005812 */ /* 0x000fc800078efcff */
[----:B------:R-:W-:Y:S02]  /*16650*/  LOP3.LUT R0, R0, 0xfffffffd, RZ, 0xc0, !PT ;  /* 0xfffffffd00007812 */ /* 0x000fe400078ec0ff */
[----:B0-----:R-:W-:-:S05]  /*16660*/  @!P3 IADD3 R26, P4, R24, R26, RZ ;  /* 0x0000001a181ab210 */ /* 0x001fca0007f9e0ff */
[----:B------:R-:W-:-:S05]  /*16670*/  @!P3 IMAD.X R27, R38, 0x1, R27, P4 ;  /* 0x00000001261bb824 */ /* 0x000fca00020e061b */
[----:B------:R0:W-:Y:S01]  /*16680*/  @!P3 STG.E.U8 desc[UR46][R26.64+0x18], R195 ;  /* 0x000018c31a00b986 */ /* 0x0001e2000c10112e */
[C---:B------:R-:W-:Y:S02]  /*16690*/  ISETP.LT.OR P3, PT, R39.reuse, 0x1a, !P6 ;  /* 0x0000001a2700780c */ /* 0x040fe40007761670 */
[----:B------:R-:W-:-:S11]  /*166a0*/  ISETP.LT.OR P6, PT, R39, 0x19, !P1 ;  /* 0x000000192700780c */ /* 0x000fd60004fc1670 */
[----:B0-----:R-:W0:Y:S02]  /*166b0*/  @!P3 LDC.64 R26, c[0x0][0x5c0] ;  /* 0x00017000ff1abb82 */ /* 0x001e240000000a00 */
[----:B0-----:R-:W-:-:S05]  /*166c0*/  @!P3 IADD3 R26, P4, R24, R26, RZ ;  /* 0x0000001a181ab210 */ /* 0x001fca0007f9e0ff */
[----:B------:R-:W-:-:S05]  /*166d0*/  @!P3 IMAD.X R27, R38, 0x1, R27, P4 ;  /* 0x00000001261bb824 */ /* 0x000fca00020e061b */
[----:B------:R0:W-:Y:S04]  /*166e0*/  @!P3 STG.E.U8 desc[UR46][R26.64+0x19], R194 ;  /* 0x000019c21a00b986 */ /* 0x0001e8000c10112e */
[----:B------:R-:W-:Y:S01]  /*166f0*/  @!P6 STG.E.U8 desc[UR46][R62.64+0x18], R193 ;  /* 0x000018c13e00e986 */ /* 0x000fe2000c10112e */
[----:B------:R-:W-:Y:S01]  /*16700*/  ISETP.LT.OR P6, PT, R39, 0x1a, !P1 ;  /* 0x0000001a2700780c */ /* 0x000fe20004fc1670 */
[----:B0-----:R-:W0:-:S12]  /*16710*/  @!P5 LDC.64 R26, c[0x0][0x5c0] ;  /* 0x00017000ff1adb82 */ /* 0x001e180000000a00 */
[----:B------:R-:W-:Y:S01]  /*16720*/  @!P6 STG.E.U8 desc[UR46][R60.64+0x19], R192 ;  /* 0x000019c03c00e986 */ /* 0x000fe2000c10112e */
[----:B------:R-:W-:-:S13]  /*16730*/  ISETP.LT.OR P6, PT, R39, 0x11, !P0 ;  /* 0x000000112700780c */ /* 0x000fda00047c1670 */
[----:B------:R-:W-:Y:S01]  /*16740*/  @!P6 STG.E.U8 desc[UR46][R66.64+0x10], R23 ;  /* 0x000010174200e986 */ /* 0x000fe2000c10112e */
[----:B------:R-:W-:Y:S02]  /*16750*/  ISETP.LT.OR P6, PT, R39, 0x12, !P0 ;  /* 0x000000122700780c */ /* 0x000fe400047c1670 */
[----:B0-----:R-:W-:-:S04]  /*16760*/  @!P5 IADD3 R90, P3, P4, R24, R26, R2 ;  /* 0x0000001a185ad210 */ /* 0x001fc80007c7e002 */
[----:B------:R-:W-:Y:S02]  /*16770*/  @!P5 IADD3.X R91, R38, R27, R6, P3, P4 ;  /* 0x0000001b265bd210 */ /* 0x000fe40001fe8406 */
[----:B------:R-:W-:-:S05]  /*16780*/  ISETP.LT.OR P5, PT, R39, 0x42, !P1 ;  /* 0x000000422700780c */ /* 0x000fca0004fa1670 */
[----:B------:R0:W-:Y:S08]  /*16790*/  @!P6 STG.E.U8 desc[UR46][R64.64+0x11], R22 ;  /* 0x000011164000e986 */ /* 0x0001f0000c10112e */
[----:B------:R-:W1:Y:S01]  /*167a0*/  @!P5 LDC.64 R26, c[0x0][0x5c0] ;  /* 0x00017000ff1adb82 */ /* 0x000e620000000a00 */
[----:B------:R-:W-:-:S04]  /*167b0*/  @P5 LOP3.LUT R229, R229, 0x80000000, RZ, 0xfc, !PT ;  /* 0x80000000e5e55812 */ /* 0x000fc800078efcff */
[----:B------:R-:W-:Y:S02]  /*167c0*/  LOP3.LUT R229, R229, 0xbfffffff, RZ, 0xc0, !PT ;  /* 0xbfffffffe5e57812 */ /* 0x000fe400078ec0ff */
[----:B-1----:R-:W-:-:S04]  /*167d0*/  @!P5 IADD3 R84, P3, P4, R24, R26, R2 ;  /* 0x0000001a1854d210 */ /* 0x002fc80007c7e002 */
[----:B------:R-:W-:Y:S02]  /*167e0*/  @!P5 IADD3.X R85, R38, R27, R6, P3, P4 ;  /* 0x0000001b2655d210 */ /* 0x000fe40001fe8406 */
[----:B------:R-:W-:-:S13]  /*167f0*/  ISETP.LT.OR P5, PT, R39, 0x49, !P1 ;  /* 0x000000492700780c */ /* 0x000fda0004fa1670 */
[----:B------:R-:W1:Y:S01]  /*16800*/  @!P5 LDC.64 R26, c[0x0][0x5c0] ;  /* 0x00017000ff1adb82 */ /* 0x000e620000000a00 */
[----:B------:R-:W-:-:S04]  /*16810*/  @P5 LOP3.LUT R0, R0, 0x2, RZ, 0xfc, !PT ;  /* 0x0000000200005812 */ /* 0x000fc800078efcff */
[----:B------:R-:W-:-:S04]  /*16820*/  LOP3.LUT R0, R0, 0xf7ffffff, RZ, 0xc0, !PT ;  /* 0xf7ffffff00007812 */ /* 0x000fc800078ec0ff */
[----:B------:R-:W-:-:S04]  /*16830*/  @P1 LOP3.LUT R0, R0, 0x8000000, RZ, 0xfc, !PT ;  /* 0x0800000000001812 */ /* 0x000fc800078efcff */
[----:B------:R-:W-:-:S04]  /*16840*/  LOP3.LUT R0, R0, 0xfeffffff, RZ, 0xc0, !PT ;  /* 0xfeffffff00007812 */ /* 0x000fc800078ec0ff */
[----:B------:R-:W-:Y:S02]  /*16850*/  @P2 LOP3.LUT R0, R0, 0x1000000, RZ, 0xfc, !PT ;  /* 0x0100000000002812 */ /* 0x000fe400078efcff */
[----:B-1----:R-:W-:-:S04]  /*16860*/  @!P5 IADD3 R88, P3, P4, R24, R26, R2 ;  /* 0x0000001a1858d210 */ /* 0x002fc80007c7e002 */
[----:B------:R-:W-:Y:S02]  /*16870*/  @!P5 IADD3.X R89, R38, R27, R6, P3, P4 ;  /* 0x0000001b2659d210 */ /* 0x000fe40001fe8406 */
[C---:B------:R-:W-:Y:S02]  /*16880*/  ISETP.LT.OR P5, PT, R39.reuse, 0x4a, !P1 ;  /* 0x0000004a2700780c */ /* 0x040fe40004fa1670 */
[----:B------:R-:W-:-:S11]  /*16890*/  ISETP.LT.OR P1, PT, R39, 0x41, !P0 ;  /* 0x000000412700780c */ /* 0x000fd60004721670 */
[----:B------:R-:W1:Y:S01]  /*168a0*/  @!P5 LDC.64 R26, c[0x0][0x5c0] ;  /* 0x00017000ff1adb82 */ /* 0x000e620000000a00 */
[----:B------:R-:W-:-:S04]  /*168b0*/  @P5 LOP3.LUT R229, R229, 0x40000000, RZ, 0xfc, !PT ;  /* 0x40000000e5e55812 */ /* 0x000fc800078efcff */
[----:B------:R-:W-:-:S04]  /*168c0*/  LOP3.LUT R229, R229, 0xdfffffff, RZ, 0xc0, !PT ;  /* 0xdfffffffe5e57812 */ /* 0x000fc800078ec0ff */
[----:B------:R-:W-:-:S04]  /*168d0*/  @P1 LOP3.LUT R229, R229, 0x20000000, RZ, 0xfc, !PT ;  /* 0x20000000e5e51812 */ /* 0x000fc800078efcff */
[----:B------:R-:W-:Y:S02]  /*168e0*/  LOP3.LUT R229, R229, 0xf7ffffff, RZ, 0xc0, !PT ;  /* 0xf7ffffffe5e57812 */ /* 0x000fe400078ec0ff */
[----:B-1----:R-:W-:-:S04]  /*168f0*/  @!P5 IADD3 R82, P3, P4, R24, R26, R2 ;  /* 0x0000001a1852d210 */ /* 0x002fc80007c7e002 */
[----:B------:R-:W-:Y:S02]  /*16900*/  @!P5 IADD3.X R83, R38, R27, R6, P3, P4 ;  /* 0x0000001b2653d210 */ /* 0x000fe40001fe8406 */
[----:B------:R-:W1:Y:S02]  /*16910*/  @!P1 LDC.64 R26, c[0x0][0x5c0] ;  /* 0x00017000ff1a9b82 */ /* 0x000e640000000a00 */
        /* <DEDUP_REMOVED lines=10> */
[----:B0-----:R-:W0:Y:S01]  /*169c0*/  @!P4 LDC.64 R22, c[0x0][0x5c0] ;  /* 0x00017000ff16cb82 */ /* 0x001e220000000a00 */
[----:B------:R-:W-:Y:S02]  /*169d0*/  @!P4 IADD3 R26, P3, P5, R2, R24, R5 ;  /* 0x00000018021ac210 */ /* 0x000fe40007d7e005 */
[----:B------:R-:W-:Y:S02]  /*169e0*/  @P1 LOP3.LUT R229, R229, 0x1000000, RZ, 0xfc, !PT ;  /* 0x01000000e5e51812 */ /* 0x000fe400078efcff */
[----:B------:R-:W-:Y:S02]  /*169f0*/  @!P4 IADD3.X R25, R6, R38, R7, P3, P5 ;  /* 0x000000260619c210 */ /* 0x000fe40001fea407 */
[----:B------:R-:W-:Y:S02]  /*16a00*/  LOP3.LUT R229, R229, 0xff7fffff, RZ, 0xc0, !PT ;  /* 0xff7fffffe5e57812 */ /* 0x000fe400078ec0ff */
[----:B0-----:R-:W-:-:S05]  /*16a10*/  @!P4 IADD3 R22, P3, R26, R22, RZ ;  /* 0x000000161a16c210 */ /* 0x001fca0007f7e0ff */
[----:B------:R-:W-:Y:S01]  /*16a20*/  @!P4 IMAD.X R23, R25, 0x1, R23, P3 ;  /* 0x000000011917c824 */ /* 0x000fe200018e0617 */
[----:B------:R-:W-:-:S04]  /*16a30*/  ISETP.LT.OR P3, PT, R39, 0x12, !P2 ;  /* 0x000000122700780c */ /* 0x000fc80005761670 */
[----:B------:R0:W-:Y:S09]  /*16a40*/  @!P4 STG.E.U8 desc[UR46][R22.64+0x10], R21 ;  /* 0x000010151600c986 */ /* 0x0001f2000c10112e */
[----:B------:R-:W1:Y:S01]  /*16a50*/  @!P3 LDC.64 R26, c[0x0][0x5c0] ;  /* 0x00017000ff1abb82 */ /* 0x000e620000000a00 */
[----:B------:R-:W-:-:S04]  /*16a60*/  @!P3 IADD3 R28, P5, P6, R2, R24, R5 ;  /* 0x00000018021cb210 */ /* 0x000fc80007ebe005 */
[----:B------:R-:W-:-:S03]  /*16a70*/  @!P3 IADD3.X R25, R6, R38, R7, P5, P6 ;  /* 0x000000260619b210 */ /* 0x000fc60002fec407 */
[----:B0-----:R-:W0:Y:S01]  /*16a80*/  @!P1 LDC.64 R22, c[0x0][0x5c0] ;  /* 0x00017000ff169b82 */ /* 0x001e220000000a00 */
[----:B-1----:R-:W-:-:S05]  /*16a90*/  @!P3 IADD3 R26, P4, R28, R26, RZ ;  /* 0x0000001a1c1ab210 */ /* 0x002fca0007f9e0ff */
[----:B------:R-:W-:Y:S01]  /*16aa0*/  @!P3 IMAD.X R27, R25, 0x1, R27, P4 ;  /* 0x00000001191bb824 */ /* 0x000fe200020e061b */
[----:B0-----:R-:W-:-:S04]  /*16ab0*/  @!P1 IADD3 R70, P5, P6, R24, R22, R5 ;  /* 0x0000001618469210 */ /* 0x001fc80007ebe005 */
[----:B------:R0:W-:Y:S01]  /*16ac0*/  @!P3 STG.E.U8 desc[UR46][R26.64+0x11], R20 ;  /* 0x000011141a00b986 */ /* 0x0001e2000c10112e */
[----:B------:R-:W-:Y:S02]  /*16ad0*/  @!P1 IADD3.X R71, R38, R23, R7, P5, P6 ;  /* 0x0000001726479210 */ /* 0x000fe40002fec407 */
[----:B------:R-:W-:Y:S02]  /*16ae0*/  ISETP.LT.OR P6, PT, R39, 0x4a, !P0 ;  /* 0x0000004a2700780c */ /* 0x000fe400047c1670 */
[----:B------:R-:W-:-:S04]  /*16af0*/  ISETP.GE.AND P1, PT, R40, 0x101, PT ;  /* 0x000001012800780c */ /* 0x000fc80003f26270 */
[----:B------:R-:W-:-:S07]  /*16b00*/  ISETP.LT.OR P5, PT, R39, 0x41, !P1 ;  /* 0x000000412700780c */ /* 0x000fce0004fa1670 */
[----:B0-----:R-:W0:Y:S01]  /*16b10*/  @!P6 LDC.64 R20, c[0x0][0x5c0] ;  /* 0x00017000ff14eb82 */ /* 0x001e220000000a00 */
[----:B------:R-:W-:-:S04]  /*16b20*/  @P6 LOP3.LUT R229, R229, 0x800000, RZ, 0xfc, !PT ;  /* 0x00800000e5e56812 */ /* 0x000fc800078efcff */
[----:B------:R-:W-:-:S04]  /*16b30*/  LOP3.LUT R229, R229, 0xffbfffff, RZ, 0xc0, !PT ;  /* 0xffbfffffe5e57812 */ /* 0x000fc800078ec0ff */
[----:B------:R-:W-:-:S04]  /*16b40*/  @P5 LOP3.LUT R229, R229, 0x400000, RZ, 0xfc, !PT ;  /* 0x00400000e5e55812 */ /* 0x000fc800078efcff */
[----:B------:R-:W-:Y:S02]  /*16b50*/  LOP3.LUT R229, R229, 0xffdfffff, RZ, 0xc0, !PT ;  /* 0xffdfffffe5e57812 */ /* 0x000fe400078ec0ff */
[----:B0-----:R-:W-:-:S04]  /*16b60*/  @!P6 IADD3 R68, P3, P4, R24, R20, R5 ;  /* 0x000000141844e210 */ /* 0x001fc80007c7e005 */
[----:B------:R-:W-:Y:S02]  /*16b70*/  @!P6 IADD3.X R69, R38, R21, R7, P3, P4 ;  /* 0x000000152645e210 */ /* 0x000fe40001fe8407 */
[----:B------:R-:W0:Y:S01]  /*16b80*/  @!P5 LDC.64 R20, c[0x0][0x5c0] ;  /* 0x00017000ff14db82 */ /* 0x000e220000000a00 */
[----:B------:R-:W-:-:S13]  /*16b90*/  ISETP.LT.OR P6, PT, R39, 0x19, !P0 ;  /* 0x000000192700780c */ /* 0x000fda00047c1670 */
[----:B------:R-:W-:Y:S01]  /*16ba0*/  @!P6 STG.E.U8 desc[UR46][R76.64+0x18], R19 ;  /* 0x000018134c00e986 */ /* 0x000fe2000c10112e */
[----:B------:R-:W-:Y:S02]  /*16bb0*/  ISETP.LT.OR P6, PT, R39, 0x1a, !P0 ;  /* 0x0000001a2700780c */ /* 0x000fe400047c1670 */
[----:B0-----:R-:W-:-:S04]  /*16bc0*/  @!P5 IADD3 R66, P3, P4, R24, R20, R3 ;  /* 0x000000141842d210 */ /* 0x001fc80007c7e003 */
[----:B------:R-:W-:-:S07]  /*16bd0*/  @!P5 IADD3.X R67, R38, R21, R4, P3, P4 ;  /* 0x000000152643d210 */ /* 0x000fce0001fe8404 */
[----:B------:R0:W-:Y:S01]  /*16be0*/  @!P6 STG.E.U8 desc[UR46][R72.64+0x19], R18 ;  /* 0x000019124800e986 */ /* 0x0001e2000c10112e */
        /* <DEDUP_REMOVED lines=9> */
[----:B------:R-:W-:-:S13]  /*16c80*/  ISETP.LT.OR P4, PT, R39, 0x19, !P2 ;  /* 0x000000192700780c */ /* 0x000fda0005781670 */
[----:B0-----:R-:W0:Y:S01]  /*16c90*/  @!P4 LDC.64 R18, c[0x0][0x5c0] ;  /* 0x00017000ff12cb82 */ /* 0x001e220000000a00 */
[----:B------:R-:W-:-:S04]  /*16ca0*/  @!P4 IADD3 R21, P3, P5, R2, R24, R5 ;  /* 0x000000180215c210 */ /* 0x000fc80007d7e005 */
[----:B------:R-:W-:Y:S02]  /*16cb0*/  @!P4 IADD3.X R20, R6, R38, R7, P3, P5 ;  /* 0x000000260614c210 */ /* 0x000fe40001fea407 */
[----:B0-----:R-:W-:-:S05]  /*16cc0*/  @!P4 IADD3 R18, P3, R21, R18, RZ ;  /* 0x000000121512c210 */ /* 0x001fca0007f7e0ff */
[----:B------:R-:W-:Y:S01]  /*16cd0*/  @!P4 IMAD.X R19, R20, 0x1, R19, P3 ;  /* 0x000000011413c824 */ /* 0x000fe200018e0613 */
[----:B------:R-:W-:Y:S02]  /*16ce0*/  ISETP.LT.OR P3, PT, R39, 0x1a, !P2 ;  /* 0x0000001a2700780c */ /* 0x000fe40005761670 */
[----:B------:R-:W-:Y:S02]  /*16cf0*/  LOP3.LUT P2, RZ, R228, 0x80000, RZ, 0xc0, !PT ;  /* 0x00080000e4ff7812 */ /* 0x000fe4000784c0ff */
        /* <DEDUP_REMOVED lines=10> */
[----:B------:R-:W-:Y:S01]  /*16da0*/  ISETP.GE.AND P5, PT, R40, 0x101, PT ;  /* 0x000001012800780c */ /* 0x000fe20003fa6270 */
[----:B------:R-:W-:Y:S01]  /*16db0*/  @!P2 STG.E.U8 desc[UR46][R80.64+0x10], R15 ;  /* 0x0000100f5000a986 */ /* 0x000fe2000c10112e */
[----:B------:R-:W-:Y:S02]  /*16dc0*/  LOP3.LUT P1, RZ, R0, 0x8000000, RZ, 0xc0, !PT ;  /* 0x0800000000ff7812 */ /* 0x000fe4000782c0ff */
[C---:B------:R-:W-:Y:S02]  /*16dd0*/  ISETP.LT.OR P5, PT, R39.reuse, 0x4a, !P5 ;  /* 0x0000004a2700780c */ /* 0x040fe40006fa1670 */
[----:B------:R-:W-:Y:S02]  /*16de0*/  ISETP.LT.OR P2, PT, R39, 0x52, !P1 ;  /* 0x000000522700780c */ /* 0x000fe40004f41670 */
[----:B------:R-:W-:-:S02]  /*16df0*/  LOP3.LUT P6, RZ, R228, 0x40000, RZ, 0xc0, !PT ;  /* 0x00040000e4ff7812 */ /* 0x000fc400078cc0ff */
[----:B------:R-:W-:-:S07]  /*16e00*/  LOP3.LUT R0, R0, 0xfbffffff, RZ, 0xc0, !PT ;  /* 0xfbffffff00007812 */ /* 0x000fce00078ec0ff */
[----:B0-----:R-:W0:Y:S01]  /*16e10*/  @!P5 LDC.64 R16, c[0x0][0x5c0] ;  /* 0x00017000ff10db82 */ /* 0x001e220000000a00 */
[----:B------:R-:W-:-:S03]  /*16e20*/  @P5 LOP3.LUT R229, R229, 0x20000, RZ, 0xfc, !PT ;  /* 0x00020000e5e55812 */ /* 0x000fc600078efcff */
[----:B------:R1:W-:Y:S01]  /*16e30*/  @!P6 STG.E.U8 desc[UR46][R30.64+0x11], R14 ;  /* 0x0000110e1e00e986 */ /* 0x0003e2000c10112e */
[----:B------:R-:W-:Y:S02]  /*16e40*/  LOP3.LUT R229, R229, 0xfff7ffff, RZ, 0xc0, !PT ;  /* 0xfff7ffffe5e57812 */ /* 0x000fe400078ec0ff */
[----:B0-----:R-:W-:-:S04]  /*16e50*/  @!P5 IADD3 R60, P3, P4, R24, R16, R3 ;  /* 0x00000010183cd210 */ /* 0x001fc80007c7e003 */
[----:B------:R-:W-:Y:S02]  /*16e60*/  @!P5 IADD3.X R61, R38, R17, R4, P3, P4 ;  /* 0x00000011263dd210 */ /* 0x000fe40001fe8404 */
[----:B------:R-:W-:-:S13]  /*16e70*/  ISETP.LT.OR P5, PT, R39, 0x51, !P1 ;  /* 0x000000512700780c */ /* 0x000fda0004fa1670 */
[----:B------:R-:W0:Y:S01]  /*16e80*/  @!P5 LDC.64 R16, c[0x0][0x5c0] ;  /* 0x00017000ff10db82 */ /* 0x000e220000000a00 */
[----:B------:R-:W-:-:S04]  /*16e90*/  @P5 LOP3.LUT R229, R229, 0x80000, RZ, 0xfc, !PT ;  /* 0x00080000e5e55812 */ /* 0x000fc800078efcff */
[----:B------:R-:W-:-:S04]  /*16ea0*/  LOP3.LUT R229, R229, 0xfffbffff, RZ, 0xc0, !PT ;  /* 0xfffbffffe5e57812 */ /* 0x000fc800078ec0ff */
[----:B------:R-:W-:-:S04]  /*16eb0*/  @P2 LOP3.LUT R229, R229, 0x40000, RZ, 0xfc, !PT ;  /* 0x00040000e5e52812 */ /* 0x000fc800078efcff */
[----:B------:R-:W-:Y:S02]  /*16ec0*/  LOP3.LUT R229, R229, 0xffff7fff, RZ, 0xc0, !PT ;  /* 0xffff7fffe5e57812 */ /* 0x000fe400078ec0ff */
[----:B0-----:R-:W-:-:S04]  /*16ed0*/  @!P5 IADD3 R58, P3, P4, R24, R16, R2 ;  /* 0x00000010183ad210 */ /* 0x001fc80007c7e002 */
[----:B------:R-:W-:Y:S02]  /*16ee0*/  @!P5 IADD3.X R59, R38, R17, R6, P3, P4 ;  /* 0x00000011263bd210 */ /* 0x000fe40001fe8406 */
[----:B------:R-:W0:Y:S02]  /*16ef0*/  @!P2 LDC.64 R16, c[0x0][0x5c0] ;  /* 0x00017000ff10ab82 */ /* 0x000e240000000a00 */
[----:B0-----:R-:W-:-:S04]  /*16f00*/  @!P2 IADD3 R56, P3, P4, R24, R16, R2 ;  /* 0x000000101838a210 */ /* 0x001fc80007c7e002 */
[----:B------:R-:W-:Y:S02]  /*16f10*/  @!P2 IADD3.X R57, R38, R17, R6, P3, P4 ;  /* 0x000000112639a210 */ /* 0x000fe40001fe8406 */
[----:B------:R-:W-:-:S04]  /*16f20*/  ISETP.GE.AND P2, PT, R40, 0x109, PT ;  /* 0x000001092800780c */ /* 0x000fc80003f46270 */
[----:B------:R-:W-:-:S09]  /*16f30*/  ISETP.LT.OR P4, PT, R39, 0x11, !P2 ;  /* 0x000000112700780c */ /* 0x000fd20005781670 */
[----:B------:R-:W-:-:S04]  /*16f40*/  @P2 LOP3.LUT R0, R0, 0x4000000, RZ, 0xfc, !PT ;  /* 0x0400000000002812 */ /* 0x000fc800078efcff */
[----:B-1----:R-:W0:Y:S01]  /*16f50*/  @!P4 LDC.64 R14, c[0x0][0x5c0] ;  /* 0x00017000ff0ecb82 */ /* 0x002e220000000a00 */
[----:B------:R-:W-:-:S04]  /*16f60*/  @!P4 IADD3 R17, P3, P5, R2, R24, R3 ;  /* 0x000000180211c210 */ /* 0x000fc80007d7e003 */
[----:B------:R-:W-:Y:S02]  /*16f70*/  @!P4 IADD3.X R16, R6, R38, R4, P3, P5 ;  /* 0x000000260610c210 */ /* 0x000fe40001fea404 */
[----:B0-----:R-:W-:-:S05]  /*16f80*/  @!P4 IADD3 R14, P3, R17, R14, RZ ;  /* 0x0000000e110ec210 */ /* 0x001fca0007f7e0ff */
[----:B------:R-:W-:Y:S01]  /*16f90*/  @!P4 IMAD.X R15, R16, 0x1, R15, P3 ;  /* 0x00000001100fc824 */ /* 0x000fe200018e060f */
[C---:B------:R-:W-:Y:S02]  /*16fa0*/  ISETP.LT.OR P3, PT, R39.reuse, 0x12, !P2 ;  /* 0x000000122700780c */ /* 0x040fe40005761670 */
[----:B------:R-:W-:Y:S02]  /*16fb0*/  ISETP.LT.OR P2, PT, R39, 0x59, !P1 ;  /* 0x000000592700780c */ /* 0x000fe40004f41670 */
[----:B------:R0:W-:Y:S09]  /*16fc0*/  @!P4 STG.E.U8 desc[UR46][R14.64+0x10], R13 ;  /* 0x0000100d0e00c986 */ /* 0x0001f2000c10112e */
[----:B------:R-:W1:Y:S01]  /*16fd0*/  @!P3 LDC.64 R16, c[0x0][0x5c0] ;  /* 0x00017000ff10bb82 */ /* 0x000e620000000a00 */
[----:B------:R-:W-:-:S02]  /*16fe0*/  @!P3 IADD3 R19, P5, P6, R2, R24, R3 ;  /* 0x000000180213b210 */ /* 0x000fc40007ebe003 */
[----:B------:R-:W-:Y:S02]  /*16ff0*/  @P2 LOP3.LUT R229, R229, 0x8000, RZ, 0xfc, !PT ;  /* 0x00008000e5e52812 */ /* 0x000fe400078efcff */
[----:B------:R-:W-:Y:S02]  /*17000*/  @!P3 IADD3.X R18, R6, R38, R4, P5, P6 ;  /* 0x000000260612b210 */ /* 0x000fe40002fec404 */
[----:B------:R-:W-:Y:S01]  /*17010*/  LOP3.LUT R229, R229, 0xffffbfff, RZ, 0xc0, !PT ;  /* 0xffffbfffe5e57812 */ /* 0x000fe200078ec0ff */
        /* <DEDUP_REMOVED lines=8> */
[----:B------:R-:W-:-:S09]  /*170a0*/  LOP3.LUT P6, RZ, R228, 0x2, RZ, 0xc0, !PT ;  /* 0x00000002e4ff7812 */ /* 0x000fd200078cc0ff */
[----:B0-----:R-:W0:Y:S01]  /*170b0*/  @!P2 LDC.64 R12, c[0x0][0x5c0] ;  /* 0x00017000ff0cab82 */ /* 0x001e220000000a00 */
[----:B------:R-:W-:Y:S01]  /*170c0*/  @P2 LOP3.LUT R229, R229, 0x4000, RZ, 0xfc, !PT ;  /* 0x00004000e5e52812 */ /* 0x000fe200078efcff */
[----:B------:R-:W-:Y:S01]  /*170d0*/  @!P5 STG.E.U8 desc[UR46][R100.64+0x18], R11 ;  /* 0x0000180b6400d986 */ /* 0x000fe2000c10112e */
[----:B------:R-:W-:Y:S02]  /*170e0*/  ISETP.LT.OR P5, PT, R39, 0x52, !P0 ;  /* 0x000000522700780c */ /* 0x000fe400047a1670 */
[----:B------:R-:W-:Y:S01]  /*170f0*/  LOP3.LUT R229, R229, 0xffffdfff, RZ, 0xc0, !PT ;  /* 0xffffdfffe5e57812 */ /* 0x000fe200078ec0ff */
[----:B------:R1:W-:Y:S01]  /*17100*/  @!P6 STG.E.U8 desc[UR46][R92.64+0x19], R10 ;  /* 0x0000190a5c00e986 */ /* 0x0003e2000c10112e */
        /* <DEDUP_REMOVED lines=16> */
[----:B------:R-:W-:-:S13]  /*17210*/  ISETP.LT.OR P4, PT, R39, 0x19, !P2 ;  /* 0x000000192700780c */ /* 0x000fda0005781670 */
        /* <DEDUP_REMOVED lines=16> */
[----:B0-----:R-:W-:Y:S01]  /*17320*/  @!P2 IADD3 R46, P5, P6, R24, R10, R5 ;  /* 0x0000000a182ea210 */ /* 0x001fe20007ebe005 */
[----:B--2---:R-:W-:-:S03]  /*17330*/  FMUL R10, R225, UR41 ;  /* 0x00000029e10a7c20 */ /* 0x004fc60008400000 */
[----:B------:R0:W-:Y:S01]  /*17340*/  @!P3 STG.E.U8 desc[UR46][R12.64+0x19], R8 ;  /* 0x000019080c00b986 */ /* 0x0001e2000c10112e */
[----:B------:R-:W-:Y:S02]  /*17350*/  @!P2 IADD3.X R47, R38, R11, R7, P5, P6 ;  /* 0x0000000b262fa210 */ /* 0x000fe40002fec407 */
[----:B------:R-:W-:Y:S01]  /*17360*/  ISETP.LT.OR P2, PT, R39, 0x5a, !P0 ;  /* 0x0000005a2700780c */ /* 0x000fe20004741670 */
[----:B------:R-:W2:Y:S01]  /*17370*/  LDL.LU R225, [R1+0xc] ;  /* 0x00000c0001e17983 */ /* 0x000ea20000300800 */
[----:B------:R-:W-:-:S11]  /*17380*/  ISETP.GE.AND P6, PT, R40, 0x1, PT ;  /* 0x000000012800780c */ /* 0x000fd60003fc6270 */
[----:B0-----:R-:W0:Y:S01]  /*17390*/  @!P2 LDC.64 R8, c[0x0][0x5c0] ;  /* 0x00017000ff08ab82 */ /* 0x001e220000000a00 */
[----:B------:R-:W-:Y:S02]  /*173a0*/  F2FP.SATFINITE.E4M3.F32.PACK_AB_MERGE_C R10, RZ, R10, RZ ;  /* 0x0000000aff0a723e */ /* 0x000fe400048070ff */
[----:B------:R-:W-:Y:S02]  /*173b0*/  ISETP.GE.AND P5, PT, R40, 0x101, PT ;  /* 0x000001012800780c */ /* 0x000fe40003fa6270 */
[----:B------:R-:W-:Y:S02]  /*173c0*/  @P2 LOP3.LUT R229, R229, 0x200, RZ, 0xfc, !PT ;  /* 0x00000200e5e52812 */ /* 0x000fe400078efcff */
[----:B0-----:R-:W-:-:S04]  /*173d0*/  @!P2 IADD3 R44, P3, P4, R24, R8, R5 ;  /* 0x00000008182ca210 */ /* 0x001fc80007c7e005 */
[----:B------:R-:W-:Y:S02]  /*173e0*/  @!P2 IADD3.X R45, R38, R9, R7, P3, P4 ;  /* 0x00000009262da210 */ /* 0x000fe40001fe8407 */
[----:B------:R-:W-:-:S13]  /*173f0*/  ISETP.LT.OR P3, PT, R39, 0x21, !P6 ;  /* 0x000000212700780c */ /* 0x000fda0007761670 */
[----:B------:R-:W0:Y:S02]  /*17400*/  @!P3 LDC.64 R8, c[0x0][0x5c0] ;  /* 0x00017000ff08bb82 */ /* 0x000e240000000a00 */
[----:B0-----:R-:W-:-:S05]  /*17410*/  @!P3 IADD3 R8, P4, R24, R8, RZ ;  /* 0x000000081808b210 */ /* 0x001fca0007f9e0ff */
[----:B------:R-:W-:-:S05]  /*17420*/  @!P3 IMAD.X R9, R38, 0x1, R9, P4 ;  /* 0x000000012609b824 */ /* 0x000fca00020e0609 */
[----:B------:R3:W-:Y:S02]  /*17430*/  @!P3 STG.E.U8 desc[UR46][R8.64+0x20], R10 ;  /* 0x0000200a0800b986 */ /* 0x0007e4000c10112e */
[----:B---3--:R-:W-:Y:S02]  /*17440*/  FMUL R10, R224, UR41 ;  /* 0x00000029e00a7c20 */ /* 0x008fe40008400000 */
[----:B------:R-:W3:Y:S01]  /*17450*/  LDL.LU R224, [R1+0x10] ;  /* 0x0000100001e07983 */ /* 0x000ee20000300800 */
[----:B------:R-:W-:-:S13]  /*17460*/  ISETP.LT.OR P3, PT, R39, 0x22, !P6 ;  /* 0x000000222700780c */ /* 0x000fda0007761670 */
[----:B------:R-:W0:Y:S01]  /*17470*/  @!P3 LDC.64 R8, c[0x0][0x5c0] ;  /* 0x00017000ff08bb82 */ /* 0x000e220000000a00 */
[----:B------:R-:W-:Y:S02]  /*17480*/  ISETP.LT.OR P0, PT, R39, 0x51, !P5 ;  /* 0x000000512700780c */ /* 0x000fe40006f01670 */
[----:B------:R-:W-:Y:S02]  /*17490*/  F2FP.SATFINITE.E4M3.F32.PACK_AB_MERGE_C R10, RZ, R10, RZ ;  /* 0x0000000aff0a723e */ /* 0x000fe400048070ff */
[----:B0-----:R-:W-:-:S05]  /*174a0*/  @!P3 IADD3 R8, P4, R24, R8, RZ ;  /* 0x000000081808b210 */ /* 0x001fca0007f9e0ff */
[----:B------:R-:W-:-:S05]  /*174b0*/  @!P3 IMAD.X R9, R38, 0x1, R9, P4 ;  /* 0x000000012609b824 */ /* 0x000fca00020e0609 */
[----:B------:R0:W-:Y:S02]  /*174c0*/  @!P3 STG.E.U8 desc[UR46][R8.64+0x21], R10 ;  /* 0x0000210a0800b986 */ /* 0x0001e4000c10112e */
[----:B0-----:R-:W0:Y:S01]  /*174d0*/  @!P0 LDC.64 R8, c[0x0][0x5c0] ;  /* 0x00017000ff088b82 */ /* 0x001e220000000a00 */
[----:B------:R-:W-:-:S04]  /*174e0*/  LOP3.LUT R229, R229, 0xffffff7f, RZ, 0xc0, !PT ;  /* 0xffffff7fe5e57812 */ /* 0x000fc800078ec0ff */
[----:B------:R-:W-:Y:S02]  /*174f0*/  @P0 LOP3.LUT R229, R229, 0x80, RZ, 0xfc, !PT ;  /* 0x00000080e5e50812 */ /* 0x000fe400078efcff */
[----:B0-----:R-:W-:-:S04]  /*17500*/  @!P0 IADD3 R42, P3, P4, R24, R8, R3 ;  /* 0x00000008182a8210 */ /* 0x001fc80007c7e003 */
[----:B------:R-:W-:Y:S02]  /*17510*/  @!P0 IADD3.X R43, R38, R9, R4, P3, P4 ;  /* 0x00000009262b8210 */ /* 0x000fe40001fe8404 */
[----:B------:R-:W-:-:S13]  /*17520*/  ISETP.LT.OR P0, PT, R39, 0x52, !P5 ;  /* 0x000000522700780c */ /* 0x000fda0006f01670 */
[----:B------:R-:W0:Y:S02]  /*17530*/  @!P0 LDC.64 R8, c[0x0][0x5c0] ;  /* 0x00017000ff088b82 */ /* 0x000e240000000a00 */
[----:B0-----:R-:W-:Y:S01]  /*17540*/  @!P0 IADD3 R36, P3, P4, R24, R8, R3 ;  /* 0x0000000818248210 */ /* 0x001fe20007c7e003 */
[----:B----4-:R-:W-:Y:S02]  /*17550*/  FMUL R8, R226, UR41 ;  /* 0x00000029e2087c20 */ /* 0x010fe40008400000 */
[----:B------:R-:W4:Y:S01]  /*17560*/  LDL.LU R226, [R1+0x14] ;  /* 0x0000140001e27983 */ /* 0x000f220000300800 */
[----:B------:R-:W-:Y:S02]  /*17570*/  ISETP.LT.OR P2, PT, R39, 0x21, !P1 ;  /* 0x000000212700780c */ /* 0x000fe40004f41670 */
[----:B------:R-:W-:-:S11]  /*17580*/  F2FP.SATFINITE.E4M3.F32.PACK_AB_MERGE_C R8, RZ, R8, RZ ;  /* 0x00000008ff08723e */ /* 0x000fd600048070ff */
[----:B------:R0:W-:Y:S01]  /*17590*/  @!P2 STG.E.U8 desc[UR46][R108.64+0x20], R8 ;  /* 0x000020086c00a986 */ /* 0x0001e2000c10112e */
[----:B------:R-:W-:Y:S02]  /*175a0*/  ISETP.LT.OR P2, PT, R39, 0x59, !P5 ;  /* 0x000000592700780c */ /* 0x000fe40006f41670 */
[----:B------:R-:W-:-:S11]  /*175b0*/  @!P0 IADD3.X R37, R38, R9, R4, P3, P4 ;  /* 0x0000000926258210 */ /* 0x000fd60001fe8404 */
[----:B0-----:R-:W0:Y:S02]  /*175c0*/  @!P2 LDC.64 R8, c[0x0][0x5c0] ;  /* 0x00017000ff08ab82 */ /* 0x001e240000000a00 */
[----:B0-----:R-:W-:Y:S01]  /*175d0*/  @!P2 IADD3 R34, P3, P4, R24, R8, R3 ;  /* 0x000000081822a210 */ /* 0x001fe20007c7e003 */
[----:B--2---:R-:W-:Y:S02]  /*175e0*/  FMUL R8, R225, UR41 ;  /* 0x00000029e1087c20 */ /* 0x004fe40008400000 */
[----:B------:R-:W2:Y:S01]  /*175f0*/  LDL.LU R225, [R1+0x18] ;  /* 0x0000180001e17983 */ /* 0x000ea20000300800 */
[----:B------:R-:W-:Y:S02]  /*17600*/  @!P2 IADD3.X R35, R38, R9, R4, P3, P4 ;  /* 0x000000092623a210 */ /* 0x000fe40001fe8404 */
[C---:B------:R-:W-:Y:S02]  /*17610*/  ISETP.LT.OR P4, PT, R39.reuse, 0x22, !P1 ;  /* 0x000000222700780c */ /* 0x040fe40004f81670 */
[----:B------:R-:W-:-:S02]  /*17620*/  ISETP.LT.OR P5, PT, R39, 0x5a, !P5 ;  /* 0x0000005a2700780c */ /* 0x000fc40006fa1670 */
[----:B------:R-:W-:-:S09]  /*17630*/  F2FP.SATFINITE.E4M3.F32.PACK_AB_MERGE_C R8, RZ, R8, RZ ;  /* 0x00000008ff08723e */ /* 0x000fd200048070ff */
[----:B------:R0:W-:Y:S02]  /*17640*/  @!P4 STG.E.U8 desc[UR46][R32.64+0x21], R8 ;  /* 0x000021082000c986 */ /* 0x0001e4000c10112e */
[----:B0-----:R-:W0:Y:S01]  /*17650*/  @!P5 LDC.64 R8, c[0x0][0x5c0] ;  /* 0x00017000ff08db82 */ /* 0x001e220000000a00 */
[----:B---3--:R-:W-:Y:S02]  /*17660*/  FMUL R10, R224, UR41 ;  /* 0x00000029e00a7c20 */ /* 0x008fe40008400000 */
[----:B------:R-:W3:Y:S01]  /*17670*/  LDL.LU R224, [R1+0x1c] ;  /* 0x00001c0001e07983 */ /* 0x000ee20000300800 */
[----:B0-----:R-:W-:-:S04]  /*17680*/  @!P5 IADD3 R32, P3, P4, R24, R8, R3 ;  /* 0x000000081820d210 */ /* 0x001fc80007c7e003 */
[----:B------:R-:W-:Y:S02]  /*17690*/  @!P5 IADD3.X R33, R38, R9, R4, P3, P4 ;  /* 0x000000092621d210 */ /* 0x000fe40001fe8404 */
[----:B------:R-:W-:-:S13]  /*176a0*/  ISETP.LT.OR P3, PT, R39, 0x29, !P6 ;  /* 0x000000292700780c */ /* 0x000fda0007761670 */
[----:B------:R-:W0:Y:S01]  /*176b0*/  @!P3 LDC.64 R8, c[0x0][0x5c0] ;  /* 0x00017000ff08bb82 */ /* 0x000e220000000a00 */
[----:B------:R-:W-:Y:S02]  /*176c0*/  F2FP.SATFINITE.E4M3.F32.PACK_AB_MERGE_C R10, RZ, R10, RZ ;  /* 0x0000000aff0a723e */ /* 0x000fe400048070ff */
[----:B0-----:R-:W-:-:S05]  /*176d0*/  @!P3 IADD3 R8, P4, R24, R8, RZ ;  /* 0x000000081808b210 */ /* 0x001fca0007f9e0ff */
[----:B------:R-:W-:-:S05]  /*176e0*/  @!P3 IMAD.X R9, R38, 0x1, R9, P4 ;  /* 0x000000012609b824 */ /* 0x000fca00020e0609 */
[----:B------:R0:W-:Y:S01]  /*176f0*/  @!P3 STG.E.U8 desc[UR46][R8.64+0x28], R10 ;  /* 0x0000280a0800b986 */ /* 0x0001e2000c10112e */
[----:B------:R-:W-:Y:S02]  /*17700*/  ISETP.LT.OR P3, PT, R39, 0x2a, !P6 ;  /* 0x0000002a2700780c */ /* 0x000fe40007761670 */
[----:B------:R-:W-:-:S04]  /*17710*/  LOP3.LUT R229, R229, 0xffffffbf, RZ, 0xc0, !PT ;  /* 0xffffffbfe5e57812 */ /* 0x000fc800078ec0ff */
[----:B------:R-:W-:-:S07]  /*17720*/  @P0 LOP3.LUT R229, R229, 0x40, RZ, 0xfc, !PT ;  /* 0x00000040e5e50812 */ /* 0x000fce00078efcff */
[----:B0-----:R-:W0:Y:S01]  /*17730*/  @!P3 LDC.64 R8, c[0x0][0x5c0] ;  /* 0x00017000ff08bb82 */ /* 0x001e220000000a00 */
[----:B------:R-:W-:-:S04]  /*17740*/  LOP3.LUT R229, R229, 0xffffffdf, RZ, 0xc0, !PT ;  /* 0xffffffdfe5e57812 */ /* 0x000fc800078ec0ff */
[----:B------:R-:W-:-:S04]  /*17750*/  @P2 LOP3.LUT R229, R229, 0x20, RZ, 0xfc, !PT ;  /* 0x00000020e5e52812 */ /* 0x000fc800078efcff */
[----:B------:R-:W-:-:S04]  /*17760*/  LOP3.LUT R229, R229, 0xffffffef, RZ, 0xc0, !PT ;  /* 0xffffffefe5e57812 */ /* 0x000fc800078ec0ff */
[----:B------:R-:W-:Y:S02]  /*17770*/  @P5 LOP3.LUT R229, R229, 0x10, RZ, 0xfc, !PT ;  /* 0x00000010e5e55812 */ /* 0x000fe400078efcff */
[----:B------:R-:W-:Y:S02]  /*17780*/  ISETP.LT.OR P5, PT, R39, 0x61, !P1 ;  /* 0x000000612700780c */ /* 0x000fe40004fa1670 */
[----:B0-----:R-:W-:-:S05]  /*17790*/  @!P3 IADD3 R8, P4, R24, R8, RZ ;  /* 0x000000081808b210 */ /* 0x001fca0007f9e0ff */
[----:B------:R-:W-:Y:S02]  /*177a0*/  @!P3 IMAD.X R9, R38, 0x1, R9, P4 ;  /* 0x000000012609b824 */ /* 0x000fe400020e0609 */
[----:B----4-:R-:W-:Y:S01]  /*177b0*/  FMUL R10, R226, UR41 ;  /* 0x00000029e20a7c20 */ /* 0x010fe20008400000 */
[----:B------:R-:W-:Y:S01]  /*177c0*/  LOP3.LUT R229, R229, 0xfffffff7, RZ, 0xc0, !PT ;  /* 0xfffffff7e5e57812 */ /* 0x000fe200078ec0ff */
[----:B------:R-:W4:Y:S03]  /*177d0*/  LDL.LU R226, [R1+0x20] ;  /* 0x0000200001e27983 */ /* 0x000f260000300800 */
[----:B------:R-:W-:-:S05]  /*177e0*/  F2FP.SATFINITE.E4M3.F32.PACK_AB_MERGE_C R10, RZ, R10, RZ ;  /* 0x0000000aff0a723e */ /* 0x000fca00048070ff */
[----:B------:R0:W-:Y:S02]  /*177f0*/  @!P3 STG.E.U8 desc[UR46][R8.64+0x29], R10 ;  /* 0x0000290a0800b986 */ /* 0x0001e4000c10112e */
[----:B0-----:R-:W0:Y:S01]  /*17800*/  @!P5 LDC.64 R8, c[0x0][0x5c0] ;  /* 0x00017000ff08db82 */ /* 0x001e220000000a00 */
[----:B------:R-:W-:Y:S02]  /*17810*/  @P5 LOP3.LUT R229, R229, 0x8, RZ, 0xfc, !PT ;  /* 0x00000008e5e55812 */ /* 0x000fe400078efcff */
[----:B0-----:R-:W-:-:S04]  /*17820*/  @!P5 IADD3 R30, P3, P4, R24, R8, R2 ;  /* 0x00000008181ed210 */ /* 0x001fc80007c7e002 */
[----:B------:R-:W-:Y:S02]  /*17830*/  @!P5 IADD3.X R31, R38, R9, R6, P3, P4 ;  /* 0x00000009261fd210 */ /* 0x000fe40001fe8406 */
[----:B------:R-:W-:-:S13]  /*17840*/  ISETP.LT.OR P5, PT, R39, 0x62, !P1 ;  /* 0x000000622700780c */ /* 0x000fda0004fa1670 */
[----:B------:R-:W0:Y:S02]  /*17850*/  @!P5 LDC.64 R8, c[0x0][0x5c0] ;  /* 0x00017000ff08db82 */ /* 0x000e240000000a00 */
[----:B0-----:R-:W-:Y:S01]  /*17860*/  @!P5 IADD3 R28, P3, P4, R24, R8, R2 ;  /* 0x00000008181cd210 */ /* 0x001fe20007c7e002 */
[----:B--2---:R-:W-:Y:S02]  /*17870*/  FMUL R8, R225, UR41 ;  /* 0x00000029e1087c20 */ /* 0x004fe40008400000 */
[----:B------:R-:W2:Y:S01]  /*17880*/  LDL.LU R225, [R1+0x24] ;  /* 0x0000240001e17983 */ /* 0x000ea20000300800 */
[----:B------:R-:W-:Y:S02]  /*17890*/  LOP3.LUT R229, R229, 0xfffffffd, RZ, 0xc0, !PT ;  /* 0xfffffffde5e57812 */ /* 0x000fe400078ec0ff */
[----:B------:R-:W-:Y:S02]  /*178a0*/  ISETP.LT.OR P6, PT, R39, 0x29, !P1 ;  /* 0x000000292700780c */ /* 0x000fe40004fc1670 */
[----:B------:R-:W-:-:S02]  /*178b0*/  @P5 LOP3.LUT R229, R229, 0x2, RZ, 0xfc, !PT ;  /* 0x00000002e5e55812 */ /* 0x000fc400078efcff */
[----:B------:R-:W-:Y:S02]  /*178c0*/  @!P5 IADD3.X R29, R38, R9, R6, P3, P4 ;  /* 0x00000009261dd210 */ /* 0x000fe40001fe8406 */
[----:B------:R-:W-:Y:S02]  /*178d0*/  ISETP.LT.OR P5, PT, R39, 0x69, !P1 ;  /* 0x000000692700780c */ /* 0x000fe40004fa1670 */
[----:B------:R-:W-:-:S05]  /*178e0*/  F2FP.SATFINITE.E4M3.F32.PACK_AB_MERGE_C R8, RZ, R8, RZ ;  /* 0x00000008ff08723e */ /* 0x000fca00048070ff */
[----:B------:R0:W-:Y:S06]  /*178f0*/  @!P6 STG.E.U8 desc[UR46][R126.64+0x28], R8 ;  /* 0x000028087e00e986 */ /* 0x0001ec000c10112e */
[----:B0-----:R-:W0:Y:S02]  /*17900*/  @!P5 LDC.64 R8, c[0x0][0x5c0] ;  /* 0x00017000ff08db82 */ /* 0x001e240000000a00 */
[----:B0-----:R-:W-:Y:S01]  /*17910*/  @!P5 IADD3 R26, P3, P4, R24, R8, R2 ;  /* 0x00000008181ad210 */ /* 0x001fe20007c7e002 */
[----:B---3--:R-:W-:Y:S02]  /*17920*/  FMUL R8, R224, UR41 ;  /* 0x00000029e0087c20 */ /* 0x008fe40008400000 */
[----:B------:R-:W3:Y:S01]  /*17930*/  LDL.LU R224, [R1+0x28] ;  /* 0x0000280001e07983 */ /* 0x000ee20000300800 */
[----:B------:R-:W-:-:S02]  /*17940*/  ISETP.LT.OR P6, PT, R39, 0x2a, !P1 ;  /* 0x0000002a2700780c */ /* 0x000fc40004fc1670 */
[----:B------:R-:W-:Y:S02]  /*17950*/  @!P5 IADD3.X R27, R38, R9, R6, P3, P4 ;  /* 0x00000009261bd210 */ /* 0x000fe40001fe8406 */
[----:B------:R-:W-:Y:S02]  /*17960*/  ISETP.LT.OR P4, PT, R39, 0x6a, !P1 ;  /* 0x0000006a2700780c */ /* 0x000fe40004f81670 */
[----:B------:R-:W-:-:S07]  /*17970*/  F2FP.SATFINITE.E4M3.F32.PACK_AB_MERGE_C R8, RZ, R8, RZ ;  /* 0x00000008ff08723e */ /* 0x000fce00048070ff */
[----:B------:R0:W-:Y:S04]  /*17980*/  @!P6 STG.E.U8 desc[UR46][R120.64+0x29], R8 ;  /* 0x000029087800e986 */ /* 0x0001e8000c10112e */
[----:B0-----:R-:W0:Y:S01]  /*17990*/  @!P4 LDC.64 R8, c[0x0][0x5c0] ;  /* 0x00017000ff08cb82 */ /* 0x001e220000000a00 */
[----:B------:R-:W-:-:S04]  /*179a0*/  LOP3.LUT R229, R229, 0xfffffffb, RZ, 0xc0, !PT ;  /* 0xfffffffbe5e57812 */ /* 0x000fc800078ec0ff */
[----:B------:R-:W-:Y:S02]  /*179b0*/  @P5 LOP3.LUT R229, R229, 0x4, RZ, 0xfc, !PT ;  /* 0x00000004e5e55812 */ /* 0x000fe400078efcff */
[----:B------:R-:W-:Y:S02]  /*179c0*/  LOP3.LUT P0, RZ, R0, 0x2000000, RZ, 0xc0, !PT ;  /* 0x0200000000ff7812 */ /* 0x000fe4000780c0ff */
[----:B------:R-:W-:-:S04]  /*179d0*/  LOP3.LUT R229, R229, 0xfffffffe, RZ, 0xc0, !PT ;  /* 0xfffffffee5e57812 */ /* 0x000fc800078ec0ff */
[----:B------:R-:W-:Y:S02]  /*179e0*/  @P4 LOP3.LUT R229, R229, 0x1, RZ, 0xfc, !PT ;  /* 0x00000001e5e54812 */ /* 0x000fe400078efcff */
[----:B0-----:R-:W-:-:S04]  /*179f0*/  @!P4 IADD3 R22, P1, P3, R24, R8, R2 ;  /* 0x000000081816c210 */ /* 0x001fc80007b3e002 */
[----:B------:R-:W-:Y:S02]  /*17a00*/  @!P4 IADD3.X R23, R38, R9, R6, P1, P3 ;  /* 0x000000092617c210 */ /* 0x000fe40000fe6406 */
[----:B------:R-:W-:-:S13]  /*17a10*/  ISETP.LT.OR P4, PT, R39, 0x61, !P0 ;  /* 0x000000612700780c */ /* 0x000fda0004781670 */
[----:B------:R-:W0:Y:S01]  /*17a20*/  @!P4 LDC.64 R8, c[0x0][0x5c0] ;  /* 0x00017000ff08cb82 */ /* 0x000e220000000a00 */
[----:B------:R-:W-:Y:S02]  /*17a30*/  LOP3.LUT R228, R228, 0x7fffffff, RZ, 0xc0, !PT ;  /* 0x7fffffffe4e47812 */ /* 0x000fe400078ec0ff */
[----:B------:R-:W-:Y:S02]  /*17a40*/  ISETP.LT.OR P6, PT, R39, 0x21, !P0 ;  /* 0x000000212700780c */ /* 0x000fe400047c1670 */
[----:B------:R-:W-:Y:S02]  /*17a50*/  @P4 LOP3.LUT R228, R228, 0x80000000, RZ, 0xfc, !PT ;  /* 0x80000000e4e44812 */ /* 0x000fe400078efcff */
[----:B0-----:R-:W-:-:S04]  /*17a60*/  @!P4 IADD3 R20, P1, P3, R24, R8, R5 ;  /* 0x000000081814c210 */ /* 0x001fc80007b3e005 */
[----:B------:R-:W-:Y:S02]  /*17a70*/  @!P4 IADD3.X R21, R38, R9, R7, P1, P3 ;  /* 0x000000092615c210 */ /* 0x000fe40000fe6407 */
[----:B------:R-:W-:Y:S01]  /*17a80*/  ISETP.LT.OR P4, PT, R39, 0x62, !P0 ;  /* 0x000000622700780c */ /* 0x000fe20004781670 */
[----:B----4-:R-:W-:-:S05]  /*17a90*/  FMUL R8, R226, UR41 ;  /* 0x00000029e2087c20 */ /* 0x010fca0008400000 */
[----:B------:R-:W-:-:S05]  /*17aa0*/  F2FP.SATFINITE.E4M3.F32.PACK_AB_MERGE_C R8, RZ, R8, RZ ;  /* 0x00000008ff08723e */ /* 0x000fca00048070ff */
[----:B------:R0:W-:Y:S02]  /*17ab0*/  @!P6 STG.E.U8 desc[UR46][R124.64+0x20], R8 ;  /* 0x000020087c00e986 */ /* 0x0001e4000c10112e */
[----:B0-----:R-:W0:Y:S02]  /*17ac0*/  @!P4 LDC.64 R8, c[0x0][0x5c0] ;  /* 0x00017000ff08cb82 */ /* 0x001e240000000a00 */
[----:B0-----:R-:W-:Y:S02]  /*17ad0*/  @!P4 IADD3 R18, P1, P3, R24, R8, R5 ;  /* 0x000000081812c210 */ /* 0x001fe40007b3e005 */
[----:B------:R-:W-:Y:S02]  /*17ae0*/  LOP3.LUT P2, RZ, R0, 0x1000000, RZ, 0xc0, !PT ;  /* 0x0100000000ff7812 */ /* 0x000fe4000784c0ff */
[----:B------:R-:W-:Y:S02]  /*17af0*/  ISETP.LT.OR P6, PT, R39, 0x22, !P0 ;  /* 0x000000222700780c */ /* 0x000fe400047c1670 */
[----:B------:R-:W-:-:S02]  /*17b00*/  @!P4 IADD3.X R19, R38, R9, R7, P1, P3 ;  /* 0x000000092613c210 */ /* 0x000fc40000fe6407 */
[----:B------:R-:W-:Y:S01]  /*17b10*/  ISETP.LT.OR P3, PT, R39, 0x21, !P2 ;  /* 0x000000212700780c */ /* 0x000fe20005761670 */
[----:B--2---:R-:W-:Y:S02]  /*17b20*/  FMUL R8, R225, UR41 ;  /* 0x00000029e1087c20 */ /* 0x004fe40008400000 */
[----:B------:R-:W2:Y:S03]  /*17b30*/  LDL.LU R225, [R1+0x2c] ;  /* 0x00002c0001e17983 */ /* 0x000ea60000300800 */
[----:B------:R-:W-:-:S05]  /*17b40*/  F2FP.SATFINITE.E4M3.F32.PACK_AB_MERGE_C R8, RZ, R8, RZ ;  /* 0x00000008ff08723e */ /* 0x000fca00048070ff */
[----:B------:R0:W-:Y:S02]  /*17b50*/  @!P6 STG.E.U8 desc[UR46][R118.64+0x21], R8 ;  /* 0x000021087600e986 */ /* 0x0001e4000c10112e */
[----:B0-----:R-:W0:Y:S01]  /*17b60*/  @!P3 LDC.64 R8, c[0x0][0x5c0] ;  /* 0x00017000ff08bb82 */ /* 0x001e220000000a00 */
[----:B------:R-:W-:-:S04]  /*17b70*/  LOP3.LUT R228, R228, 0xbfffffff, RZ, 0xc0, !PT ;  /* 0xbfffffffe4e47812 */ /* 0x000fc800078ec0ff */
[----:B------:R-:W-:Y:S02]  /*17b80*/  @P4 LOP3.LUT R228, R228, 0x40000000, RZ, 0xfc, !PT ;  /* 0x40000000e4e44812 */ /* 0x000fe400078efcff */
[----:B------:R-:W-:-:S04]  /*17b90*/  @!P3 IADD3 R11, P1, P4, R2, R24, R5 ;  /* 0x00000018020bb210 */ /* 0x000fc80007c3e005 */
[----:B------:R-:W-:Y:S02]  /*17ba0*/  @!P3 IADD3.X R10, R6, R38, R7, P1, P4 ;  /* 0x00000026060ab210 */ /* 0x000fe40000fe8407 */
[----:B0-----:R-:W-:-:S05]  /*17bb0*/  @!P3 IADD3 R8, P1, R11, R8, RZ ;  /* 0x000000080b08b210 */ /* 0x001fca0007f3e0ff */
[----:B------:R-:W-:Y:S02]  /*17bc0*/  @!P3 IMAD.X R9, R10, 0x1, R9, P1 ;  /* 0x000000010a09b824 */ /* 0x000fe400008e0609 */
[----:B---3--:R-:W-:Y:S02]  /*17bd0*/  FMUL R10, R224, UR41 ;  /* 0x00000029e00a7c20 */ /* 0x008fe40008400000 */
[----:B------:R-:W3:Y:S01]  /*17be0*/  LDL.LU R224, [R1+0x30] ;  /* 0x0000300001e07983 */ /* 0x000ee20000300800 */
[----:B------:R-:W-:Y:S02]  /*17bf0*/  LOP3.LUT P6, RZ, R229, 0x100, RZ, 0xc0, !PT ;  /* 0x00000100e5ff7812 */ /* 0x000fe400078cc0ff */
[----:B------:R-:W-:Y:S01]  /*17c00*/  ISETP.LT.OR P1, PT, R39, 0x22, !P2 ;  /* 0x000000222700780c */ /* 0x000fe20005721670 */
[----:B------:R-:W4:Y:S01]  /*17c10*/  LDL.LU R226, [R1+0x34] ;  /* 0x0000340001e27983 */ /* 0x000f220000300800 */
[----:B------:R-:W-:Y:S02]  /*17c20*/  LOP3.LUT R0, R0, 0xff7fffff, RZ, 0xc0, !PT ;  /* 0xff7fffff00007812 */ /* 0x000fe400078ec0ff */
[----:B------:R-:W-:-:S07]  /*17c30*/  F2FP.SATFINITE.E4M3.F32.PACK_AB_MERGE_C R10, RZ, R10, RZ ;  /* 0x0000000aff0a723e */ /* 0x000fce00048070ff */
[----:B------:R-:W-:Y:S02]  /*17c40*/  @P6 LOP3.LUT R0, R0, 0x800000, RZ, 0xfc, !PT ;  /* 0x0080000000006812 */ /* 0x000fe400078efcff */
[----:B------:R-:W-:Y:S01]  /*17c50*/  ISETP.LT.OR P6, PT, R39, 0x69, !P0 ;  /* 0x000000692700780c */ /* 0x000fe200047c1670 */
[----:B------:R0:W-:Y:S02]  /*17c60*/  @!P3 STG.E.U8 desc[UR46][R8.64+0x20], R10 ;  /* 0x0000200a0800b986 */ /* 0x0001e4000c10112e */
[----:B0-----:R-:W0:Y:S10]  /*17c70*/  @!P1 LDC.64 R10, c[0x0][0x5c0] ;  /* 0x00017000ff0a9b82 */ /* 0x001e340000000a00 */
[----:B------:R-:W1:Y:S01]  /*17c80*/  @!P6 LDC.64 R8, c[0x0][0x5c0] ;  /* 0x00017000ff08eb82 */ /* 0x000e620000000a00 */
[----:B------:R-:W-:-:S04]  /*17c90*/  @!P1 IADD3 R13, P4, P5, R2, R24, R5 ;  /* 0x00000018020d9210 */ /* 0x000fc80007d9e005 */
[----:B------:R-:W-:Y:S02]  /*17ca0*/  @!P1 IADD3.X R12, R6, R38, R7, P4, P5 ;  /* 0x00000026060c9210 */ /* 0x000fe400027ea407 */
[----:B0-----:R-:W-:-:S05]  /*17cb0*/  @!P1 IADD3 R10, P3, R13, R10, RZ ;  /* 0x0000000a0d0a9210 */ /* 0x001fca0007f7e0ff */
[----:B------:R-:W-:Y:S01]  /*17cc0*/  @!P1 IMAD.X R11, R12, 0x1, R11, P3 ;  /* 0x000000010c0b9824 */ /* 0x000fe200018e060b */
[----:B------:R-:W-:Y:S02]  /*17cd0*/  ISETP.LT.OR P3, PT, R39, 0x6a, !P0 ;  /* 0x0000006a2700780c */ /* 0x000fe40004761670 */
[----:B-1----:R-:W-:-:S04]  /*17ce0*/  @!P6 IADD3 R16, P4, P5, R24, R8, R5 ;  /* 0x000000081810e210 */ /* 0x002fc80007d9e005 */
[----:B------:R-:W-:Y:S02]  /*17cf0*/  @!P6 IADD3.X R17, R38, R9, R7, P4, P5 ;  /* 0x000000092611e210 */ /* 0x000fe400027ea407 */
[----:B------:R-:W-:-:S04]  /*17d00*/  LOP3.LUT R228, R228, 0xdfffffff, RZ, 0xc0, !PT ;  /* 0xdfffffffe4e47812 */ /* 0x000fc800078ec0ff */
[----:B------:R-:W-:Y:S02]  /*17d10*/  @P6 LOP3.LUT R228, R228, 0x20000000, RZ, 0xfc, !PT ;  /* 0x20000000e4e46812 */ /* 0x000fe400078efcff */
[----:B------:R-:W-:Y:S02]  /*17d20*/  ISETP.GE.AND P5, PT, R40, 0x101, PT ;  /* 0x000001012800780c */ /* 0x000fe40003fa6270 */
[C---:B------:R-:W-:Y:S02]  /*17d30*/  LOP3.LUT P4, RZ, R228.reuse, 0x8000000, RZ, 0xc0, !PT ;  /* 0x08000000e4ff7812 */ /* 0x040fe4000788c0ff */
[----:B------:R-:W-:-:S04]  /*17d40*/  LOP3.LUT R228, R228, 0xfbffffff, RZ, 0xc0, !PT ;  /* 0xfbffffffe4e47812 */ /* 0x000fc800078ec0ff */
[----:B------:R-:W-:Y:S01]  /*17d50*/  @P3 LOP3.LUT R228, R228, 0x4000000, RZ, 0xfc, !PT ;  /* 0x04000000e4e43812 */ /* 0x000fe200078efcff */
[----:B--2---:R-:W-:Y:S02]  /*17d60*/  FMUL R8, R225, UR41 ;  /* 0x00000029e1087c20 */ /* 0x004fe40008400000 */
[----:B------:R-:W2:Y:S03]  /*17d70*/  LDL.LU R225, [R1+0x38] ;  /* 0x0000380001e17983 */ /* 0x000ea60000300800 */
[----:B------:R-:W-:-:S05]  /*17d80*/  F2FP.SATFINITE.E4M3.F32.PACK_AB_MERGE_C R8, RZ, R8, RZ ;  /* 0x00000008ff08723e */ /* 0x000fca00048070ff */
[----:B------:R0:W-:Y:S02]  /*17d90*/  @!P1 STG.E.U8 desc[UR46][R10.64+0x21], R8 ;  /* 0x000021080a009986 */ /* 0x0001e4000c10112e */
[----:B0-----:R-:W0:Y:S02]  /*17da0*/  @!P3 LDC.64 R8, c[0x0][0x5c0] ;  /* 0x00017000ff08bb82 */ /* 0x001e240000000a00 */
[----:B0-----:R-:W-:-:S04]  /*17db0*/  @!P3 IADD3 R14, P0, P1, R24, R8, R5 ;  /* 0x00000008180eb210 */ /* 0x001fc8000791e005 */
[----:B------:R-:W-:Y:S02]  /*17dc0*/  @!P3 IADD3.X R15, R38, R9, R7, P0, P1 ;  /* 0x00000009260fb210 */ /* 0x000fe400007e2407 */
[----:B------:R-:W-:-:S13]  /*17dd0*/  ISETP.LT.OR P3, PT, R39, 0x61, !P5 ;  /* 0x000000612700780c */ /* 0x000fda0006f61670 */
[----:B------:R-:W0:Y:S02]  /*17de0*/  @!P3 LDC.64 R8, c[0x0][0x5c0] ;  /* 0x00017000ff08bb82 */ /* 0x000e240000000a00 */
[----:B0-----:R-:W-:Y:S01]  /*17df0*/  @!P3 IADD3 R12, P0, P1, R24, R8, R3 ;  /* 0x00000008180cb210 */ /* 0x001fe2000791e003 */
[----:B---3--:R-:W-:Y:S02]  /*17e00*/  FMUL R8, R224, UR41 ;  /* 0x00000029e0087c20 */ /* 0x008fe40008400000 */
[----:B------:R-:W3:Y:S01]  /*17e10*/  LDL.LU R224, [R1+0x3c] ;  /* 0x00003c0001e07983 */ /* 0x000ee20000300800 */
[----:B------:R-:W-:Y:S02]  /*17e20*/  LOP3.LUT R228, R228, 0xefffffff, RZ, 0xc0, !PT ;  /* 0xefffffffe4e47812 */ /* 0x000fe400078ec0ff */
[----:B------:R-:W-:Y:S02]  /*17e30*/  @!P3 IADD3.X R13, R38, R9, R4, P0, P1 ;  /* 0x00000009260db210 */ /* 0x000fe400007e2404 */
[----:B------:R-:W-:-:S02]  /*17e40*/  @P3 LOP3.LUT R228, R228, 0x10000000, RZ, 0xfc, !PT ;  /* 0x10000000e4e43812 */ /* 0x000fc400078efcff */
[----:B------:R-:W-:Y:S02]  /*17e50*/  ISETP.LT.OR P3, PT, R39, 0x62, !P5 ;  /* 0x000000622700780c */ /* 0x000fe40006f61670 */
[----:B------:R-:W-:-:S05]  /*17e60*/  F2FP.SATFINITE.E4M3.F32.PACK_AB_MERGE_C R8, RZ, R8, RZ ;  /* 0x00000008ff08723e */ /* 0x000fca00048070ff */
[----:B------:R0:W-:Y:S06]  /*17e70*/  @!P4 STG.E.U8 desc[UR46][R132.64+0x28], R8 ;  /* 0x000028088400c986 */ /* 0x0001ec000c10112e */
[----:B0-----:R-:W0:Y:S01]  /*17e80*/  @!P3 LDC.64 R8, c[0x0][0x5c0] ;  /* 0x00017000ff08bb82 */ /* 0x001e220000000a00 */
[----:B------:R-:W-:Y:S02]  /*17e90*/  LOP3.LUT P6, RZ, R0, 0x800000, RZ, 0xc0, !PT ;  /* 0x0080000000ff7812 */ /* 0x000fe400078cc0ff */
[----:B0-----:R-:W-:Y:S01]  /*17ea0*/  @!P3 IADD3 R10, P0, P1, R24, R8, R3 ;  /* 0x00000008180ab210 */ /* 0x001fe2000791e003 */
[----:B----4-:R-:W-:Y:S01]  /*17eb0*/  FMUL R8, R226, UR41 ;  /* 0x00000029e2087c20 */ /* 0x010fe20008400000 */
[----:B------:R-:W-:Y:S01]  /*17ec0*/  LOP3.LUT R228, R228, 0xf7ffffff, RZ, 0xc0, !PT ;  /* 0xf7ffffffe4e47812 */ /* 0x000fe200078ec0ff */
[----:B------:R-:W4:Y:S01]  /*17ed0*/  LDL.LU R226, [R1+0x40] ;  /* 0x0000400001e27983 */ /* 0x000f220000300800 */
[----:B------:R-:W-:-:S02]  /*17ee0*/  @!P3 IADD3.X R11, R38, R9, R4, P0, P1 ;  /* 0x00000009260bb210 */ /* 0x000fc400007e2404 */
[----:B------:R-:W-:Y:S02]  /*17ef0*/  ISETP.LT.OR P1, PT, R39, 0x29, !P2 ;  /* 0x000000292700780c */ /* 0x000fe40005721670 */
[----:B------:R-:W-:-:S05]  /*17f00*/  F2FP.SATFINITE.E4M3.F32.PACK_AB_MERGE_C R8, RZ, R8, RZ ;  /* 0x00000008ff08723e */ /* 0x000fca00048070ff */
[----:B------:R0:W-:Y:S06]  /*17f10*/  @!P6 STG.E.U8 desc[UR46][R130.64+0x29], R8 ;  /* 0x000029088200e986 */ /* 0x0001ec000c10112e */
[----:B0-----:R-:W0:Y:S01]  /*17f20*/  @!P1 LDC.64 R8, c[0x0][0x5c0] ;  /* 0x00017000ff089b82 */ /* 0x001e220000000a00 */
[----:B------:R-:W-:Y:S02]  /*17f30*/  @P3 LOP3.LUT R228, R228, 0x8000000, RZ, 0xfc, !PT ;  /* 0x08000000e4e43812 */ /* 0x000fe400078efcff */
[----:B------:R-:W-:-:S04]  /*17f40*/  @!P1 IADD3 R41, P0, P3, R2, R24, R5 ;  /* 0x0000001802299210 */ /* 0x000fc80007b1e005 */
[----:B------:R-:W-:Y:S02]  /*17f50*/  @!P1 IADD3.X R25, R6, R38, R7, P0, P3 ;  /* 0x0000002606199210 */ /* 0x000fe400007e6407 */
[----:B0-----:R-:W-:-:S05]  /*17f60*/  @!P1 IADD3 R8, P0, R41, R8, RZ ;  /* 0x0000000829089210 */ /* 0x001fca0007f1e0ff */
[----:B------:R-:W-:Y:S01]  /*17f70*/  @!P1 IMAD.X R9, R25, 0x1, R9, P0 ;  /* 0x0000000119099824 */ /* 0x000fe200000e0609 */
[----:B------:R-:W-:-:S13]  /*17f80*/  ISETP.LT.OR P0, PT, R39, 0x2a, !P2 ;  /* 0x0000002a2700780c */ /* 0x000fda0005701670 */
[----:B------:R-:W-:-:S04]  /*17f90*/  @!P0 IADD3 R41, P3, P4, R2, R24, R5 ;  /* 0x0000001802298210 */ /* 0x000fc80007c7e005 */
[----:B------:R-:W-:Y:S01]  /*17fa0*/  @!P0 IADD3.X R25, R6, R38, R7, P3, P4 ;  /* 0x0000002606198210 */ /* 0x000fe20001fe8407 */
[----:B--2---:R-:W-:Y:S02]  /*17fb0*/  FMUL R72, R225, UR41 ;  /* 0x00000029e1487c20 */ /* 0x004fe40008400000 */
[----:B------:R-:W2:Y:S03]  /*17fc0*/  LDL.LU R225, [R1+0x44] ;  /* 0x0000440001e17983 */ /* 0x000ea60000300800 */
[----:B------:R-:W-:-:S05]  /*17fd0*/  F2FP.SATFINITE.E4M3.F32.PACK_AB_MERGE_C R72, RZ, R72, RZ ;  /* 0x00000048ff48723e */ /* 0x000fca00048070ff */
[----:B------:R0:W-:Y:S02]  /*17fe0*/  @!P1 STG.E.U8 desc[UR46][R8.64+0x28], R72 ;  /* 0x0000284808009986 */ /* 0x0001e4000c10112e */
[----:B0-----:R-:W0:Y:S02]  /*17ff0*/  @!P0 LDC.64 R8, c[0x0][0x5c0] ;  /* 0x00017000ff088b82 */ /* 0x001e240000000a00 */
[----:B0-----:R-:W-:-:S05]  /*18000*/  @!P0 IADD3 R8, P1, R41, R8, RZ ;  /* 0x0000000829088210 */ /* 0x001fca0007f3e0ff */
[----:B------:R-:W-:Y:S02]  /*18010*/  @!P0 IMAD.X R9, R25, 0x1, R9, P1 ;  /* 0x0000000119098824 */ /* 0x000fe400008e0609 */
[----:B---3--:R-:W-:Y:S02]  /*18020*/  FMUL R25, R224, UR41 ;  /* 0x00000029e0197c20 */ /* 0x008fe40008400000 */
[----:B------:R-:W3:Y:S01]  /*18030*/  LDL.LU R224, [R1+0x48] ;  /* 0x0000480001e07983 */ /* 0x000ee20000300800 */
[----:B------:R-:W-:-:S04]  /*18040*/  ISETP.GE.AND P6, PT, R40, 0x109, PT ;  /* 0x000001092800780c */ /* 0x000fc80003fc6270 */
[----:B------:R-:W-:Y:S02]  /*18050*/  ISETP.LT.OR P6, PT, R39, 0x21, !P6 ;  /* 0x000000212700780c */ /* 0x000fe400077c1670 */
[----:B------:R-:W-:-:S11]  /*18060*/  F2FP.SATFINITE.E4M3.F32.PACK_AB_MERGE_C R25, RZ, R25, RZ ;  /* 0x00000019ff19723e */ /* 0x000fd600048070ff */
[----:B------:R-:W-:-:S04]  /*18070*/  @!P6 IADD3 R77, P3, P4, R2, R24, R3 ;  /* 0x00000018024de210 */ /* 0x000fc80007c7e003 */
[----:B------:R-:W-:Y:S02]  /*18080*/  @!P6 IADD3.X R73, R6, R38, R4, P3, P4 ;  /* 0x000000260649e210 */ /* 0x000fe40001fe8404 */
[----:B------:R-:W-:Y:S01]  /*18090*/  ISETP.GE.AND P3, PT, R40, 0x109, PT ;  /* 0x000001092800780c */ /* 0x000fe20003f66270 */
[----:B------:R4:W-:Y:S03]  /*180a0*/  @!P0 STG.E.U8 desc[UR46][R8.64+0x29], R25 ;  /* 0x0000291908008986 */ /* 0x0009e6000c10112e */
[C---:B------:R-:W-:Y:S02]  /*180b0*/  ISETP.LT.OR P5, PT, R39.reuse, 0x22, !P3 ;  /* 0x000000222700780c */ /* 0x040fe40005fa1670 */
[----:B------:R-:W-:Y:S01]  /*180c0*/  ISETP.LT.OR P4, PT, R39, 0x29, !P3 ;  /* 0x000000292700780c */ /* 0x000fe20005f81670 */
[----:B----4-:R-:W-:Y:S02]  /*180d0*/  FMUL R8, R226, UR41 ;  /* 0x00000029e2087c20 */ /* 0x010fe40008400000 */
[----:B------:R-:W4:Y:S08]  /*180e0*/  LDL.LU R226, [R1+0x4c] ;  /* 0x00004c0001e27983 */ /* 0x000f300000300800 */
[----:B------:R-:W-:-:S04]  /*180f0*/  @!P5 IADD3 R80, P0, P1, R2, R24, R3 ;  /* 0x000000180250d210 */ /* 0x000fc8000791e003 */
[----:B------:R-:W-:Y:S02]  /*18100*/  @!P5 IADD3.X R76, R6, R38, R4, P0, P1 ;  /* 0x00000026064cd210 */ /* 0x000fe400007e2404 */
[----:B------:R-:W-:-:S04]  /*18110*/  @!P4 IADD3 R72, P0, P1, R2, R24, R3 ;  /* 0x000000180248c210 */ /* 0x000fc8000791e003 */
[----:B------:R-:W-:Y:S02]  /*18120*/  @!P4 IADD3.X R41, R6, R38, R4, P0, P1 ;  /* 0x000000260629c210 */ /* 0x000fe400007e2404 */
[----:B------:R-:W-:Y:S02]  /*18130*/  LOP3.LUT P1, RZ, R229, 0x1000, RZ, 0xc0, !PT ;  /* 0x00001000e5ff7812 */ /* 0x000fe4000782c0ff */
[----:B------:R-:W-:-:S11]  /*18140*/  F2FP.SATFINITE.E4M3.F32.PACK_AB_MERGE_C R8, RZ, R8, RZ ;  /* 0x00000008ff08723e */ /* 0x000fd600048070ff */
[----:B------:R2:W-:Y:S02]  /*18150*/  @!P1 STG.E.U8 desc[UR46][R138.64+0x20], R8 ;  /* 0x000020088a009986 */ /* 0x0005e4000c10112e */
[----:B--2---:R-:W-:Y:S02]  /*18160*/  FMUL R8, R225, UR41 ;  /* 0x00000029e1087c20 */ /* 0x004fe40008400000 */
[----:B------:R-:W2:Y:S01]  /*18170*/  LDL.LU R225, [R1+0x50] ;  /* 0x0000500001e17983 */ /* 0x000ea20000300800 */
[----:B---3--:R-:W-:-:S03]  /*18180*/  FMUL R100, R224, UR41 ;  /* 0x00000029e0647c20 */ /* 0x008fc60008400000 */
[----:B------:R-:W3:Y:S01]  /*18190*/  LDL.LU R224, [R1+0x54] ;  /* 0x0000540001e07983 */ /* 0x000ee20000300800 */
[----:B------:R-:W-:-:S04]  /*181a0*/  LOP3.LUT R0, R0, 0xffefffff, RZ, 0xc0, !PT ;  /* 0xffefffff00007812 */ /* 0x000fc800078ec0ff */
[----:B------:R-:W-:Y:S02]  /*181b0*/  @P4 LOP3.LUT R0, R0, 0x100000, RZ, 0xfc, !PT ;  /* 0x0010000000004812 */ /* 0x000fe400078efcff */
[----:B------:R-:W-:Y:S02]  /*181c0*/  LOP3.LUT P4, RZ, R228, 0x8, RZ, 0xc0, !PT ;  /* 0x00000008e4ff7812 */ /* 0x000fe4000788c0ff */
[----:B------:R-:W-:Y:S02]  /*181d0*/  ISETP.LT.OR P3, PT, R39, 0x2a, !P3 ;  /* 0x0000002a2700780c */ /* 0x000fe40005f61670 */
[----:B------:R-:W-:-:S09]  /*181e0*/  F2FP.SATFINITE.E4M3.F32.PACK_AB_MERGE_C R8, RZ, R8, RZ ;  /* 0x00000008ff08723e */ /* 0x000fd200048070ff */
[----:B------:R0:W-:Y:S02]  /*181f0*/  @!P4 STG.E.U8 desc[UR46][R136.64+0x21], R8 ;  /* 0x000021088800c986 */ /* 0x0001e4000c10112e */
        /* <DEDUP_REMOVED lines=8> */
[----:B0-----:R-:W-:Y:S02]  /*18280*/  @!P6 IADD3 R8, P0, R77, R8, RZ ;  /* 0x000000084d08e210 */ /* 0x001fe40007f1e0ff */
[----:B------:R-:W-:-:S03]  /*18290*/  F2FP.SATFINITE.E4M3.F32.PACK_AB_MERGE_C R100, RZ, R100, RZ ;  /* 0x00000064ff64723e */ /* 0x000fc600048070ff */
[----:B------:R-:W-:Y:S01]  /*182a0*/  @!P6 IMAD.X R9, R73, 0x1, R9, P0 ;  /* 0x000000014909e824 */ /* 0x000fe200000e0609 */
[----:B------:R-:W-:-:S04]  /*182b0*/  LOP3.LUT P4, RZ, R229, 0x10000, RZ, 0xc0, !PT ;  /* 0x00010000e5ff7812 */ /* 0x000fc8000788c0ff */
[----:B------:R0:W-:Y:S01]  /*182c0*/  @!P6 STG.E.U8 desc[UR46][R8.64+0x20], R100 ;  /* 0x000020640800e986 */ /* 0x0001e2000c10112e */
[----:B------:R-:W-:Y:S01]  /*182d0*/  LOP3.LUT R0, R0, 0xffbfffff, RZ, 0xc0, !PT ;  /* 0xffbfffff00007812 */ /* 0x000fe200078ec0ff */
[----:B0-----:R-:W0:Y:S07]  /*182e0*/  @!P5 LDC.64 R8, c[0x0][0x5c0] ;  /* 0x00017000ff08db82 */ /* 0x001e2e0000000a00 */
[----:B------:R-:W-:-:S04]  /*182f0*/  @P4 LOP3.LUT R0, R0, 0x400000, RZ, 0xfc, !PT ;  /* 0x0040000000004812 */ /* 0x000fc800078efcff */
[----:B------:R-:W-:-:S04]  /*18300*/  LOP3.LUT R0, R0, 0xfffdffff, RZ, 0xc0, !PT ;  /* 0xfffdffff00007812 */ /* 0x000fc800078ec0ff */
[----:B------:R-:W-:Y:S02]  /*18310*/  @P1 LOP3.LUT R0, R0, 0x20000, RZ, 0xfc, !PT ;  /* 0x0002000000001812 */ /* 0x000fe400078efcff */
[----:B0-----:R-:W-:-:S05]  /*18320*/  @!P5 IADD3 R8, P1, R80, R8, RZ ;  /* 0x000000085008d210 */ /* 0x001fca0007f3e0ff */
[----:B------:R-:W-:Y:S02]  /*18330*/  @!P5 IMAD.X R9, R76, 0x1, R9, P1 ;  /* 0x000000014c09d824 */ /* 0x000fe400008e0609 */
[----:B----4-:R-:W-:Y:S02]  /*18340*/  FMUL R76, R226, UR41 ;  /* 0x00000029e24c7c20 */ /* 0x010fe40008400000 */
[----:B------:R-:W4:Y:S01]  /*18350*/  LDL.LU R226, [R1+0x58] ;  /* 0x0000580001e27983 */ /* 0x000f220000300800 */
[----:B------:R-:W-:Y:S02]  /*18360*/  ISETP.LT.OR P0, PT, R39, 0x32, !P2 ;  /* 0x000000322700780c */ /* 0x000fe40005701670 */
[----:B------:R-:W-:-:S11]  /*18370*/  F2FP.SATFINITE.E4M3.F32.PACK_AB_MERGE_C R76, RZ, R76, RZ ;  /* 0x0000004cff4c723e */ /* 0x000fd600048070ff */
[----:B------:R-:W-:-:S04]  /*18380*/  @!P0 IADD3 R73, P3, P4, R2, R24, R5 ;  /* 0x0000001802498210 */ /* 0x000fc80007c7e005 */
[----:B------:R-:W-:Y:S02]  /*18390*/  @!P0 IADD3.X R77, R6, R38, R7, P3, P4 ;  /* 0x00000026064d8210 */ /* 0x000fe40001fe8407 */
[----:B------:R-:W-:Y:S01]  /*183a0*/  ISETP.LT.OR P4, PT, R39, 0x39, !P2 ;  /* 0x000000392700780c */ /* 0x000fe20005781670 */
[----:B------:R2:W-:Y:S01]  /*183b0*/  @!P5 STG.E.U8 desc[UR46][R8.64+0x21], R76 ;  /* 0x0000214c0800d986 */ /* 0x0005e2000c10112e */
[----:B------:R-:W-:-:S04]  /*183c0*/  LOP3.LUT R0, R0, 0xfffeffff, RZ, 0xc0, !PT ;  /* 0xfffeffff00007812 */ /* 0x000fc800078ec0ff */
[----:B------:R-:W-:-:S07]  /*183d0*/  @P0 LOP3.LUT R0, R0, 0x10000, RZ, 0xfc, !PT ;  /* 0x0001000000000812 */ /* 0x000fce00078efcff */
[----:B------:R-:W-:-:S04]  /*183e0*/  @!P4 IADD3 R80, P3, P6, R2, R24, R5 ;  /* 0x000000180250c210 */ /* 0x000fc80007e7e005 */
[----:B------:R-:W-:Y:S02]  /*183f0*/  @!P4 IADD3.X R101, R6, R38, R7, P3, P6 ;  /* 0x000000260665c210 */ /* 0x000fe40001fec407 */
[----:B------:R-:W-:Y:S01]  /*18400*/  LOP3.LUT P4, RZ, R0, 0x400000, RZ, 0xc0, !PT ;  /* 0x0040000000ff7812 */ /* 0x000fe2000788c0ff */
[----:B--2---:R-:W-:Y:S02]  /*18410*/  FMUL R8, R225, UR41 ;  /* 0x00000029e1087c20 */ /* 0x004fe40008400000 */
[----:B------:R-:W2:Y:S03]  /*18420*/  LDL.LU R225, [R1+0x5c] ;  /* 0x00005c0001e17983 */ /* 0x000ea60000300800 */
[----:B------:R-:W-:-:S07]  /*18430*/  F2FP.SATFINITE.E4M3.F32.PACK_AB_MERGE_C R8, RZ, R8, RZ ;  /* 0x00000008ff08723e */ /* 0x000fce00048070ff */
[----:B------:R3:W-:Y:S02]  /*18440*/  @!P4 STG.E.U8 desc[UR46][R122.64+0x28], R8 ;  /* 0x000028087a00c986 */ /* 0x0007e4000c10112e */
[----:B---3--:R-:W-:Y:S02]  /*18450*/  FMUL R8, R224, UR41 ;  /* 0x00000029e0087c20 */ /* 0x008fe40008400000 */
[----:B------:R-:W3:Y:S01]  /*18460*/  LDL.LU R224, [R1+0x60] ;  /* 0x0000600001e07983 */ /* 0x000ee20000300800 */
[----:B------:R-:W-:Y:S02]  /*18470*/  ISETP.LT.OR P3, PT, R39, 0x3a, !P2 ;  /* 0x0000003a2700780c */ /* 0x000fe40005761670 */
[C---:B------:R-:W-:Y:S02]  /*18480*/  LOP3.LUT P0, RZ, R228.reuse, 0x10, RZ, 0xc0, !PT ;  /* 0x00000010e4ff7812 */ /* 0x040fe4000780c0ff */
[----:B------:R-:W-:Y:S02]  /*18490*/  LOP3.LUT R228, R228, 0xfff7ffff, RZ, 0xc0, !PT ;  /* 0xfff7ffffe4e47812 */ /* 0x000fe400078ec0ff */
[----:B------:R-:W-:-:S07]  /*184a0*/  ISETP.GE.AND P1, PT, R40, 0x109, PT ;  /* 0x000001092800780c */ /* 0x000fce0003f26270 */
[----:B------:R-:W-:Y:S02]  /*184b0*/  @!P3 IADD3 R100, P5, P6, R2, R24, R5 ;  /* 0x000000180264b210 */ /* 0x000fe40007ebe005 */
[----:B------:R-:W-:Y:S02]  /*184c0*/  @P3 LOP3.LUT R228, R228, 0x80000, RZ, 0xfc, !PT ;  /* 0x00080000e4e43812 */ /* 0x000fe400078efcff */
[----:B------:R-:W-:Y:S02]  /*184d0*/  @!P3 IADD3.X R118, R6, R38, R7, P5, P6 ;  /* 0x000000260676b210 */ /* 0x000fe40002fec407 */
[C---:B------:R-:W-:Y:S02]  /*184e0*/  ISETP.LT.OR P3, PT, R39.reuse, 0x31, !P1 ;  /* 0x000000312700780c */ /* 0x040fe40004f61670 */
[----:B------:R-:W-:Y:S02]  /*184f0*/  ISETP.LT.OR P4, PT, R39, 0x32, !P1 ;  /* 0x000000322700780c */ /* 0x000fe40004f81670 */
[----:B------:R-:W-:-:S09]  /*18500*/  LOP3.LUT R228, R228, 0xff7fffff, RZ, 0xc0, !PT ;  /* 0xff7fffffe4e47812 */ /* 0x000fd200078ec0ff */
[--C-:B------:R-:W-:Y:S02]  /*18510*/  @!P3 IADD3 R119, P5, P6, R2, R24, R3.reuse ;  /* 0x000000180277b210 */ /* 0x100fe40007ebe003 */
[----:B------:R-:W-:Y:S02]  /*18520*/  @P3 LOP3.LUT R228, R228, 0x800000, RZ, 0xfc, !PT ;  /* 0x00800000e4e43812 */ /* 0x000fe400078efcff */
[----:B------:R-:W-:Y:S02]  /*18530*/  @!P3 IADD3.X R124, R6, R38, R4, P5, P6 ;  /* 0x00000026067cb210 */ /* 0x000fe40002fec404 */
[----:B------:R-:W-:Y:S02]  /*18540*/  LOP3.LUT R228, R228, 0xffdfffff, RZ, 0xc0, !PT ;  /* 0xffdfffffe4e47812 */ /* 0x000fe400078ec0ff */
[----:B------:R-:W-:Y:S02]  /*18550*/  @!P4 IADD3 R120, P5, P6, R2, R24, R3 ;  /* 0x000000180278c210 */ /* 0x000fe40007ebe003 */
[----:B------:R-:W-:-:S02]  /*18560*/  @P4 LOP3.LUT R228, R228, 0x200000, RZ, 0xfc, !PT ;  /* 0x00200000e4e44812 */ /* 0x000fc400078efcff */
[----:B------:R-:W-:Y:S02]  /*18570*/  @!P4 IADD3.X R123, R6, R38, R4, P5, P6 ;  /* 0x00000026067bc210 */ /* 0x000fe40002fec404 */
[----:B------:R-:W-:Y:S02]  /*18580*/  LOP3.LUT P4, RZ, R0, 0x100000, RZ, 0xc0, !PT ;  /* 0x0010000000ff7812 */ /* 0x000fe4000788c0ff */
[----:B------:R-:W-:-:S05]  /*18590*/  F2FP.SATFINITE.E4M3.F32.PACK_AB_MERGE_C R8, RZ, R8, RZ ;  /* 0x00000008ff08723e */ /* 0x000fca00048070ff */
[----:B------:R0:W-:Y:S01]  /*185a0*/  @!P0 STG.E.U8 desc[UR46][R114.64+0x29], R8 ;  /* 0x0000290872008986 */ /* 0x0001e2000c10112e */
[----:B------:R-:W-:-:S05]  /*185b0*/  ISETP.LT.OR P0, PT, R39, 0x39, !P1 ;  /* 0x000000392700780c */ /* 0x000fca0004f01670 */
[----:B0-----:R-:W0:Y:S08]  /*185c0*/  @!P4 LDC.64 R8, c[0x0][0x5c0] ;  /* 0x00017000ff08cb82 */ /* 0x001e300000000a00 */
[----:B------:R-:W-:-:S04]  /*185d0*/  @!P0 IADD3 R122, P5, P6, R2, R24, R3 ;  /* 0x00000018027a8210 */ /* 0x000fc80007ebe003 */
[----:B------:R-:W-:Y:S02]  /*185e0*/  @!P0 IADD3.X R126, R6, R38, R4, P5, P6 ;  /* 0x00000026067e8210 */ /* 0x000fe40002fec404 */
[----:B------:R-:W-:Y:S02]  /*185f0*/  LOP3.LUT P3, RZ, R0, 0x200000, RZ, 0xc0, !PT ;  /* 0x0020000000ff7812 */ /* 0x000fe4000786c0ff */
[----:B0-----:R-:W-:-:S05]  /*18600*/  @!P4 IADD3 R8, P5, R72, R8, RZ ;  /* 0x000000084808c210 */ /* 0x001fca0007fbe0ff */
[----:B------:R-:W-:Y:S02]  /*18610*/  @!P4 IMAD.X R9, R41, 0x1, R9, P5 ;  /* 0x000000012909c824 */ /* 0x000fe400028e0609 */
[----:B----4-:R-:W-:Y:S02]  /*18620*/  FMUL R41, R226, UR41 ;  /* 0x00000029e2297c20 */ /* 0x010fe40008400000 */
[----:B------:R-:W4:Y:S03]  /*18630*/  LDL.LU R226, [R1+0x64] ;  /* 0x0000640001e27983 */ /* 0x000f260000300800 */
[----:B------:R-:W-:-:S05]  /*18640*/  F2FP.SATFINITE.E4M3.F32.PACK_AB_MERGE_C R41, RZ, R41, RZ ;  /* 0x00000029ff29723e */ /* 0x000fca00048070ff */
[----:B------:R0:W-:Y:S01]  /*18650*/  @!P4 STG.E.U8 desc[UR46][R8.64+0x28], R41 ;  /* 0x000028290800c986 */ /* 0x0001e2000c10112e */
[----:B------:R-:W-:Y:S01]  /*18660*/  ISETP.LT.OR P5, PT, R39, 0x3a, !P1 ;  /* 0x0000003a2700780c */ /* 0x000fe20004fa1670 */
[----:B0-----:R-:W0:Y:S01]  /*18670*/  @!P3 LDC.64 R8, c[0x0][0x5c0] ;  /* 0x00017000ff08bb82 */ /* 0x001e220000000a00 */
[----:B------:R-:W-:-:S04]  /*18680*/  LOP3.LUT R228, R228, 0xfffbffff, RZ, 0xc0, !PT ;  /* 0xfffbffffe4e47812 */ /* 0x000fc800078ec0ff */
[----:B------:R-:W-:-:S07]  /*18690*/  @P0 LOP3.LUT R228, R228, 0x40000, RZ, 0xfc, !PT ;  /* 0x00040000e4e40812 */ /* 0x000fce00078efcff */
[----:B------:R-:W-:-:S04]  /*186a0*/  @!P5 IADD3 R121, P0, P6, R2, R24, R3 ;  /* 0x000000180279d210 */ /* 0x000fc80007e1e003 */
[----:B------:R-:W-:Y:S02]  /*186b0*/  @!P5 IADD3.X R125, R6, R38, R4, P0, P6 ;  /* 0x00000026067dd210 */ /* 0x000fe400007ec404 */
[----:B0-----:R-:W-:-:S05]  /*186c0*/  @!P3 IADD3 R8, P0, R25, R8, RZ ;  /* 0x000000081908b210 */ /* 0x001fca0007f1e0ff */
[----:B------:R-:W-:Y:S02]  /*186d0*/  @!P3 IMAD.X R9, R81, 0x1, R9, P0 ;  /* 0x000000015109b824 */ /* 0x000fe400000e0609 */
[----:B--2---:R-:W-:Y:S02]  /*186e0*/  FMUL R25, R225, UR41 ;  /* 0x00000029e1197c20 */ /* 0x004fe40008400000 */
[----:B------:R-:W2:Y:S03]  /*186f0*/  LDL.LU R225, [R1+0x68] ;  /* 0x0000680001e17983 */ /* 0x000ea60000300800 */
[----:B------:R-:W-:-:S05]  /*18700*/  F2FP.SATFINITE.E4M3.F32.PACK_AB_MERGE_C R25, RZ, R25, RZ ;  /* 0x00000019ff19723e */ /* 0x000fca00048070ff */
[----:B------:R3:W-:Y:S02]  /*18710*/  @!P3 STG.E.U8 desc[UR46][R8.64+0x29], R25 ;  /* 0x000029190800b986 */ /* 0x0007e4000c10112e */
[----:B---3--:R-:W-:Y:S02]  /*18720*/  FMUL R25, R224, UR41 ;  /* 0x00000029e0197c20 */ /* 0x008fe40008400000 */
[----:B------:R-:W3:Y:S01]  /*18730*/  LDL.LU R224, [R1+0x6c] ;  /* 0x00006c0001e07983 */ /* 0x000ee20000300800 */
[----:B------:R-:W-:Y:S02]  /*18740*/  LOP3.LUT R0, R0, 0xffffdfff, RZ, 0xc0, !PT ;  /* 0xffffdfff00007812 */ /* 0x000fe400078ec0ff */
[C---:B------:R-:W-:Y:S02]  /*18750*/  ISETP.LT.OR P1, PT, R39.reuse, 0x41, !P2 ;  /* 0x000000412700780c */ /* 0x040fe40005721670 */
[----:B------:R-:W-:Y:S02]  /*18760*/  @P5 LOP3.LUT R0, R0, 0x2000, RZ, 0xfc, !PT ;  /* 0x0000200000005812 */ /* 0x000fe400078efcff */
[----:B------:R-:W-:-:S02]  /*18770*/  ISETP.LT.OR P5, PT, R39, 0x42, !P2 ;  /* 0x000000422700780c */ /* 0x000fc400057a1670 */
[----:B------:R-:W-:-:S07]  /*18780*/  ISETP.GE.AND P0, PT, R40, 0x1, PT ;  /* 0x000000012800780c */ /* 0x000fce0003f06270 */
[----:B------:R-:W-:-:S04]  /*18790*/  @!P1 IADD3 R140, P4, P6, R2, R24, R5 ;  /* 0x00000018028c9210 */ /* 0x000fc80007e9e005 */
[----:B------:R-:W-:Y:S02]  /*187a0*/  @!P1 IADD3.X R145, R6, R38, R7, P4, P6 ;  /* 0x0000002606919210 */ /* 0x000fe400027ec407 */
[----:B------:R-:W-:-:S04]  /*187b0*/  @!P5 IADD3 R138, P3, P4, R2, R24, R5 ;  /* 0x00000018028ad210 */ /* 0x000fc80007c7e005 */
[----:B------:R-:W-:Y:S02]  /*187c0*/  @!P5 IADD3.X R144, R6, R38, R7, P3, P4 ;  /* 0x000000260690d210 */ /* 0x000fe40001fe8407 */
[----:B------:R-:W-:-:S13]  /*187d0*/  ISETP.LT.OR P3, PT, R39, 0x31, !P0 ;  /* 0x000000312700780c */ /* 0x000fda0004761670 */
[----:B------:R-:W0:Y:S01]  /*187e0*/  @!P3 LDC.64 R8, c[0x0][0x5c0] ;  /* 0x00017000ff08bb82 */ /* 0x000e220000000a00 */
[----:B------:R-:W-:Y:S02]  /*187f0*/  F2FP.SATFINITE.E4M3.F32.PACK_AB_MERGE_C R25, RZ, R25, RZ ;  /* 0x00000019ff19723e */ /* 0x000fe400048070ff */
[----:B0-----:R-:W-:-:S05]  /*18800*/  @!P3 IADD3 R8, P4, R24, R8, RZ ;  /* 0x000000081808b210 */ /* 0x001fca0007f9e0ff */
[----:B------:R-:W-:-:S05]  /*18810*/  @!P3 IMAD.X R9, R38, 0x1, R9, P4 ;  /* 0x000000012609b824 */ /* 0x000fca00020e0609 */
[----:B------:R0:W-:Y:S01]  /*18820*/  @!P3 STG.E.U8 desc[UR46][R8.64+0x30], R25 ;  /* 0x000030190800b986 */ /* 0x0001e2000c10112e */
[----:B------:R-:W-:-:S13]  /*18830*/  ISETP.LT.OR P3, PT, R39, 0x32, !P0 ;  /* 0x000000322700780c */ /* 0x000fda0004761670 */
[----:B0-----:R-:W0:Y:S01]  /*18840*/  @!P3 LDC.64 R8, c[0x0][0x5c0] ;  /* 0x00017000ff08bb82 */ /* 0x001e220000000a00 */
[----:B----4-:R-:W-:Y:S02]  /*18850*/  FMUL R25, R226, UR41 ;  /* 0x00000029e2197c20 */ /* 0x010fe40008400000 */
[----:B------:R-:W4:Y:S01]  /*18860*/  LDL.LU R226, [R1+0x70] ;  /* 0x0000700001e27983 */ /* 0x000f220000300800 */
[----:B0-----:R-:W-:Y:S02]  /*18870*/  @!P3 IADD3 R8, P4, R24, R8, RZ ;  /* 0x000000081808b210 */ /* 0x001fe40007f9e0ff */
[----:B------:R-:W-:-:S03]  /*18880*/  F2FP.SATFINITE.E4M3.F32.PACK_AB_MERGE_C R25, RZ, R25, RZ ;  /* 0x00000019ff19723e */ /* 0x000fc600048070ff */
[----:B------:R-:W-:Y:S01]  /*18890*/  @!P3 IMAD.X R9, R38, 0x1, R9, P4 ;  /* 0x000000012609b824 */ /* 0x000fe200020e0609 */
[----:B------:R-:W-:-:S04]  /*188a0*/  LOP3.LUT R228, R228, 0xfeffffff, RZ, 0xc0, !PT ;  /* 0xfeffffffe4e47812 */ /* 0x000fc800078ec0ff */
[----:B------:R2:W-:Y:S01]  /*188b0*/  @!P3 STG.E.U8 desc[UR46][R8.64+0x31], R25 ;  /* 0x000031190800b986 */ /* 0x0005e2000c10112e */
[----:B------:R-:W-:-:S04]  /*188c0*/  @P1 LOP3.LUT R228, R228, 0x1000000, RZ, 0xfc, !PT ;  /* 0x01000000e4e41812 */ /* 0x000fc800078efcff */
        /* <DEDUP_REMOVED lines=8> */
[----:B------:R-:W-:-:S04]  /*18950*/  LOP3.LUT R228, R228, 0xffefffff, RZ, 0xc0, !PT ;  /* 0xffefffffe4e47812 */ /* 0x000fc800078ec0ff */
[----:B------:R-:W-:Y:S02]  /*18960*/  @P5 LOP3.LUT R228, R228, 0x100000, RZ, 0xfc, !PT ;  /* 0x00100000e4e45812 */ /* 0x000fe400078efcff */
[----:B------:R-:W-:Y:S02]  /*18970*/  LOP3.LUT R0, R0, 0xfffbffff, RZ, 0xc0, !PT ;  /* 0xfffbffff00007812 */ /* 0x000fe400078ec0ff */
[----:B------:R-:W-:-:S03]  /*18980*/  LOP3.LUT R228, R228, 0xfffeffff, RZ, 0xc0, !PT ;  /* 0xfffeffffe4e47812 */ /* 0x000fc600078ec0ff */
[----:B------:R-:W-:Y:S02]  /*18990*/  @!P6 IADD3 R130, P3, P4, R2, R24, R5 ;  /* 0x000000180282e210 */ /* 0x000fe40007c7e005 */
[----:B------:R-:W-:Y:S02]  /*189a0*/  @P6 LOP3.LUT R228, R228, 0x10000, RZ, 0xfc, !PT ;  /* 0x00010000e4e46812 */ /* 0x000fe400078efcff */
[----:B------:R-:W-:Y:S02]  /*189b0*/  @!P6 IADD3.X R131, R6, R38, R7, P3, P4 ;  /* 0x000000260683e210 */ /* 0x000fe40001fe8407 */
[----:B------:R-:W-:Y:S02]  /*189c0*/  ISETP.LT.OR P6, PT, R39, 0x4a, !P2 ;  /* 0x0000004a2700780c */ /* 0x000fe400057c1670 */
[----:B------:R-:W-:Y:S02]  /*189d0*/  @P2 LOP3.LUT R0, R0, 0x40000, RZ, 0xfc, !PT ;  /* 0x0004000000002812 */ /* 0x000fe400078efcff */
[----:B------:R-:W-:-:S04]  /*189e0*/  ISETP.GE.AND P2, PT, R40, 0x109, PT ;  /* 0x000001092800780c */ /* 0x000fc80003f46270 */
[----:B------:R-:W-:Y:S02]  /*189f0*/  ISETP.LT.OR P1, PT, R39, 0x41, !P2 ;  /* 0x000000412700780c */ /* 0x000fe40005721670 */
[----:B------:R-:W-:-:S03]  /*18a00*/  LOP3.LUT R228, R228, 0xffff7fff, RZ, 0xc0, !PT ;  /* 0xffff7fffe4e47812 */ /* 0x000fc600078ec0ff */
[----:B------:R-:W-:Y:S02]  /*18a10*/  @!P6 IADD3 R133, P3, P4, R2, R24, R5 ;  /* 0x000000180285e210 */ /* 0x000fe40007c7e005 */
[----:B------:R-:W-:Y:S02]  /*18a20*/  @P6 LOP3.LUT R228, R228, 0x8000, RZ, 0xfc, !PT ;  /* 0x00008000e4e46812 */ /* 0x000fe400078efcff */
[----:B------:R-:W-:Y:S02]  /*18a30*/  @!P6 IADD3.X R137, R6, R38, R7, P3, P4 ;  /* 0x000000260689e210 */ /* 0x000fe40001fe8407 */
[----:B------:R-:W-:Y:S02]  /*18a40*/  LOP3.LUT R228, R228, 0xffffbfff, RZ, 0xc0, !PT ;  /* 0xffffbfffe4e47812 */ /* 0x000fe400078ec0ff */
[----:B------:R-:W-:Y:S02]  /*18a50*/  @!P1 IADD3 R134, P3, P4, R2, R24, R3 ;  /* 0x0000001802869210 */ /* 0x000fe40007c7e003 */
[----:B------:R-:W-:-:S02]  /*18a60*/  @P1 LOP3.LUT R228, R228, 0x4000, RZ, 0xfc, !PT ;  /* 0x00004000e4e41812 */ /* 0x000fc400078efcff */
[----:B------:R-:W-:Y:S02]  /*18a70*/  @!P1 IADD3.X R139, R6, R38, R4, P3, P4 ;  /* 0x00000026068b9210 */ /* 0x000fe40001fe8404 */
[----:B------:R-:W-:Y:S02]  /*18a80*/  LOP3.LUT P1, RZ, R229, 0x4000000, RZ, 0xc0, !PT ;  /* 0x04000000e5ff7812 */ /* 0x000fe4000782c0ff */
[----:B------:R-:W-:-:S11]  /*18a90*/  LOP3.LUT R0, R0, 0xfff7ffff, RZ, 0xc0, !PT ;  /* 0xfff7ffff00007812 */ /* 0x000fd600078ec0ff */
[----:B------:R-:W-:Y:S02]  /*18aa0*/  @P1 LOP3.LUT R0, R0, 0x80000, RZ, 0xfc, !PT ;  /* 0x0008000000001812 */ /* 0x000fe400078efcff */
[----:B------:R-:W-:Y:S02]  /*18ab0*/  ISETP.LT.OR P1, PT, R39, 0x42, !P2 ;  /* 0x000000422700780c */ /* 0x000fe40005721670 */
[----:B------:R-:W-:-:S11]  /*18ac0*/  LOP3.LUT P5, RZ, R229, 0x2000000, RZ, 0xc0, !PT ;  /* 0x02000000e5ff7812 */ /* 0x000fd600078ac0ff */
[----:B------:R-:W-:-:S04]  /*18ad0*/  @!P1 IADD3 R136, P3, P4, R2, R24, R3 ;  /* 0x0000001802889210 */ /* 0x000fc80007c7e003 */
[----:B------:R-:W-:Y:S02]  /*18ae0*/  @!P1 IADD3.X R143, R6, R38, R4, P3, P4 ;  /* 0x00000026068f9210 */ /* 0x000fe40001fe8404 */
[----:B------:R-:W-:Y:S02]  /*18af0*/  ISETP.LT.OR P3, PT, R39, 0x39, !P0 ;  /* 0x000000392700780c */ /* 0x000fe40004761670 */
[----:B------:R-:W-:-:S05]  /*18b00*/  F2FP.SATFINITE.E4M3.F32.PACK_AB_MERGE_C R8, RZ, R8, RZ ;  /* 0x00000008ff08723e */ /* 0x000fca00048070ff */
[----:B------:R0:W-:Y:S06]  /*18b10*/  @!P5 STG.E.U8 desc[UR46][R128.64+0x31], R8 ;  /* 0x000031088000d986 */ /* 0x0001ec000c10112e */
[----:B0-----:R-:W0:Y:S01]  /*18b20*/  @!P3 LDC.64 R8, c[0x0][0x5c0] ;  /* 0x00017000ff08bb82 */ /* 0x001e220000000a00 */
[----:B----4-:R-:W-:Y:S02]  /*18b30*/  FMUL R25, R226, UR41 ;  /* 0x00000029e2197c20 */ /* 0x010fe40008400000 */
[----:B------:R-:W4:Y:S03]  /*18b40*/  LDL.LU R226, [R1+0x7c] ;  /* 0x00007c0001e27983 */ /* 0x000f260000300800 */
[----:B------:R-:W-:-:S02]  /*18b50*/  F2FP.SATFINITE.E4M3.F32.PACK_AB_MERGE_C R25, RZ, R25, RZ ;  /* 0x00000019ff19723e */ /* 0x000fc400048070ff */
[----:B0-----:R-:W-:-:S05]  /*18b60*/  @!P3 IADD3 R8, P4, R24, R8, RZ ;  /* 0x000000081808b210 */ /* 0x001fca0007f9e0ff */
[----:B------:R-:W-:-:S05]  /*18b70*/  @!P3 IMAD.X R9, R38, 0x1, R9, P4 ;  /* 0x000000012609b824 */ /* 0x000fca00020e0609 */
[----:B------:R0:W-:Y:S01]  /*18b80*/  @!P3 STG.E.U8 desc[UR46][R8.64+0x38], R25 ;  /* 0x000038190800b986 */ /* 0x0001e2000c10112e */
[----:B------:R-:W-:-:S13]  /*18b90*/  ISETP.LT.OR P3, PT, R39, 0x3a, !P0 ;  /* 0x0000003a2700780c */ /* 0x000fda0004761670 */
[----:B0-----:R-:W0:Y:S02]  /*18ba0*/  @!P3 LDC.64 R8, c[0x0][0x5c0] ;  /* 0x00017000ff08bb82 */ /* 0x001e240000000a00 */
        /* <DEDUP_REMOVED lines=8> */
[----:B------:R-:W-:-:S04]  /*18c30*/  LOP3.LUT R228, R228, 0xffffefff, RZ, 0xc0, !PT ;  /* 0xffffefffe4e47812 */ /* 0x000fc800078ec0ff */
[----:B------:R-:W-:Y:S02]  /*18c40*/  @P1 LOP3.LUT R228, R228, 0x1000, RZ, 0xfc, !PT ;  /* 0x00001000e4e41812 */ /* 0x000fe400078efcff */
[----:B------:R-:W-:Y:S02]  /*18c50*/  ISETP.LT.OR P1, PT, R39, 0x49, !P2 ;  /* 0x000000492700780c */ /* 0x000fe40005721670 */
[C---:B------:R-:W-:Y:S02]  /*18c60*/  LOP3.LUT P6, RZ, R228.reuse, 0x20, RZ, 0xc0, !PT ;  /* 0x00000020e4ff7812 */ /* 0x040fe400078cc0ff */
[C---:B------:R-:W-:Y:S02]  /*18c70*/  LOP3.LUT P0, RZ, R228.reuse, 0x100, RZ, 0xc0, !PT ;  /* 0x00000100e4ff7812 */ /* 0x040fe4000780c0ff */
[----:B------:R-:W-:-:S07]  /*18c80*/  LOP3.LUT R228, R228, 0xffffffbf, RZ, 0xc0, !PT ;  /* 0xffffffbfe4e47812 */ /* 0x000fce00078ec0ff */
[----:B------:R-:W-:Y:S02]  /*18c90*/  @!P1 IADD3 R128, P3, P4, R2, R24, R3 ;  /* 0x0000001802809210 */ /* 0x000fe40007c7e003 */
[----:B------:R-:W-:Y:S02]  /*18ca0*/  @P1 LOP3.LUT R228, R228, 0x40, RZ, 0xfc, !PT ;  /* 0x00000040e4e41812 */ /* 0x000fe400078efcff */
[----:B------:R-:W-:Y:S02]  /*18cb0*/  @!P1 IADD3.X R129, R6, R38, R4, P3, P4 ;  /* 0x0000002606819210 */ /* 0x000fe40001fe8404 */
[----:B------:R-:W-:Y:S02]  /*18cc0*/  LOP3.LUT P1, RZ, R0, 0x80000, RZ, 0xc0, !PT ;  /* 0x0008000000ff7812 */ /* 0x000fe4000782c0ff */
[----:B------:R-:W-:-:S11]  /*18cd0*/  F2FP.SATFINITE.E4M3.F32.PACK_AB_MERGE_C R8, RZ, R8, RZ ;  /* 0x00000008ff08723e */ /* 0x000fd600048070ff */
[----:B------:R4:W-:Y:S01]  /*18ce0*/  @!P1 STG.E.U8 desc[UR46][R116.64+0x38], R8 ;  /* 0x0000380874009986 */ /* 0x0009e2000c10112e */
[----:B------:R-:W-:Y:S01]  /*18cf0*/  LOP3.LUT P5, RZ, R229, 0x10000000, RZ, 0xc0, !PT ;  /* 0x10000000e5ff7812 */ /* 0x000fe200078ac0ff */
[----:B----4-:R-:W-:-:S05]  /*18d00*/  FMUL R8, R226, UR41 ;  /* 0x00000029e2087c20 */ /* 0x010fca0008400000 */
[----:B------:R-:W-:-:S05]  /*18d10*/  F2FP.SATFINITE.E4M3.F32.PACK_AB_MERGE_C R8, RZ, R8, RZ ;  /* 0x00000008ff08723e */ /* 0x000fca00048070ff */
[----:B------:R2:W-:Y:S02]  /*18d20*/  @!P6 STG.E.U8 desc[UR46][R112.64+0x39], R8 ;  /* 0x000039087000e986 */ /* 0x0005e4000c10112e */
[----:B--2---:R-:W-:Y:S02]  /*18d30*/  FMUL R8, R225, UR41 ;  /* 0x00000029e1087c20 */ /* 0x004fe40008400000 */
[----:B------:R-:W2:Y:S03]  /*18d40*/  LDL.LU R225, [R1+0x88] ;  /* 0x0000880001e17983 */ /* 0x000ea60000300800 */
[----:B------:R-:W-:-:S05]  /*18d50*/  F2FP.SATFINITE.E4M3.F32.PACK_AB_MERGE_C R8, RZ, R8, RZ ;  /* 0x00000008ff08723e */ /* 0x000fca00048070ff */
[----:B------:R3:W-:Y:S02]  /*18d60*/  @!P5 STG.E.U8 desc[UR46][R110.64+0x30], R8 ;  /* 0x000030086e00d986 */ /* 0x0007e4000c10112e */
[----:B---3--:R-:W-:Y:S02]  /*18d70*/  FMUL R8, R224, UR41 ;  /* 0x00000029e0087c20 */ /* 0x008fe40008400000 */
[----:B------:R-:W3:Y:S01]  /*18d80*/  LDL.LU R224, [R1+0x8c] ;  /* 0x00008c0001e07983 */ /* 0x000ee20000300800 */
[----:B------:R-:W-:Y:S02]  /*18d90*/  ISETP.LT.OR P2, PT, R39, 0x4a, !P2 ;  /* 0x0000004a2700780c */ /* 0x000fe40005741670 */
[----:B------:R-:W-:Y:S01]  /*18da0*/  LOP3.LUT R228, R228, 0xfffffff7, RZ, 0xc0, !PT ;  /* 0xfffffff7e4e47812 */ /* 0x000fe200078ec0ff */
[----:B------:R-:W4:Y:S10]  /*18db0*/  LDL.LU R226, [R1+0x90] ;  /* 0x0000900001e27983 */ /* 0x000f340000300800 */
[----:B------:R-:W-:-:S02]  /*18dc0*/  @!P2 IADD3 R132, P3, P4, R2, R24, R3 ;  /* 0x000000180284a210 */ /* 0x000fc40007c7e003 */
[----:B------:R-:W-:Y:S02]  /*18dd0*/  @P2 LOP3.LUT R228, R228, 0x8, RZ, 0xfc, !PT ;  /* 0x00000008e4e42812 */ /* 0x000fe400078efcff */
[----:B------:R-:W-:Y:S02]  /*18de0*/  @!P2 IADD3.X R135, R6, R38, R4, P3, P4 ;  /* 0x000000260687a210 */ /* 0x000fe40001fe8404 */
[----:B------:R-:W-:-:S04]  /*18df0*/  LOP3.LUT P2, RZ, R0, 0x40000, RZ, 0xc0, !PT ;  /* 0x0004000000ff7812 */ /* 0x000fc8000784c0ff */
[C---:B------:R-:W-:Y:S02]  /*18e00*/  ISETP.LT.OR P1, PT, R39.reuse, 0x51, !P2 ;  /* 0x000000512700780c */ /* 0x040fe40005721670 */
[----:B------:R-:W-:Y:S02]  /*18e10*/  ISETP.LT.OR P6, PT, R39, 0x52, !P2 ;  /* 0x000000522700780c */ /* 0x000fe400057c1670 */
[----:B------:R-:W-:-:S09]  /*18e20*/  LOP3.LUT R228, R228, 0xffffdfff, RZ, 0xc0, !PT ;  /* 0xffffdfffe4e47812 */ /* 0x000fd200078ec0ff */
[----:B------:R-:W-:Y:S02]  /*18e30*/  @!P1 IADD3 R147, P3, P4, R2, R24, R5 ;  /* 0x0000001802939210 */ /* 0x000fe40007c7e005 */
[----:B------:R-:W-:Y:S02]  /*18e40*/  @P1 LOP3.LUT R228, R228, 0x2000, RZ, 0xfc, !PT ;  /* 0x00002000e4e41812 */ /* 0x000fe400078efcff */
[----:B------:R-:W-:Y:S02]  /*18e50*/  @!P1 IADD3.X R146, R6, R38, R7, P3, P4 ;  /* 0x0000002606929210 */ /* 0x000fe40001fe8407 */
[----:B------:R-:W-:Y:S02]  /*18e60*/  LOP3.LUT P1, RZ, R0, 0x20000, RZ, 0xc0, !PT ;  /* 0x0002000000ff7812 */ /* 0x000fe4000782c0ff */
[----:B------:R-:W-:Y:S02]  /*18e70*/  LOP3.LUT R228, R228, 0xfffff7ff, RZ, 0xc0, !PT ;  /* 0xfffff7ffe4e47812 */ /* 0x000fe400078ec0ff */
[----:B------:R-:W-:-:S02]  /*18e80*/  @!P6 IADD3 R142, P3, P4, R2, R24, R5 ;  /* 0x00000018028ee210 */ /* 0x000fc40007c7e005 */
[----:B------:R-:W-:Y:S02]  /*18e90*/  F2FP.SATFINITE.E4M3.F32.PACK_AB_MERGE_C R8, RZ, R8, RZ ;  /* 0x00000008ff08723e */ /* 0x000fe400048070ff */
[----:B------:R-:W-:Y:S02]  /*18ea0*/  @P6 LOP3.LUT R228, R228, 0x800, RZ, 0xfc, !PT ;  /* 0x00000800e4e46812 */ /* 0x000fe400078efcff */
[----:B------:R-:W-:Y:S02]  /*18eb0*/  @!P6 IADD3.X R141, R6, R38, R7, P3, P4 ;  /* 0x00000026068de210 */ /* 0x000fe40001fe8407 */
[C---:B------:R-:W-:Y:S02]  /*18ec0*/  ISETP.LT.OR P6, PT, R39.reuse, 0x59, !P2 ;  /* 0x000000592700780c */ /* 0x040fe400057c1670 */
[----:B------:R-:W-:Y:S01]  /*18ed0*/  LOP3.LUT R0, R0, 0xffff7fff, RZ, 0xc0, !PT ;  /* 0xffff7fff00007812 */ /* 0x000fe200078ec0ff */
[----:B------:R0:W-:Y:S01]  /*18ee0*/  @!P0 STG.E.U8 desc[UR46][R106.64+0x31], R8 ;  /* 0x000031086a008986 */ /* 0x0001e2000c10112e */
[----:B------:R-:W-:-:S02]  /*18ef0*/  ISETP.LT.OR P5, PT, R39, 0x5a, !P2 ;  /* 0x0000005a2700780c */ /* 0x000fc400057a1670 */
[----:B------:R-:W-:Y:S02]  /*18f00*/  @P2 LOP3.LUT R0, R0, 0x8000, RZ, 0xfc, !PT ;  /* 0x0000800000002812 */ /* 0x000fe400078efcff */
[----:B------:R-:W-:Y:S01]  /*18f10*/  ISETP.GE.AND P2, PT, R40, 0x109, PT ;  /* 0x000001092800780c */ /* 0x000fe20003f46270 */
[----:B0-----:R-:W0:Y:S03]  /*18f20*/  @!P1 LDC.64 R8, c[0x0][0x5c0] ;  /* 0x00017000ff089b82 */ /* 0x001e260000000a00 */
[----:B------:R-:W-:Y:S02]  /*18f30*/  ISETP.LT.OR P0, PT, R39, 0x51, !P2 ;  /* 0x000000512700780c */ /* 0x000fe40005701670 */
[----:B------:R-:W-:-:S04]  /*18f40*/  @!P6 IADD3 R127, P3, P4, R2, R24, R5 ;  /* 0x00000018027fe210 */ /* 0x000fc80007c7e005 */
[----:B------:R-:W-:Y:S02]  /*18f50*/  @!P6 IADD3.X R117, R6, R38, R7, P3, P4 ;  /* 0x000000260675e210 */ /* 0x000fe40001fe8407 */
[----:B------:R-:W-:-:S04]  /*18f60*/  @!P5 IADD3 R116, P3, P4, R2, R24, R5 ;  /* 0x000000180274d210 */ /* 0x000fc80007c7e005 */
[----:B------:R-:W-:Y:S02]  /*18f70*/  @!P5 IADD3.X R115, R6, R38, R7, P3, P4 ;  /* 0x000000260673d210 */ /* 0x000fe40001fe8407 */
        /* <DEDUP_REMOVED lines=11> */
[----:B------:R-:W-:-:S04]  /*19030*/  @P6 LOP3.LUT R228, R228, 0x400, RZ, 0xfc, !PT ;  /* 0x00000400e4e46812 */ /* 0x000fc800078efcff */
[----:B------:R-:W-:-:S04]  /*19040*/  LOP3.LUT R228, R228, 0xfffffdff, RZ, 0xc0, !PT ;  /* 0xfffffdffe4e47812 */ /* 0x000fc800078ec0ff */
[----:B------:R-:W-:-:S04]  /*19050*/  @P5 LOP3.LUT R228, R228, 0x200, RZ, 0xfc, !PT ;  /* 0x00000200e4e45812 */ /* 0x000fc800078efcff */
[----:B------:R-:W-:-:S04]  /*19060*/  LOP3.LUT R228, R228, 0xfffffeff, RZ, 0xc0, !PT ;  /* 0xfffffeffe4e47812 */ /* 0x000fc800078ec0ff */
[----:B------:R-:W-:Y:S02]  /*19070*/  @P0 LOP3.LUT R228, R228, 0x100, RZ, 0xfc, !PT ;  /* 0x00000100e4e40812 */ /* 0x000fe400078efcff */
[----:B------:R-:W-:Y:S02]  /*19080*/  ISETP.LT.OR P0, PT, R39, 0x52, !P2 ;  /* 0x000000522700780c */ /* 0x000fe40005701670 */
[----:B------:R-:W-:-:S11]  /*19090*/  LOP3.LUT R228, R228, 0xffffffdf, RZ, 0xc0, !PT ;  /* 0xffffffdfe4e47812 */ /* 0x000fd600078ec0ff */
[----:B------:R-:W-:Y:S02]  /*190a0*/  @!P0 IADD3 R112, P3, P4, R2, R24, R3 ;  /* 0x0000001802708210 */ /* 0x000fe40007c7e003 */
[----:B------:R-:W-:Y:S02]  /*190b0*/  @P0 LOP3.LUT R228, R228, 0x20, RZ, 0xfc, !PT ;  /* 0x00000020e4e40812 */ /* 0x000fe400078efcff */
[----:B------:R-:W-:Y:S02]  /*190c0*/  @!P0 IADD3.X R111, R6, R38, R4, P3, P4 ;  /* 0x00000026066f8210 */ /* 0x000fe40001fe8404 */
[----:B------:R-:W-:-:S13]  /*190d0*/  LOP3.LUT P0, RZ, R0, 0x10000, RZ, 0xc0, !PT ;  /* 0x0001000000ff7812 */ /* 0x000fda000780c0ff */
[----:B------:R-:W0:Y:S01]  /*190e0*/  @!P0 LDC.64 R8, c[0x0][0x5c0] ;  /* 0x00017000ff088b82 */ /* 0x000e220000000a00 */
[----:B------:R-:W-:Y:S02]  /*190f0*/  F2FP.SATFINITE.E4M3.F32.PACK_AB_MERGE_C R25, RZ, R25, RZ ;  /* 0x00000019ff19723e */ /* 0x000fe400048070ff */
[----:B------:R-:W-:Y:S02]  /*19100*/  LOP3.LUT P6, RZ, R0, 0x4, RZ, 0xc0, !PT ;  /* 0x0000000400ff7812 */ /* 0x000fe400078cc0ff */
[----:B0-----:R-:W-:-:S05]  /*19110*/  @!P0 IADD3 R8, P1, R73, R8, RZ ;  /* 0x0000000849088210 */ /* 0x001fca0007f3e0ff */
[----:B------:R-:W-:-:S05]  /*19120*/  @!P0 IMAD.X R9, R77, 0x1, R9, P1 ;  /* 0x000000014d098824 */ /* 0x000fca00008e0609 */
[----:B------:R4:W-:Y:S02]  /*19130*/  @!P0 STG.E.U8 desc[UR46][R8.64+0x31], R25 ;  /* 0x0000311908008986 */ /* 0x0009e4000c10112e */
[----:B----4-:R-:W-:-:S05]  /*19140*/  FMUL R8, R226, UR41 ;  /* 0x00000029e2087c20 */ /* 0x010fca0008400000 */
[----:B------:R-:W-:-:S05]  /*19150*/  F2FP.SATFINITE.E4M3.F32.PACK_AB_MERGE_C R8, RZ, R8, RZ ;  /* 0x00000008ff08723e */ /* 0x000fca00048070ff */
[----:B------:R2:W-:Y:S02]  /*19160*/  @!P6 STG.E.U8 desc[UR46][R104.64+0x38], R8 ;  /* 0x000038086800e986 */ /* 0x0005e4000c10112e */
[----:B--2---:R-:W-:Y:S02]  /*19170*/  FMUL R8, R225, UR41 ;  /* 0x00000029e1087c20 */ /* 0x004fe40008400000 */
[----:B------:R-:W2:Y:S04]  /*19180*/  LDL.LU R225, [R1+0x9c] ;  /* 0x00009c0001e17983 */ /* 0x000ea80000300800 */
[----:B------:R-:W4:Y:S04]  /*19190*/  LDL.LU R226, [R1+0xa0] ;  /* 0x0000a00001e27983 */ /* 0x000f280000300800 */
[----:B------:R-:W4:Y:S01]  /*191a0*/  LDL.LU R221, [R1+0xa4] ;  /* 0x0000a40001dd7983 */ /* 0x000f220000300800 */
[----:B---3--:R-:W-:-:S03]  /*191b0*/  FMUL R81, R224, UR41 ;  /* 0x00000029e0517c20 */ /* 0x008fc60008400000 */
[----:B------:R-:W3:Y:S01]  /*191c0*/  LDL.LU R224, [R1+0xa8] ;  /* 0x0000a80001e07983 */ /* 0x000ee20000300800 */
[----:B------:R-:W-:Y:S02]  /*191d0*/  ISETP.LT.OR P2, PT, R39, 0x59, !P2 ;  /* 0x000000592700780c */ /* 0x000fe40005741670 */
[----:B------:R-:W-:Y:S01]  /*191e0*/  LOP3.LUT R228, R228, 0xfffffffd, RZ, 0xc0, !PT ;  /* 0xfffffffde4e47812 */ /* 0x000fe200078ec0ff */
[----:B------:R-:W3:Y:S01]  /*191f0*/  LDL.LU R222, [R1+0xac] ;  /* 0x0000ac0001de7983 */ /* 0x000ee20000300800 */
[----:B------:R-:W-:Y:S02]  /*19200*/  LOP3.LUT P5, RZ, R0, 0x1, RZ, 0xc0, !PT ;  /* 0x0000000100ff7812 */ /* 0x000fe400078ac0ff */
[----:B------:R-:W-:Y:S01]  /*19210*/  F2FP.SATFINITE.E4M3.F32.PACK_AB_MERGE_C R8, RZ, R8, RZ ;  /* 0x00000008ff08723e */ /* 0x000fe200048070ff */
[----:B------:R-:W3:Y:S06]  /*19220*/  LDL.LU R223, [R1+0xb0] ;  /* 0x0000b00001df7983 */ /* 0x000eec0000300800 */
[----:B------:R-:W-:-:S04]  /*19230*/  @!P2 IADD3 R110, P3, P4, R2, R24, R3 ;  /* 0x00000018026ea210 */ /* 0x000fc80007c7e003 */
[----:B------:R-:W-:Y:S02]  /*19240*/  @!P2 IADD3.X R109, R6, R38, R4, P3, P4 ;  /* 0x00000026066da210 */ /* 0x000fe40001fe8404 */
[----:B------:R-:W-:Y:S02]  /*19250*/  ISETP.GE.AND P4, PT, R40, 0x109, PT ;  /* 0x000001092800780c */ /* 0x000fe40003f86270 */
[----:B------:R-:W-:Y:S02]  /*19260*/  @P2 LOP3.LUT R228, R228, 0x2, RZ, 0xfc, !PT ;  /* 0x00000002e4e42812 */ /* 0x000fe400078efcff */
[----:B------:R-:W-:Y:S02]  /*19270*/  ISETP.LT.OR P4, PT, R39, 0x5a, !P4 ;  /* 0x0000005a2700780c */ /* 0x000fe40006781670 */
[----:B------:R-:W-:-:S04]  /*19280*/  LOP3.LUT P2, RZ, R0, 0x8000, RZ, 0xc0, !PT ;  /* 0x0000800000ff7812 */ /* 0x000fc8000784c0ff */
[----:B------:R-:W-:Y:S02]  /*19290*/  ISETP.LT.OR P3, PT, R39, 0x61, !P2 ;  /* 0x000000612700780c */ /* 0x000fe40005761670 */
[----:B------:R-:W-:-:S05]  /*192a0*/  LOP3.LUT R228, R228, 0xffffff7f, RZ, 0xc0, !PT ;  /* 0xffffff7fe4e47812 */ /* 0x000fca00078ec0ff */
[----:B------:R-:W-:-:S04]  /*192b0*/  @!P4 IADD3 R108, P0, P1, R2, R24, R3 ;  /* 0x00000018026cc210 */ /* 0x000fc8000791e003 */
[----:B------:R-:W-:Y:S02]  /*192c0*/  @!P4 IADD3.X R107, R6, R38, R4, P0, P1 ;  /* 0x00000026066bc210 */ /* 0x000fe400007e2404 */
[----:B------:R-:W-:Y:S02]  /*192d0*/  @!P3 IADD3 R106, P0, P1, R2, R24, R5 ;  /* 0x00000018026ab210 */ /* 0x000fe4000791e005 */
[----:B------:R-:W-:Y:S02]  /*192e0*/  @P3 LOP3.LUT R228, R228, 0x80, RZ, 0xfc, !PT ;  /* 0x00000080e4e43812 */ /* 0x000fe400078efcff */
[----:B------:R-:W-:Y:S02]  /*192f0*/  @!P3 IADD3.X R25, R6, R38, R7, P0, P1 ;  /* 0x000000260619b210 */ /* 0x000fe400007e2407 */
[C---:B------:R-:W-:Y:S02]  /*19300*/  ISETP.LT.OR P6, PT, R39.reuse, 0x39, !P2 ;  /* 0x000000392700780c */ /* 0x040fe400057c1670 */
[----:B------:R-:W-:-:S02]  /*19310*/  ISETP.LT.OR P3, PT, R39, 0x62, !P2 ;  /* 0x000000622700780c */ /* 0x000fc40005761670 */
[----:B------:R-:W-:Y:S01]  /*19320*/  LOP3.LUT R0, R0, 0xffffefff, RZ, 0xc0, !PT ;  /* 0xffffefff00007812 */ /* 0x000fe200078ec0ff */
[----:B------:R0:W-:Y:S03]  /*19330*/  @!P5 STG.E.U8 desc[UR46][R102.64+0x39], R8 ;  /* 0x000039086600d986 */ /* 0x0001e6000c10112e */
[----:B------:R-:W-:Y:S02]  /*19340*/  @P4 LOP3.LUT R0, R0, 0x1000, RZ, 0xfc, !PT ;  /* 0x0000100000004812 */ /* 0x000fe400078efcff */
[C---:B------:R-:W-:Y:S02]  /*19350*/  LOP3.LUT P4, RZ, R228.reuse, 0x80000, RZ, 0xc0, !PT ;  /* 0x00080000e4ff7812 */ /* 0x040fe4000788c0ff */
[----:B------:R-:W-:-:S03]  /*19360*/  LOP3.LUT R228, R228, 0xffffffef, RZ, 0xc0, !PT ;  /* 0xffffffefe4e47812 */ /* 0x000fc600078ec0ff */
[----:B------:R-:W-:Y:S01]  /*19370*/  @!P3 IADD3 R41, P0, P1, R2, R24, R5 ;  /* 0x000000180229b210 */ /* 0x000fe2000791e005 */
[----:B0-----:R-:W0:Y:S01]  /*19380*/  @!P6 LDC.64 R8, c[0x0][0x5c0] ;  /* 0x00017000ff08eb82 */ /* 0x001e220000000a00 */
[----:B------:R-:W-:Y:S02]  /*19390*/  @P3 LOP3.LUT R228, R228, 0x10, RZ, 0xfc, !PT ;  /* 0x00000010e4e43812 */ /* 0x000fe400078efcff */
[----:B------:R-:W-:Y:S02]  /*193a0*/  @!P3 IADD3.X R72, R6, R38, R7, P0, P1 ;  /* 0x000000260648b210 */ /* 0x000fe400007e2407 */
[----:B------:R-:W-:Y:S02]  /*193b0*/  ISETP.LT.OR P3, PT, R39, 0x69, !P2 ;  /* 0x000000692700780c */ /* 0x000fe40005761670 */
[----:B------:R-:W-:-:S11]  /*193c0*/  F2FP.SATFINITE.E4M3.F32.PACK_AB_MERGE_C R81, RZ, R81, RZ ;  /* 0x00000051ff51723e */ /* 0x000fd600048070ff */
[----:B------:R-:W-:-:S04]  /*193d0*/  @!P3 IADD3 R73, P0, P1, R2, R24, R5 ;  /* 0x000000180249b210 */ /* 0x000fc8000791e005 */
[----:B------:R-:W-:Y:S02]  /*193e0*/  @!P3 IADD3.X R76, R6, R38, R7, P0, P1 ;  /* 0x00000026064cb210 */ /* 0x000fe400007e2407 */
[----:B0-----:R-:W-:-:S05]  /*193f0*/  @!P6 IADD3 R8, P0, R80, R8, RZ ;  /* 0x000000085008e210 */ /* 0x001fca0007f1e0ff */
        /* <DEDUP_REMOVED lines=10> */
[----:B--2---:R-:W-:Y:S02]  /*194a0*/  FMUL R93, R225, UR41 ;  /* 0x00000029e15d7c20 */ /* 0x004fe40008400000 */
[----:B------:R-:W2:Y:S03]  /*194b0*/  LDL.LU R225, [R1+0xb4] ;  /* 0x0000b40001e17983 */ /* 0x000ea60000300800 */
[----:B------:R-:W-:Y:S01]  /*194c0*/  F2FP.SATFINITE.E4M3.F32.PACK_AB_MERGE_C R93, RZ, R93, RZ ;  /* 0x0000005dff5d723e */ /* 0x000fe200048070ff */
[----:B----4-:R-:W-:-:S04]  /*194d0*/  FMUL R102, R221, UR41 ;  /* 0x00000029dd667c20 */ /* 0x010fc80008400000 */
[----:B------:R0:W-:Y:S01]  /*194e0*/  @!P4 STG.E.U8 desc[UR46][R8.64+0x39], R93 ;  /* 0x0000395d0800c986 */ /* 0x0001e2000c10112e */
[----:B------:R-:W-:Y:S01]  /*194f0*/  F2FP.SATFINITE.E4M3.F32.PACK_AB_MERGE_C R103, RZ, R102, RZ ;  /* 0x00000066ff67723e */ /* 0x000fe200048070ff */
[----:B0-----:R-:W-:Y:S02]  /*19500*/  FMUL R8, R226, UR41 ;  /* 0x00000029e2087c20 */ /* 0x001fe40008400000 */
[----:B------:R-:W4:Y:S01]  /*19510*/  LDL.LU R226, [R1+0xb8] ;  /* 0x0000b80001e27983 */ /* 0x000f220000300800 */
[----:B---3--:R-:W-:-:S03]  /*19520*/  FMUL R102, R224, UR41 ;  /* 0x00000029e0667c20 */ /* 0x008fc60008400000 */
[----:B------:R-:W3:Y:S01]  /*19530*/  LDL.LU R224, [R1+0xbc] ;  /* 0x0000bc0001e07983 */ /* 0x000ee20000300800 */
[----:B------:R-:W-:Y:S02]  /*19540*/  ISETP.LT.OR P2, PT, R39, 0x6a, !P2 ;  /* 0x0000006a2700780c */ /* 0x000fe40005741670 */
[----:B------:R-:W-:-:S11]  /*19550*/  ISETP.GE.AND P5, PT, R40, 0x109, PT ;  /* 0x000001092800780c */ /* 0x000fd60003fa6270 */
[----:B------:R-:W-:-:S04]  /*19560*/  @!P2 IADD3 R77, P0, P1, R2, R24, R5 ;  /* 0x00000018024da210 */ /* 0x000fc8000791e005 */
[----:B------:R-:W-:Y:S02]  /*19570*/  @!P2 IADD3.X R80, R6, R38, R7, P0, P1 ;  /* 0x000000260650a210 */ /* 0x000fe400007e2407 */
[----:B------:R-:W-:Y:S02]  /*19580*/  ISETP.LT.OR P0, PT, R39, 0x61, !P5 ;  /* 0x000000612700780c */ /* 0x000fe40006f01670 */
[----:B------:R-:W-:-:S11]  /*19590*/  LOP3.LUT R0, R0, 0xfffffbff, RZ, 0xc0, !PT ;  /* 0xfffffbff00007812 */ /* 0x000fd600078ec0ff */
[----:B------:R-:W-:-:S04]  /*195a0*/  @!P0 IADD3 R92, P1, P6, R2, R24, R3 ;  /* 0x00000018025c8210 */ /* 0x000fc80007e3e003 */
[----:B------:R-:W-:Y:S02]  /*195b0*/  @!P0 IADD3.X R81, R6, R38, R4, P1, P6 ;  /* 0x0000002606518210 */ /* 0x000fe40000fec404 */
[----:B------:R-:W-:Y:S02]  /*195c0*/  ISETP.LT.OR P1, PT, R39, 0x62, !P5 ;  /* 0x000000622700780c */ /* 0x000fe40006f21670 */
[----:B------:R-:W-:-:S04]  /*195d0*/  @P2 LOP3.LUT R0, R0, 0x400, RZ, 0xfc, !PT ;  /* 0x0000040000002812 */ /* 0x000fc800078efcff */
[C---:B------:R-:W-:Y:S02]  /*195e0*/  LOP3.LUT P2, RZ, R0.reuse, 0x20, RZ, 0xc0, !PT ;  /* 0x0000002000ff7812 */ /* 0x040fe4000784c0ff */
[----:B------:R-:W-:-:S04]  /*195f0*/  LOP3.LUT R0, R0, 0xfffff7ff, RZ, 0xc0, !PT ;  /* 0xfffff7ff00007812 */ /* 0x000fc800078ec0ff */
[----:B------:R-:W-:Y:S02]  /*19600*/  @P0 LOP3.LUT R0, R0, 0x800, RZ, 0xfc, !PT ;  /* 0x0000080000000812 */ /* 0x000fe400078efcff */
[----:B------:R-:W-:Y:S02]  /*19610*/  @!P1 IADD3 R93, P5, P6, R2, R24, R3 ;  /* 0x00000018025d9210 */ /* 0x000fe40007ebe003 */
[----:B------:R-:W-:Y:S02]  /*19620*/  P2R R101, PR, RZ, 0x2 ;  /* 0x00000002ff657803 */ /* 0x000fe40000000000 */
[----:B------:R-:W-:Y:S02]  /*19630*/  @!P1 IADD3.X R100, R6, R38, R4, P5, P6 ;  /* 0x0000002606649210 */ /* 0x000fe40002fec404 */
[----:B------:R-:W-:Y:S02]  /*19640*/  LOP3.LUT P5, RZ, R0, 0x4000, RZ, 0xc0, !PT ;  /* 0x0000400000ff7812 */ /* 0x000fe400078ac0ff */
[----:B------:R-:W-:-:S02]  /*19650*/  LOP3.LUT P1, RZ, R228, 0x800000, RZ, 0xc0, !PT ;  /* 0x00800000e4ff7812 */ /* 0x000fc4000782c0ff */
[----:B------:R-:W-:-:S09]  /*19660*/  F2FP.SATFINITE.E4M3.F32.PACK_AB_MERGE_C R8, RZ, R8, RZ ;  /* 0x00000008ff08723e */ /* 0x000fd200048070ff */
[----:B------:R0:W-:Y:S01]  /*19670*/  @!P5 STG.E.U8 desc[UR46][R98.64+0x30], R8 ;  /* 0x000030086200d986 */ /* 0x0001e2000c10112e */
[----:B------:R-:W-:Y:S01]  /*19680*/  LOP3.LUT P6, RZ, R0, 0x40, RZ, 0xc0, !PT ;  /* 0x0000004000ff7812 */ /* 0x000fe200078cc0ff */
[----:B0-----:R-:W0:Y:S01]  /*19690*/  @!P1 LDC.64 R8, c[0x0][0x5c0] ;  /* 0x00017000ff089b82 */ /* 0x001e220000000a00 */
[----:B------:R-:W-:-:S11]  /*196a0*/  LOP3.LUT P0, RZ, R228, 0x200000, RZ, 0xc0, !PT ;  /* 0x00200000e4ff7812 */ /* 0x000fd6000780c0ff */
[----:B------:R1:W-:Y:S01]  /*196b0*/  @!P6 STG.E.U8 desc[UR46][R94.64+0x31], R103 ;  /* 0x000031675e00e986 */ /* 0x0003e2000c10112e */
[----:B------:R-:W-:Y:S01]  /*196c0*/  F2FP.SATFINITE.E4M3.F32.PACK_AB_MERGE_C R105, RZ, R102, RZ ;  /* 0x00000066ff69723e */ /* 0x000fe200048070ff */
[----:B------:R-:W-:Y:S02]  /*196d0*/  FMUL R98, R222, UR41 ;  /* 0x00000029de627c20 */ /* 0x000fe40008400000 */
[----:B------:R-:W3:Y:S01]  /*196e0*/  LDL.LU R222, [R1+0xc0] ;  /* 0x0000c00001de7983 */ /* 0x000ee20000300800 */
[----:B0-----:R-:W-:-:S05]  /*196f0*/  @!P1 IADD3 R8, P6, R119, R8, RZ ;  /* 0x0000000877089210 */ /* 0x001fca0007fde0ff */
[----:B------:R-:W-:-:S05]  /*19700*/  @!P1 IMAD.X R9, R124, 0x1, R9, P6 ;  /* 0x000000017c099824 */ /* 0x000fca00030e0609 */
[----:B------:R0:W-:Y:S01]  /*19710*/  @!P1 STG.E.U8 desc[UR46][R8.64+0x30], R105 ;  /* 0x0000306908009986 */ /* 0x0001e2000c10112e */
[----:B-1----:R-:W-:Y:S01]  /*19720*/  FMUL R94, R223, UR41 ;  /* 0x00000029df5e7c20 */ /* 0x002fe20008400000 */
[----:B0-----:R-:W0:Y:S04]  /*19730*/  @!P0 LDC.64 R8, c[0x0][0x5c0] ;  /* 0x00017000ff088b82 */ /* 0x001e280000000a00 */
[----:B------:R-:W-:Y:S02]  /*19740*/  F2FP.SATFINITE.E4M3.F32.PACK_AB_MERGE_C R99, RZ, R94, RZ ;  /* 0x0000005eff63723e */ /* 0x000fe400048070ff */
[----:B------:R-:W-:Y:S02]  /*19750*/  F2FP.SATFINITE.E4M3.F32.PACK_AB_MERGE_C R95, RZ, R98, RZ ;  /* 0x00000062ff5f723e */ /* 0x000fe400048070ff */
[----:B0-----:R-:W-:-:S05]  /*19760*/  @!P0 IADD3 R8, P6, R120, R8, RZ ;  /* 0x0000000878088210 */ /* 0x001fca0007fde0ff */
[----:B------:R-:W-:-:S05]  /*19770*/  @!P0 IMAD.X R9, R123, 0x1, R9, P6 ;  /* 0x000000017b098824 */ /* 0x000fca00030e0609 */
[----:B------:R0:W-:Y:S01]  /*19780*/  @!P0 STG.E.U8 desc[UR46][R8.64+0x31], R95 ;  /* 0x0000315f08008986 */ /* 0x0001e2000c10112e */
[----:B--2---:R-:W-:-:S03]  /*19790*/  FMUL R94, R225, UR41 ;  /* 0x00000029e15e7c20 */ /* 0x004fc60008400000 */
[----:B------:R-:W2:Y:S04]  /*197a0*/  LDL.LU R225, [R1+0xc4] ;  /* 0x0000c40001e17983 */ /* 0x000ea80000300800 */
[----:B------:R-:W2:Y:S01]  /*197b0*/  LDL.LU R223, [R1+0xc8] ;  /* 0x0000c80001df7983 */ /* 0x000ea20000300800 */
[----:B------:R-:W-:Y:S01]  /*197c0*/  F2FP.SATFINITE.E4M3.F32.PACK_AB_MERGE_C R103, RZ, R94, RZ ;  /* 0x0000005eff67723e */ /* 0x000fe200048070ff */
[----:B----4-:R-:W-:Y:S02]  /*197d0*/  FMUL R94, R226, UR41 ;  /* 0x00000029e25e7c20 */ /* 0x010fe40008400000 */
[----:B------:R-:W4:Y:S03]  /*197e0*/  LDL.LU R226, [R1+0xcc] ;  /* 0x0000cc0001e27983 */ /* 0x000f260000300800 */
[----:B0-----:R-:W-:Y:S01]  /*197f0*/  F2FP.SATFINITE.E4M3.F32.PACK_AB_MERGE_C R95, RZ, R94, RZ ;  /* 0x0000005eff5f723e */ /* 0x001fe200048070ff */
[----:B---3--:R-:W-:-:S02]  /*19800*/  FMUL R94, R224, UR41 ;  /* 0x00000029e05e7c20 */ /* 0x008fc40008400000 */
[----:B------:R-:W3:Y:S01]  /*19810*/  LDL.LU R224, [R1+0xd0] ;  /* 0x0000d00001e07983 */ /* 0x000ee20000300800 */
[----:B------:R-:W-:-:S13]  /*19820*/  LOP3.LUT P4, RZ, R228, 0x40000, RZ, 0xc0, !PT ;  /* 0x00040000e4ff7812 */ /* 0x000fda000788c0ff */
[----:B------:R-:W0:Y:S01]  /*19830*/  @!P4 LDC.64 R8, c[0x0][0x5c0] ;  /* 0x00017000ff08cb82 */ /* 0x000e220000000a00 */
[C---:B------:R-:W-:Y:S02]  /*19840*/  LOP3.LUT P3, RZ, R0.reuse, 0x10, RZ, 0xc0, !PT ;  /* 0x0000001000ff7812 */ /* 0x040fe4000786c0ff */
[----:B------:R-:W-:Y:S01]  /*19850*/  LOP3.LUT P5, RZ, R0, 0x2000, RZ, 0xc0, !PT ;  /* 0x0000200000ff7812 */ /* 0x000fe200078ac0ff */
[----:B------:R-:W-:Y:S10]  /*19860*/  @!P2 STG.E.U8 desc[UR46][R96.64+0x38], R99 ;  /* 0x000038636000a986 */ /* 0x000ff4000c10112e */
[----:B------:R-:W-:Y:S01]  /*19870*/  @!P3 STG.E.U8 desc[UR46][R86.64+0x39], R103 ;  /* 0x000039675600b986 */ /* 0x000fe2000c10112e */
[----:B0-----:R-:W-:-:S05]  /*19880*/  @!P4 IADD3 R8, P6, R122, R8, RZ ;  /* 0x000000087a08c210 */ /* 0x001fca0007fde0ff */
[----:B------:R-:W-:-:S05]  /*19890*/  @!P4 IMAD.X R9, R126, 0x1, R9, P6 ;  /* 0x000000017e09c824 */ /* 0x000fca00030e0609 */
[----:B------:R0:W-:Y:S02]  /*198a0*/  @!P4 STG.E.U8 desc[UR46][R8.64+0x38], R95 ;  /* 0x0000385f0800c986 */ /* 0x0001e4000c10112e */
[----:B0-----:R-:W0:Y:S01]  /*198b0*/  @!P5 LDC.64 R8, c[0x0][0x5c0] ;  /* 0x00017000ff08db82 */ /* 0x001e220000000a00 */
[----:B------:R-:W-:Y:S02]  /*198c0*/  F2FP.SATFINITE.E4M3.F32.PACK_AB_MERGE_C R87, RZ, R94, RZ ;  /* 0x0000005eff57723e */ /* 0x000fe400048070ff */
[----:B------:R-:W-:Y:S02]  /*198d0*/  ISETP.GE.AND P0, PT, R40, 0x1, PT ;  /* 0x000000012800780c */ /* 0x000fe40003f06270 */
[----:B0-----:R-:W-:-:S05]  /*198e0*/  @!P5 IADD3 R8, P6, R121, R8, RZ ;  /* 0x000000087908d210 */ /* 0x001fca0007fde0ff */
[----:B------:R-:W-:-:S05]  /*198f0*/  @!P5 IMAD.X R9, R125, 0x1, R9, P6 ;  /* 0x000000017d09d824 */ /* 0x000fca00030e0609 */
[----:B------:R0:W-:Y:S01]  /*19900*/  @!P5 STG.E.U8 desc[UR46][R8.64+0x39], R87 ;  /* 0x000039570800d986 */ /* 0x0001e2000c10112e */
[----:B------:R-:W-:Y:S01]  /*19910*/  ISETP.LT.OR P5, PT, R39, 0x41, !P0 ;  /* 0x000000412700780c */ /* 0x000fe200047a1670 */
[----:B------:R-:W-:Y:S02]  /*19920*/  FMUL R86, R222, UR41 ;  /* 0x00000029de567c20 */ /* 0x000fe40008400000 */
[----:B------:R-:W3:Y:S10]  /*19930*/  LDL.LU R222, [R1+0xd4] ;  /* 0x0000d40001de7983 */ /* 0x000ef40000300800 */
[----:B0-----:R-:W0:Y:S01]  /*19940*/  @!P5 LDC.64 R8, c[0x0][0x5c0] ;  /* 0x00017000ff08db82 */ /* 0x001e220000000a00 */
[----:B------:R-:W-:-:S02]  /*19950*/  F2FP.SATFINITE.E4M3.F32.PACK_AB_MERGE_C R95, RZ, R86, RZ ;  /* 0x00000056ff5f723e */ /* 0x000fc400048070ff */
[----:B0-----:R-:W-:-:S05]  /*19960*/  @!P5 IADD3 R8, P6, R24, R8, RZ ;  /* 0x000000081808d210 */ /* 0x001fca0007fde0ff */
[----:B------:R-:W-:-:S05]  /*19970*/  @!P5 IMAD.X R9, R38, 0x1, R9, P6 ;  /* 0x000000012609d824 */ /* 0x000fca00030e0609 */
[----:B------:R0:W-:Y:S01]  /*19980*/  @!P5 STG.E.U8 desc[UR46][R8.64+0x40], R95 ;  /* 0x0000405f0800d986 */ /* 0x0001e2000c10112e */
[----:B--2---:R-:W-:-:S03]  /*19990*/  FMUL R86, R225, UR41 ;  /* 0x00000029e1567c20 */ /* 0x004fc60008400000 */
[----:B------:R-:W2:Y:S02]  /*199a0*/  LDL.LU R225, [R1+0xd8] ;  /* 0x0000d80001e17983 */ /* 0x000ea40000300800 */
[----:B------:R-:W-:Y:S01]  /*199b0*/  F2FP.SATFINITE.E4M3.F32.PACK_AB_MERGE_C R87, RZ, R86, RZ ;  /* 0x00000056ff57723e */ /* 0x000fe200048070ff */
[----:B------:R-:W-:Y:S02]  /*199c0*/  FMUL R86, R223, UR41 ;  /* 0x00000029df567c20 */ /* 0x000fe40008400000 */
[----:B------:R-:W2:Y:S04]  /*199d0*/  LDL.LU R223, [R1+0xdc] ;  /* 0x0000dc0001df7983 */ /* 0x000ea80000300800 */
[----:B------:R-:W2:Y:S01]  /*199e0*/  LDL.LU R221, [R1+0xe0] ;  /* 0x0000e00001dd7983 */ /* 0x000ea20000300800 */
[----:B------:R-:W-:Y:S01]  /*199f0*/  F2FP.SATFINITE.E4M3.F32.PACK_AB_MERGE_C R97, RZ, R86, RZ ;  /* 0x00000056ff61723e */ /* 0x000fe200048070ff */
[----:B----4-:R-:W-:-:S02]  /*19a00*/  FMUL R86, R226, UR41 ;  /* 0x00000029e2567c20 */ /* 0x010fc40008400000 */
[----:B------:R-:W4:Y:S03]  /*19a10*/  LDL.LU R226, [R1+0xe4] ;  /* 0x0000e40001e27983 */ /* 0x000f260000300800 */
[----:B0-----:R-:W-:Y:S01]  /*19a20*/  F2FP.SATFINITE.E4M3.F32.PACK_AB_MERGE_C R95, RZ, R86, RZ ;  /* 0x00000056ff5f723e */ /* 0x001fe200048070ff */
[----:B---3--:R-:W-:Y:S02]  /*19a30*/  FMUL R86, R224, UR41 ;  /* 0x00000029e0567c20 */ /* 0x008fe40008400000 */
[----:B------:R-:W3:Y:S01]  /*19a40*/  LDL.LU R224, [R1+0xe8] ;  /* 0x0000e80001e07983 */ /* 0x000ee20000300800 */
[----:B------:R-:W-:-:S13]  /*19a50*/  ISETP.LT.OR P5, PT, R39, 0x42, !P0 ;  /* 0x000000422700780c */ /* 0x000fda00047a1670 */
[----:B------:R-:W0:Y:S02]  /*19a60*/  @!P5 LDC.64 R8, c[0x0][0x5c0] ;  /* 0x00017000ff08db82 */ /* 0x000e240000000a00 */
[----:B0-----:R-:W-:-:S05]  /*19a70*/  @!P5 IADD3 R8, P6, R24, R8, RZ ;  /* 0x000000081808d210 */ /* 0x001fca0007fde0ff */
[----:B------:R-:W-:-:S05]  /*19a80*/  @!P5 IMAD.X R9, R38, 0x1, R9, P6 ;  /* 0x000000012609d824 */ /* 0x000fca00030e0609 */
[----:B------:R0:W-:Y:S01]  /*19a90*/  @!P5 STG.E.U8 desc[UR46][R8.64+0x41], R87 ;  /* 0x000041570800d986 */ /* 0x0001e2000c10112e */
[----:B------:R-:W-:-:S13]  /*19aa0*/  ISETP.LT.OR P5, PT, R39, 0x49, !P0 ;  /* 0x000000492700780c */ /* 0x000fda00047a1670 */
[----:B0-----:R-:W0:Y:S01]  /*19ab0*/  @!P5 LDC.64 R8, c[0x0][0x5c0] ;  /* 0x00017000ff08db82 */ /* 0x001e220000000a00 */
[----:B------:R-:W-:Y:S02]  /*19ac0*/  LOP3.LUT P1, RZ, R0, 0x8, RZ, 0xc0, !PT ;  /* 0x0000000800ff7812 */ /* 0x000fe4000782c0ff */
[----:B------:R-:W-:Y:S02]  /*19ad0*/  LOP3.LUT P3, RZ, R229, 0x80000000, RZ, 0xc0, !PT ;  /* 0x80000000e5ff7812 */ /* 0x000fe4000786c0ff */
[----:B------:R-:W-:-:S09]  /*19ae0*/  F2FP.SATFINITE.E4M3.F32.PACK_AB_MERGE_C R87, RZ, R86, RZ ;  /* 0x00000056ff57723e */ /* 0x000fd200048070ff */
[----:B------:R-:W-:Y:S01]  /*19af0*/  @!P1 STG.E.U8 desc[UR46][R90.64+0x40], R97 ;  /* 0x000040615a009986 */ /* 0x000fe2000c10112e */
[----:B0-----:R-:W-:-:S03]  /*19b00*/  @!P5 IADD3 R8, P6, R24, R8, RZ ;  /* 0x000000081808d210 */ /* 0x001fc60007fde0ff */
[----:B------:R0:W-:Y:S02]  /*19b10*/  @!P3 STG.E.U8 desc[UR46][R84.64+0x41], R95 ;  /* 0x0000415f5400b986 */ /* 0x0001e4000c10112e */
[----:B------:R-:W-:-:S05]  /*19b20*/  @!P5 IMAD.X R9, R38, 0x1, R9, P6 ;  /* 0x000000012609d824 */ /* 0x000fca00030e0609 */
[----:B------:R1:W-:Y:S01]  /*19b30*/  @!P5 STG.E.U8 desc[UR46][R8.64+0x48], R87 ;  /* 0x000048570800d986 */ /* 0x0003e2000c10112e */
[----:B------:R-:W-:Y:S01]  /*19b40*/  ISETP.LT.OR P5, PT, R39, 0x4a, !P0 ;  /* 0x0000004a2700780c */ /* 0x000fe200047a1670 */
[----:B0-----:R-:W-:Y:S02]  /*19b50*/  FMUL R84, R222, UR41 ;  /* 0x00000029de547c20 */ /* 0x001fe40008400000 */
[----:B------:R-:W3:Y:S10]  /*19b60*/  LDL.LU R222, [R1+0xec] ;  /* 0x0000ec0001de7983 */ /* 0x000ef40000300800 */
[----:B-1----:R-:W0:Y:S01]  /*19b70*/  @!P5 LDC.64 R8, c[0x0][0x5c0] ;  /* 0x00017000ff08db82 */ /* 0x002e220000000a00 */
        /* <DEDUP_REMOVED lines=8> */
[----:B------:R-:W2:Y:S03]  /*19c00*/  LDL.LU R223, [R1+0xf4] ;  /* 0x0000f40001df7983 */ /* 0x000ea60000300800 */
[----:B------:R-:W-:Y:S01]  /*19c10*/  F2FP.SATFINITE.E4M3.F32.PACK_AB_MERGE_C R87, RZ, R84, RZ ;  /* 0x00000054ff57723e */ /* 0x000fe200048070ff */
[----:B------:R-:W-:-:S05]  /*19c20*/  FMUL R84, R221, UR41 ;  /* 0x00000029dd547c20 */ /* 0x000fca0008400000 */
[----:B------:R-:W-:Y:S01]  /*19c30*/  F2FP.SATFINITE.E4M3.F32.PACK_AB_MERGE_C R97, RZ, R84, RZ ;  /* 0x00000054ff61723e */ /* 0x000fe200048070ff */
[----:B----4-:R-:W-:Y:S02]  /*19c40*/  FMUL R84, R226, UR41 ;  /* 0x00000029e2547c20 */ /* 0x010fe40008400000 */
[----:B------:R-:W4:Y:S03]  /*19c50*/  LDL.LU R226, [R1+0xf8] ;  /* 0x0000f80001e27983 */ /* 0x000f260000300800 */
[----:B0-----:R-:W-:Y:S01]  /*19c60*/  F2FP.SATFINITE.E4M3.F32.PACK_AB_MERGE_C R91, RZ, R84, RZ ;  /* 0x00000054ff5b723e */ /* 0x001fe200048070ff */
[----:B---3--:R-:W-:Y:S02]  /*19c70*/  FMUL R84, R224, UR41 ;  /* 0x00000029e0547c20 */ /* 0x008fe40008400000 */
[----:B------:R-:W3:Y:S01]  /*19c80*/  LDL.LU R224, [R1+0xfc] ;  /* 0x0000fc0001e07983 */ /* 0x000ee20000300800 */
[----:B------:R-:W-:-:S02]  /*19c90*/  P2R R85, PR, RZ, 0x1 ;  /* 0x00000001ff557803 */ /* 0x000fc40000000000 */
[----:B------:R-:W-:Y:S02]  /*19ca0*/  LOP3.LUT P0, RZ, R228, 0x1000000, RZ, 0xc0, !PT ;  /* 0x01000000e4ff7812 */ /* 0x000fe4000780c0ff */
[----:B------:R-:W-:Y:S02]  /*19cb0*/  LOP3.LUT P2, RZ, R0, 0x2, RZ, 0xc0, !PT ;  /* 0x0000000200ff7812 */ /* 0x000fe4000784c0ff */
[----:B------:R-:W-:-:S09]  /*19cc0*/  LOP3.LUT P4, RZ, R229, 0x40000000, RZ, 0xc0, !PT ;  /* 0x40000000e5ff7812 */ /* 0x000fd2000788c0ff */
[----:B------:R-:W0:Y:S01]  /*19cd0*/  @!P0 LDC.64 R8, c[0x0][0x5c0] ;  /* 0x00017000ff088b82 */ /* 0x000e220000000a00 */
[C---:B------:R-:W-:Y:S01]  /*19ce0*/  LOP3.LUT P5, RZ, R229.reuse, 0x20000000, RZ, 0xc0, !PT ;  /* 0x20000000e5ff7812 */ /* 0x040fe200078ac0ff */
[----:B------:R-:W-:Y:S01]  /*19cf0*/  @!P2 STG.E.U8 desc[UR46][R88.64+0x48], R95 ;  /* 0x0000485f5800a986 */ /* 0x000fe2000c10112e */
[----:B------:R-:W-:Y:S02]  /*19d00*/  LOP3.LUT P3, RZ, R229, 0x8000000, RZ, 0xc0, !PT ;  /* 0x08000000e5ff7812 */ /* 0x000fe4000786c0ff */
[----:B------:R-:W-:Y:S01]  /*19d10*/  LOP3.LUT P6, RZ, R228, 0x100000, RZ, 0xc0, !PT ;  /* 0x00100000e4ff7812 */ /* 0x000fe200078cc0ff */
[----:B------:R1:W-:Y:S08]  /*19d20*/  @!P4 STG.E.U8 desc[UR46][R82.64+0x49], R87 ;  /* 0x000049575200c986 */ /* 0x0003f0000c10112e */
[----:B------:R-:W-:Y:S01]  /*19d30*/  @!P5 STG.E.U8 desc[UR46][R78.64+0x40], R97 ;  /* 0x000040614e00d986 */ /* 0x000fe2000c10112e */
[----:B-1----:R-:W-:-:S02]  /*19d40*/  F2FP.SATFINITE.E4M3.F32.PACK_AB_MERGE_C R83, RZ, R84, RZ ;  /* 0x00000054ff53723e */ /* 0x002fc400048070ff */
[----:B0-----:R-:W-:Y:S01]  /*19d50*/  @!P0 IADD3 R8, P5, R140, R8, RZ ;  /* 0x000000088c088210 */ /* 0x001fe20007fbe0ff */
[----:B------:R-:W-:Y:S04]  /*19d60*/  @!P3 STG.E.U8 desc[UR46][R74.64+0x41], R91 ;  /* 0x0000415b4a00b986 */ /* 0x000fe8000c10112e */
[----:B------:R-:W-:-:S05]  /*19d70*/  @!P0 IMAD.X R9, R145, 0x1, R9, P5 ;  /* 0x0000000191098824 */ /* 0x000fca00028e0609 */
[----:B------:R0:W-:Y:S02]  /*19d80*/  @!P0 STG.E.U8 desc[UR46][R8.64+0x40], R83 ;  /* 0x0000405308008986 */ /* 0x0001e4000c10112e */
[----:B0-----:R-:W0:Y:S01]  /*19d90*/  @!P6 LDC.64 R8, c[0x0][0x5c0] ;  /* 0x00017000ff08eb82 */ /* 0x001e220000000a00 */
[----:B------:R-:W-:Y:S02]  /*19da0*/  LOP3.LUT P1, RZ, R229, 0x1000000, RZ, 0xc0, !PT ;  /* 0x01000000e5ff7812 */ /* 0x000fe4000782c0ff */
[----:B0-----:R-:W-:Y:S01]  /*19db0*/  @!P6 IADD3 R8, P5, R138, R8, RZ ;  /* 0x000000088a08e210 */ /* 0x001fe20007fbe0ff */
[----:B------:R-:W-:Y:S02]  /*19dc0*/  FMUL R78, R222, UR41 ;  /* 0x00000029de4e7c20 */ /* 0x000fe40008400000 */
[----:B------:R-:W3:Y:S02]  /*19dd0*/  LDL.LU R222, [R1+0x100] ;  /* 0x0001000001de7983 */ /* 0x000ee40000300800 */
[----:B------:R-:W-:Y:S01]  /*19de0*/  @!P6 IMAD.X R9, R144, 0x1, R9, P5 ;  /* 0x000000019009e824 */ /* 0x000fe200028e0609 */
[----:B------:R-:W-:-:S05]  /*19df0*/  F2FP.SATFINITE.E4M3.F32.PACK_AB_MERGE_C R75, RZ, R78, RZ ;  /* 0x0000004eff4b723e */ /* 0x000fca00048070ff */
[----:B------:R-:W-:Y:S01]  /*19e00*/  @!P6 STG.E.U8 desc[UR46][R8.64+0x41], R75 ;  /* 0x0000414b0800e986 */ /* 0x000fe2000c10112e */
[----:B--2---:R-:W-:-:S03]  /*19e10*/  FMUL R74, R225, UR41 ;  /* 0x00000029e14a7c20 */ /* 0x004fc60008400000 */
[----:B------:R-:W2:Y:S02]  /*19e20*/  LDL.LU R225, [R1+0x104] ;  /* 0x0001040001e17983 */ /* 0x000ea40000300800 */
[----:B------:R-:W-:Y:S01]  /*19e30*/  F2FP.SATFINITE.E4M3.F32.PACK_AB_MERGE_C R79, RZ, R74, RZ ;  /* 0x0000004aff4f723e */ /* 0x000fe200048070ff */
[----:B------:R-:W-:Y:S01]  /*19e40*/  FMUL R74, R223, UR41 ;  /* 0x00000029df4a7c20 */ /* 0x000fe20008400000 */
[----:B------:R-:W2:Y:S04]  /*19e50*/  LDL.LU R221, [R1+0x108] ;  /* 0x0001080001dd7983 */ /* 0x000ea80000300800 */
[----:B------:R-:W-:Y:S01]  /*19e60*/  F2FP.SATFINITE.E4M3.F32.PACK_AB_MERGE_C R83, RZ, R74, RZ ;  /* 0x0000004aff53723e */ /* 0x000fe200048070ff */
[----:B------:R-:W2:Y:S04]  /*19e70*/  LDL.LU R223, [R1+0x10c] ;  /* 0x00010c0001df7983 */ /* 0x000ea80000300800 */
[----:B------:R3:W-:Y:S01]  /*19e80*/  @!P1 STG.E.U8 desc[UR46][R70.64+0x48], R79 ;  /* 0x0000484f46009986 */ /* 0x0007e2000c10112e */
[----:B----4-:R-:W-:-:S03]  /*19e90*/  FMUL R74, R226, UR41 ;  /* 0x00000029e24a7c20 */ /* 0x010fc60008400000 */
[----:B------:R-:W4:Y:S01]  /*19ea0*/  LDL.LU R226, [R1+0x110] ;  /* 0x0001100001e27983 */ /* 0x000f220000300800 */
[----:B---3--:R-:W-:-:S03]  /*19eb0*/  FMUL R70, R224, UR41 ;  /* 0x00000029e0467c20 */ /* 0x008fc60008400000 */
[----:B------:R-:W3:Y:S01]  /*19ec0*/  LDL.LU R224, [R1+0x114] ;  /* 0x0001140001e07983 */ /* 0x000ee20000300800 */
[----:B------:R-:W-:-:S13]  /*19ed0*/  LOP3.LUT P4, RZ, R228, 0x10000, RZ, 0xc0, !PT ;  /* 0x00010000e4ff7812 */ /* 0x000fda000788c0ff */
[----:B------:R-:W0:Y:S01]  /*19ee0*/  @!P4 LDC.64 R8, c[0x0][0x5c0] ;  /* 0x00017000ff08cb82 */ /* 0x000e220000000a00 */
[----:B------:R-:W-:Y:S02]  /*19ef0*/  LOP3.LUT P2, RZ, R229, 0x800000, RZ, 0xc0, !PT ;  /* 0x00800000e5ff7812 */ /* 0x000fe4000784c0ff */
[----:B------:R-:W-:Y:S02]  /*19f00*/  LOP3.LUT P3, RZ, R228, 0x8000, RZ, 0xc0, !PT ;  /* 0x00008000e4ff7812 */ /* 0x000fe4000786c0ff */
[----:B------:R-:W-:-:S09]  /*19f10*/  F2FP.SATFINITE.E4M3.F32.PACK_AB_MERGE_C R75, RZ, R74, RZ ;  /* 0x0000004aff4b723e */ /* 0x000fd200048070ff */
[----:B------:R-:W-:Y:S01]  /*19f20*/  @!P2 STG.E.U8 desc[UR46][R68.64+0x49], R83 ;  /* 0x000049534400a986 */ /* 0x000fe2000c10112e */
[----:B0-----:R-:W-:-:S05]  /*19f30*/  @!P4 IADD3 R8, P5, R130, R8, RZ ;  /* 0x000000088208c210 */ /* 0x001fca0007fbe0ff */
[----:B------:R-:W-:-:S05]  /*19f40*/  @!P4 IMAD.X R9, R131, 0x1, R9, P5 ;  /* 0x000000018309c824 */ /* 0x000fca00028e0609 */
[----:B------:R0:W-:Y:S02]  /*19f50*/  @!P4 STG.E.U8 desc[UR46][R8.64+0x48], R75 ;  /* 0x0000484b0800c986 */ /* 0x0001e4000c10112e */
[----:B0-----:R-:W0:Y:S01]  /*19f60*/  @!P3 LDC.64 R8, c[0x0][0x5c0] ;  /* 0x00017000ff08bb82 */ /* 0x001e220000000a00 */
[----:B------:R-:W-:-:S04]  /*19f70*/  LOP3.LUT P0, RZ, R228, 0x4000, RZ, 0xc0, !PT ;  /* 0x00004000e4ff7812 */ /* 0x000fc8000780c0ff */
[----:B------:R-:W-:Y:S02]  /*19f80*/  P2R R82, PR, RZ, 0x1 ;  /* 0x00000001ff527803 */ /* 0x000fe40000000000 */
[----:B------:R-:W-:Y:S02]  /*19f90*/  LOP3.LUT P0, RZ, R229, 0x400000, RZ, 0xc0, !PT ;  /* 0x00400000e5ff7812 */ /* 0x000fe4000780c0ff */
[----:B------:R-:W-:Y:S02]  /*19fa0*/  F2FP.SATFINITE.E4M3.F32.PACK_AB_MERGE_C R69, RZ, R70, RZ ;  /* 0x00000046ff45723e */ /* 0x000fe400048070ff */
[----:B0-----:R-:W-:-:S05]  /*19fb0*/  @!P3 IADD3 R8, P5, R133, R8, RZ ;  /* 0x000000088508b210 */ /* 0x001fca0007fbe0ff */
[----:B------:R-:W-:Y:S01]  /*19fc0*/  @!P3 IMAD.X R9, R137, 0x1, R9, P5 ;  /* 0x000000018909b824 */ /* 0x000fe200028e0609 */
[----:B------:R-:W-:Y:S01]  /*19fd0*/  LOP3.LUT P5, RZ, R229, 0x200000, RZ, 0xc0, !PT ;  /* 0x00200000e5ff7812 */ /* 0x000fe200078ac0ff */
[----:B------:R-:W-:-:S05]  /*19fe0*/  FMUL R68, R222, UR41 ;  /* 0x00000029de447c20 */ /* 0x000fca0008400000 */
[----:B------:R-:W-:Y:S01]  /*19ff0*/  F2FP.SATFINITE.E4M3.F32.PACK_AB_MERGE_C R71, RZ, R68, RZ ;  /* 0x00000044ff47723e */ /* 0x000fe200048070ff */
[----:B------:R-:W-:Y:S04]  /*1a000*/  @!P3 STG.E.U8 desc[UR46][R8.64+0x49], R69 ;  /* 0x000049450800b986 */ /* 0x000fe8000c10112e */
[----:B------:R0:W-:Y:S01]  /*1a010*/  @!P0 STG.E.U8 desc[UR46][R66.64+0x40], R71 ;  /* 0x0000404742008986 */ /* 0x0001e2000c10112e */
[----:B--2---:R-:W-:-:S03]  /*1a020*/  FMUL R68, R225, UR41 ;  /* 0x00000029e1447c20 */ /* 0x004fc60008400000 */
[----:B------:R-:W2:Y:S02]  /*1a030*/  LDL.LU R225, [R1+0x118] ;  /* 0x0001180001e17983 */ /* 0x000ea40000300800 */
[----:B------:R-:W-:Y:S02]  /*1a040*/  F2FP.SATFINITE.E4M3.F32.PACK_AB_MERGE_C R75, RZ, R68, RZ ;  /* 0x00000044ff4b723e */ /* 0x000fe400048070ff */
[----:B------:R-:W2:Y:S04]  /*1a050*/  LDL.LU R222, [R1+0x11c] ;  /* 0x00011c0001de7983 */ /* 0x000ea80000300800 */
[----:B------:R4:W-:Y:S01]  /*1a060*/  @!P5 STG.E.U8 desc[UR46][R64.64+0x41], R75 ;  /* 0x0000414b4000d986 */ /* 0x0009e2000c10112e */
[----:B0-----:R-:W-:-:S03]  /*1a070*/  FMUL R66, R223, UR41 ;  /* 0x00000029df427c20 */ /* 0x001fc60008400000 */
[----:B------:R-:W2:Y:S01]  /*1a080*/  LDL.LU R223, [R1+0x120] ;  /* 0x0001200001df7983 */ /* 0x000ea20000300800 */
[----:B----4-:R-:W-:-:S05]  /*1a090*/  FMUL R64, R226, UR41 ;  /* 0x00000029e2407c20 */ /* 0x010fca0008400000 */
[----:B------:R-:W-:Y:S01]  /*1a0a0*/  F2FP.SATFINITE.E4M3.F32.PACK_AB_MERGE_C R67, RZ, R64, RZ ;  /* 0x00000040ff43723e */ /* 0x000fe200048070ff */
[----:B---3--:R-:W-:Y:S02]  /*1a0b0*/  FMUL R64, R224, UR41 ;  /* 0x00000029e0407c20 */ /* 0x008fe40008400000 */
[----:B------:R-:W3:Y:S01]  /*1a0c0*/  LDL.LU R224, [R1+0x124] ;  /* 0x0001240001e07983 */ /* 0x000ee20000300800 */
[----:B------:R-:W-:Y:S02]  /*1a0d0*/  ISETP.NE.AND P0, PT, R82, RZ, PT ;  /* 0x000000ff5200720c */ /* 0x000fe40003f05270 */
[----:B------:R-:W-:Y:S01]  /*1a0e0*/  LOP3.LUT P6, RZ, R228, 0x1000, RZ, 0xc0, !PT ;  /* 0x00001000e4ff7812 */ /* 0x000fe200078cc0ff */
[----:B------:R-:W-:Y:S01]  /*1a0f0*/  FMUL R68, R221, UR41 ;  /* 0x00000029dd447c20 */ /* 0x000fe20008400000 */
[----:B------:R-:W4:Y:S09]  /*1a100*/  LDL.LU R226, [R1+0x128] ;  /* 0x0001280001e27983 */ /* 0x000f320000300800 */
[----:B------:R-:W0:Y:S01]  /*1a110*/  @!P0 LDC.64 R8, c[0x0][0x5c0] ;  /* 0x00017000ff088b82 */ /* 0x000e220000000a00 */
[----:B------:R-:W-:-:S02]  /*1a120*/  F2FP.SATFINITE.E4M3.F32.PACK_AB_MERGE_C R69, RZ, R68, RZ ;  /* 0x00000044ff45723e */ /* 0x000fc400048070ff */
[----:B0-----:R-:W-:-:S05]  /*1a130*/  @!P0 IADD3 R8, P5, R134, R8, RZ ;  /* 0x0000000886088210 */ /* 0x001fca0007fbe0ff */
[----:B------:R-:W-:Y:S01]  /*1a140*/  @!P0 IMAD.X R9, R139, 0x1, R9, P5 ;  /* 0x000000018b098824 */ /* 0x000fe200028e0609 */
[----:B------:R-:W-:-:S13]  /*1a150*/  LOP3.LUT P5, RZ, R228, 0x4000, RZ, 0xc0, !PT ;  /* 0x00004000e4ff7812 */ /* 0x000fda00078ac0ff */
[----:B------:R0:W-:Y:S02]  /*1a160*/  @!P5 STG.E.U8 desc[UR46][R8.64+0x40], R69 ;  /* 0x000040450800d986 */ /* 0x0001e4000c10112e */
[----:B0-----:R-:W0:Y:S01]  /*1a170*/  @!P6 LDC.64 R8, c[0x0][0x5c0] ;  /* 0x00017000ff08eb82 */ /* 0x001e220000000a00 */
[C---:B------:R-:W-:Y:S02]  /*1a180*/  LOP3.LUT P1, RZ, R229.reuse, 0x100000, RZ, 0xc0, !PT ;  /* 0x00100000e5ff7812 */ /* 0x040fe4000782c0ff */
[----:B------:R-:W-:Y:S02]  /*1a190*/  LOP3.LUT P4, RZ, R229, 0x20000, RZ, 0xc0, !PT ;  /* 0x00020000e5ff7812 */ /* 0x000fe4000788c0ff */
[----:B------:R-:W-:Y:S02]  /*1a1a0*/  F2FP.SATFINITE.E4M3.F32.PACK_AB_MERGE_C R69, RZ, R64, RZ ;  /* 0x00000040ff45723e */ /* 0x000fe400048070ff */
[----:B------:R-:W-:Y:S02]  /*1a1b0*/  F2FP.SATFINITE.E4M3.F32.PACK_AB_MERGE_C R65, RZ, R66, RZ ;  /* 0x00000042ff41723e */ /* 0x000fe400048070ff */
[----:B0-----:R-:W-:-:S05]  /*1a1c0*/  @!P6 IADD3 R8, P5, R136, R8, RZ ;  /* 0x000000088808e210 */ /* 0x001fca0007fbe0ff */
[----:B------:R-:W-:-:S05]  /*1a1d0*/  @!P6 IMAD.X R9, R143, 0x1, R9, P5 ;  /* 0x000000018f09e824 */ /* 0x000fca00028e0609 */
[----:B------:R-:W-:Y:S04]  /*1a1e0*/  @!P6 STG.E.U8 desc[UR46][R8.64+0x41], R65 ;  /* 0x000041410800e986 */ /* 0x000fe8000c10112e */
[----:B------:R0:W-:Y:S04]  /*1a1f0*/  @!P1 STG.E.U8 desc[UR46][R62.64+0x48], R67 ;  /* 0x000048433e009986 */ /* 0x0001e8000c10112e */
[----:B------:R1:W-:Y:S01]  /*1a200*/  @!P4 STG.E.U8 desc[UR46][R60.64+0x49], R69 ;  /* 0x000049453c00c986 */ /* 0x0003e2000c10112e */
[----:B--2---:R-:W-:-:S03]  /*1a210*/  FMUL R64, R225, UR41 ;  /* 0x00000029e1407c20 */ /* 0x004fc60008400000 */
[----:B------:R-:W2:Y:S01]  /*1a220*/  LDL.LU R225, [R1+0x12c] ;  /* 0x00012c0001e17983 */ /* 0x000ea20000300800 */
[----:B0-----:R-:W-:-:S03]  /*1a230*/  FMUL R62, R222, UR41 ;  /* 0x00000029de3e7c20 */ /* 0x001fc60008400000 */
[----:B------:R-:W2:Y:S01]  /*1a240*/  LDL.LU R222, [R1+0x130] ;  /* 0x0001300001de7983 */ /* 0x000ea20000300800 */
[----:B-1----:R-:W-:-:S03]  /*1a250*/  FMUL R60, R223, UR41 ;  /* 0x00000029df3c7c20 */ /* 0x002fc60008400000 */
[----:B------:R-:W2:Y:S02]  /*1a260*/  LDL.LU R223, [R1+0x134] ;  /* 0x0001340001df7983 */ /* 0x000ea40000300800 */
[----:B------:R-:W-:Y:S01]  /*1a270*/  F2FP.SATFINITE.E4M3.F32.PACK_AB_MERGE_C R63, RZ, R60, RZ ;  /* 0x0000003cff3f723e */ /* 0x000fe200048070ff */
[----:B---3--:R-:W-:Y:S02]  /*1a280*/  FMUL R60, R224, UR41 ;  /* 0x00000029e03c7c20 */ /* 0x008fe40008400000 */
[----:B------:R-:W3:Y:S01]  /*1a290*/  LDL.LU R224, [R1+0x138] ;  /* 0x0001380001e07983 */ /* 0x000ee20000300800 */
[----:B------:R-:W-:-:S13]  /*1a2a0*/  LOP3.LUT P2, RZ, R228, 0x40, RZ, 0xc0, !PT ;  /* 0x00000040e4ff7812 */ /* 0x000fda000784c0ff */
[----:B------:R-:W0:Y:S01]  /*1a2b0*/  @!P2 LDC.64 R8, c[0x0][0x5c0] ;  /* 0x00017000ff08ab82 */ /* 0x000e220000000a00 */
[----:B------:R-:W-:Y:S02]  /*1a2c0*/  LOP3.LUT P3, RZ, R228, 0x8, RZ, 0xc0, !PT ;  /* 0x00000008e4ff7812 */ /* 0x000fe4000786c0ff */
[----:B------:R-:W-:Y:S02]  /*1a2d0*/  F2FP.SATFINITE.E4M3.F32.PACK_AB_MERGE_C R65, RZ, R64, RZ ;  /* 0x00000040ff41723e */ /* 0x000fe400048070ff */
[----:B0-----:R-:W-:-:S05]  /*1a2e0*/  @!P2 IADD3 R8, P5, R128, R8, RZ ;  /* 0x000000088008a210 */ /* 0x001fca0007fbe0ff */
[----:B------:R-:W-:-:S05]  /*1a2f0*/  @!P2 IMAD.X R9, R129, 0x1, R9, P5 ;  /* 0x000000018109a824 */ /* 0x000fca00028e0609 */
[----:B------:R0:W-:Y:S02]  /*1a300*/  @!P2 STG.E.U8 desc[UR46][R8.64+0x48], R65 ;  /* 0x000048410800a986 */ /* 0x0001e4000c10112e */
[----:B0-----:R-:W0:Y:S01]  /*1a310*/  @!P3 LDC.64 R8, c[0x0][0x5c0] ;  /* 0x00017000ff08bb82 */ /* 0x001e220000000a00 */
[----:B------:R-:W-:Y:S02]  /*1a320*/  ISETP.NE.AND P0, PT, R85, RZ, PT ;  /* 0x000000ff5500720c */ /* 0x000fe40003f05270 */
[----:B------:R-:W-:Y:S02]  /*1a330*/  F2FP.SATFINITE.E4M3.F32.PACK_AB_MERGE_C R61, RZ, R62, RZ ;  /* 0x0000003eff3d723e */ /* 0x000fe400048070ff */
[----:B0-----:R-:W-:-:S05]  /*1a340*/  @!P3 IADD3 R8, P5, R132, R8, RZ ;  /* 0x000000088408b210 */ /* 0x001fca0007fbe0ff */
[----:B------:R-:W-:Y:S01]  /*1a350*/  @!P3 IMAD.X R9, R135, 0x1, R9, P5 ;  /* 0x000000018709b824 */ /* 0x000fe200028e0609 */
[----:B------:R-:W-:-:S04]  /*1a360*/  ISETP.LT.OR P5, PT, R39, 0x51, !P0 ;  /* 0x000000512700780c */ /* 0x000fc800047a1670 */
[----:B------:R0:W-:Y:S09]  /*1a370*/  @!P3 STG.E.U8 desc[UR46][R8.64+0x49], R61 ;  /* 0x0000493d0800b986 */ /* 0x0001f2000c10112e */
[----:B0-----:R-:W0:Y:S02]  /*1a380*/  @!P5 LDC.64 R8, c[0x0][0x5c0] ;  /* 0x00017000ff08db82 */ /* 0x001e240000000a00 */
[----:B0-----:R-:W-:-:S05]  /*1a390*/  @!P5 IADD3 R8, P6, R24, R8, RZ ;  /* 0x000000081808d210 */ /* 0x001fca0007fde0ff */
[----:B------:R-:W-:-:S05]  /*1a3a0*/  @!P5 IMAD.X R9, R38, 0x1, R9, P6 ;  /* 0x000000012609d824 */ /* 0x000fca00030e0609 */
[----:B------:R0:W-:Y:S01]  /*1a3b0*/  @!P5 STG.E.U8 desc[UR46][R8.64+0x50], R63 ;  /* 0x0000503f0800d986 */ /* 0x0001e2000c10112e */
[----:B------:R-:W-:-:S13]  /*1a3c0*/  ISETP.LT.OR P5, PT, R39, 0x52, !P0 ;  /* 0x000000522700780c */ /* 0x000fda00047a1670 */
[----:B0-----:R-:W0:Y:S01]  /*1a3d0*/  @!P5 LDC.64 R8, c[0x0][0x5c0] ;  /* 0x00017000ff08db82 */ /* 0x001e220000000a00 */
[----:B------:R-:W-:Y:S01]  /*1a3e0*/  F2FP.SATFINITE.E4M3.F32.PACK_AB_MERGE_C R61, RZ, R60, RZ ;  /* 0x0000003cff3d723e */ /* 0x000fe200048070ff */
[----:B----4-:R-:W-:Y:S02]  /*1a3f0*/  FMUL R60, R226, UR41 ;  /* 0x00000029e23c7c20 */ /* 0x010fe40008400000 */
[----:B------:R-:W4:Y:S01]  /*1a400*/  LDL.LU R226, [R1+0x13c] ;  /* 0x00013c0001e27983 */ /* 0x000f220000300800 */
[C---:B------:R-:W-:Y:S02]  /*1a410*/  LOP3.LUT P1, RZ, R229.reuse, 0x80000, RZ, 0xc0, !PT ;  /* 0x00080000e5ff7812 */ /* 0x040fe4000782c0ff */
[----:B------:R-:W-:Y:S01]  /*1a420*/  LOP3.LUT P4, RZ, R229, 0x40000, RZ, 0xc0, !PT ;  /* 0x00040000e5ff7812 */ /* 0x000fe2000788c0ff */
[----:B------:R-:W4:Y:S01]  /*1a430*/  LDL.LU R221, [R1+0x140] ;  /* 0x0001400001dd7983 */ /* 0x000f220000300800 */
[----:B------:R-:W-:Y:S02]  /*1a440*/  F2FP.SATFINITE.E4M3.F32.PACK_AB_MERGE_C R65, RZ, R60, RZ ;  /* 0x0000003cff41723e */ /* 0x000fe400048070ff */
[----:B0-----:R-:W-:-:S05]  /*1a450*/  @!P5 IADD3 R8, P6, R24, R8, RZ ;  /* 0x000000081808d210 */ /* 0x001fca0007fde0ff */
[----:B------:R-:W-:-:S05]  /*1a460*/  @!P5 IMAD.X R9, R38, 0x1, R9, P6 ;  /* 0x000000012609d824 */ /* 0x000fca00030e0609 */
[----:B------:R-:W-:Y:S04]  /*1a470*/  @!P5 STG.E.U8 desc[UR46][R8.64+0x51], R61 ;  /* 0x0000513d0800d986 */ /* 0x000fe8000c10112e */
[----:B------:R-:W-:Y:S01]  /*1a480*/  @!P1 STG.E.U8 desc[UR46][R58.64+0x50], R65 ;  /* 0x000050413a009986 */ /* 0x000fe2000c10112e */
[----:B--2---:R-:W-:-:S03]  /*1a490*/  FMUL R60, R225, UR41 ;  /* 0x00000029e13c7c20 */ /* 0x004fc60008400000 */
[----:B------:R-:W2:Y:S02]  /*1a4a0*/  LDL.LU R225, [R1+0x144] ;  /* 0x0001440001e17983 */ /* 0x000ea40000300800 */
[----:B------:R-:W-:-:S05]  /*1a4b0*/  F2FP.SATFINITE.E4M3.F32.PACK_AB_MERGE_C R63, RZ, R60, RZ ;  /* 0x0000003cff3f723e */ /* 0x000fca00048070ff */
[----:B------:R0:W-:Y:S01]  /*1a4c0*/  @!P4 STG.E.U8 desc[UR46][R56.64+0x51], R63 ;  /* 0x0000513f3800c986 */ /* 0x0001e2000c10112e */
[----:B------:R-:W-:-:S03]  /*1a4d0*/  FMUL R60, R222, UR41 ;  /* 0x00000029de3c7c20 */ /* 0x000fc60008400000 */
[----:B------:R-:W2:Y:S01]  /*1a4e0*/  LDL.LU R222, [R1+0x148] ;  /* 0x0001480001de7983 */ /* 0x000ea20000300800 */
[----:B0-----:R-:W-:-:S05]  /*1a4f0*/  FMUL R56, R223, UR41 ;  /* 0x00000029df387c20 */ /* 0x001fca0008400000 */
[----:B------:R-:W-:Y:S01]  /*1a500*/  F2FP.SATFINITE.E4M3.F32.PACK_AB_MERGE_C R57, RZ, R56, RZ ;  /* 0x00000038ff39723e */ /* 0x000fe200048070ff */
[----:B---3--:R-:W-:Y:S02]  /*1a510*/  FMUL R56, R224, UR41 ;  /* 0x00000029e0387c20 */ /* 0x008fe40008400000 */
[----:B------:R-:W3:Y:S01]  /*1a520*/  LDL.LU R224, [R1+0x14c] ;  /* 0x00014c0001e07983 */ /* 0x000ee20000300800 */
[----:B------:R-:W-:Y:S02]  /*1a530*/  ISETP.LT.OR P5, PT, R39, 0x59, !P0 ;  /* 0x000000592700780c */ /* 0x000fe400047a1670 */
[----:B------:R-:W-:Y:S01]  /*1a540*/  F2FP.SATFINITE.E4M3.F32.PACK_AB_MERGE_C R61, RZ, R60, RZ ;  /* 0x0000003cff3d723e */ /* 0x000fe200048070ff */
[----:B------:R-:W3:Y:S10]  /*1a550*/  LDL.LU R223, [R1+0x150] ;  /* 0x0001500001df7983 */ /* 0x000ef40000300800 */
[----:B------:R-:W0:Y:S02]  /*1a560*/  @!P5 LDC.64 R8, c[0x0][0x5c0] ;  /* 0x00017000ff08db82 */ /* 0x000e240000000a00 */
[----:B0-----:R-:W-:-:S05]  /*1a570*/  @!P5 IADD3 R8, P6, R24, R8, RZ ;  /* 0x000000081808d210 */ /* 0x001fca0007fde0ff */
[----:B------:R-:W-:-:S05]  /*1a580*/  @!P5 IMAD.X R9, R38, 0x1, R9, P6 ;  /* 0x000000012609d824 */ /* 0x000fca00030e0609 */
[----:B------:R0:W-:Y:S01]  /*1a590*/  @!P5 STG.E.U8 desc[UR46][R8.64+0x58], R61 ;  /* 0x0000583d0800d986 */ /* 0x0001e2000c10112e */
[----:B------:R-:W-:-:S13]  /*1a5a0*/  ISETP.LT.OR P5, PT, R39, 0x5a, !P0 ;  /* 0x0000005a2700780c */ /* 0x000fda00047a1670 */
[----:B0-----:R-:W0:Y:S01]  /*1a5b0*/  @!P5 LDC.64 R8, c[0x0][0x5c0] ;  /* 0x00017000ff08db82 */ /* 0x001e220000000a00 */
[----:B------:R-:W-:Y:S02]  /*1a5c0*/  F2FP.SATFINITE.E4M3.F32.PACK_AB_MERGE_C R59, RZ, R56, RZ ;  /* 0x00000038ff3b723e */ /* 0x000fe400048070ff */
[C---:B------:R-:W-:Y:S02]  /*1a5d0*/  LOP3.LUT P2, RZ, R229.reuse, 0x8000, RZ, 0xc0, !PT ;  /* 0x00008000e5ff7812 */ /* 0x040fe4000784c0ff */
[----:B------:R-:W-:Y:S02]  /*1a5e0*/  LOP3.LUT P3, RZ, R229, 0x4000, RZ, 0xc0, !PT ;  /* 0x00004000e5ff7812 */ /* 0x000fe4000786c0ff */
[----:B0-----:R-:W-:-:S05]  /*1a5f0*/  @!P5 IADD3 R8, P6, R24, R8, RZ ;  /* 0x000000081808d210 */ /* 0x001fca0007fde0ff */
[----:B------:R-:W-:-:S05]  /*1a600*/  @!P5 IMAD.X R9, R38, 0x1, R9, P6 ;  /* 0x000000012609d824 */ /* 0x000fca00030e0609 */
[----:B------:R-:W-:Y:S01]  /*1a610*/  @!P5 STG.E.U8 desc[UR46][R8.64+0x59], R57 ;  /* 0x000059390800d986 */ /* 0x000fe2000c10112e */
[----:B------:R-:W-:-:S03]  /*1a620*/  LOP3.LUT P5, RZ, R229, 0x2000, RZ, 0xc0, !PT ;  /* 0x00002000e5ff7812 */ /* 0x000fc600078ac0ff */
[----:B------:R-:W-:Y:S01]  /*1a630*/  @!P2 STG.E.U8 desc[UR46][R54.64+0x58], R59 ;  /* 0x0000583b3600a986 */ /* 0x000fe2000c10112e */
[----:B----4-:R-:W-:-:S03]  /*1a640*/  FMUL R56, R226, UR41 ;  /* 0x00000029e2387c20 */ /* 0x010fc60008400000 */
[----:B------:R-:W4:Y:S02]  /*1a650*/  LDL.LU R226, [R1+0x154] ;  /* 0x0001540001e27983 */ /* 0x000f240000300800 */
[----:B------:R-:W-:Y:S01]  /*1a660*/  F2FP.SATFINITE.E4M3.F32.PACK_AB_MERGE_C R61, RZ, R56, RZ ;  /* 0x00000038ff3d723e */ /* 0x000fe200048070ff */
[----:B------:R-:W-:-:S05]  /*1a670*/  FMUL R56, R221, UR41 ;  /* 0x00000029dd387c20 */ /* 0x000fca0008400000 */
[----:B------:R-:W-:Y:S01]  /*1a680*/  F2FP.SATFINITE.E4M3.F32.PACK_AB_MERGE_C R63, RZ, R56, RZ ;  /* 0x00000038ff3f723e */ /* 0x000fe200048070ff */
[----:B------:R-:W-:Y:S04]  /*1a690*/  @!P3 STG.E.U8 desc[UR46][R52.64+0x59], R61 ;  /* 0x0000593d3400b986 */ /* 0x000fe8000c10112e */
[----:B------:R3:W-:Y:S01]  /*1a6a0*/  @!P5 STG.E.U8 desc[UR46][R50.64+0x50], R63 ;  /* 0x0000503f3200d986 */ /* 0x0007e2000c10112e */
[----:B--2---:R-:W-:-:S03]  /*1a6b0*/  FMUL R56, R225, UR41 ;  /* 0x00000029e1387c20 */ /* 0x004fc60008400000 */
[----:B------:R-:W2:Y:S04]  /*1a6c0*/  LDL.LU R225, [R1+0x158] ;  /* 0x0001580001e17983 */ /* 0x000ea80000300800 */
[----:B------:R-:W2:Y:S01]  /*1a6d0*/  LDL.LU R220, [R1+0x15c] ;  /* 0x00015c0001dc7983 */ /* 0x000ea20000300800 */
[----:B---3--:R-:W-:-:S03]  /*1a6e0*/  FMUL R50, R224, UR41 ;  /* 0x00000029e0327c20 */ /* 0x008fc60008400000 */
[----:B------:R-:W3:Y:S01]  /*1a6f0*/  LDL.LU R224, [R1+0x160] ;  /* 0x0001600001e07983 */ /* 0x000ee20000300800 */
[C---:B------:R-:W-:Y:S02]  /*1a700*/  LOP3.LUT P4, RZ, R228.reuse, 0x2000, RZ, 0xc0, !PT ;  /* 0x00002000e4ff7812 */ /* 0x040fe4000788c0ff */
[----:B------:R-:W-:Y:S02]  /*1a710*/  LOP3.LUT P1, RZ, R228, 0x800, RZ, 0xc0, !PT ;  /* 0x00000800e4ff7812 */ /* 0x000fe4000782c0ff */
[----:B------:R-:W-:Y:S01]  /*1a720*/  LOP3.LUT P6, RZ, R229, 0x800, RZ, 0xc0, !PT ;  /* 0x00000800e5ff7812 */ /* 0x000fe200078cc0ff */
[----:B------:R-:W-:Y:S01]  /*1a730*/  FMUL R54, R222, UR41 ;  /* 0x00000029de367c20 */ /* 0x000fe20008400000 */
[----:B------:R-:W-:Y:S01]  /*1a740*/  F2FP.SATFINITE.E4M3.F32.PACK_AB_MERGE_C R57, RZ, R56, RZ ;  /* 0x00000038ff39723e */ /* 0x000fe200048070ff */
[----:B------:R-:W3:Y:S06]  /*1a750*/  LDL.LU R221, [R1+0x164] ;  /* 0x0001640001dd7983 */ /* 0x000eec0000300800 */
[----:B------:R-:W0:Y:S01]  /*1a760*/  @!P4 LDC.64 R8, c[0x0][0x5c0] ;  /* 0x00017000ff08cb82 */ /* 0x000e220000000a00 */
[----:B------:R-:W-:-:S07]  /*1a770*/  F2FP.SATFINITE.E4M3.F32.PACK_AB_MERGE_C R53, RZ, R54, RZ ;  /* 0x00000036ff35723e */ /* 0x000fce00048070ff */
[----:B------:R-:W1:Y:S01]  /*1a780*/  @!P1 LDC.64 R54, c[0x0][0x5c0] ;  /* 0x00017000ff369b82 */ /* 0x000e620000000a00 */
[----:B------:R0:W-:Y:S02]  /*1a790*/  @!P6 STG.E.U8 desc[UR46][R48.64+0x51], R57 ;  /* 0x000051393000e986 */ /* 0x0001e4000c10112e */
[----:B0-----:R-:W-:-:S05]  /*1a7a0*/  FMUL R48, R223, UR41 ;  /* 0x00000029df307c20 */ /* 0x001fca0008400000 */
[----:B------:R-:W-:Y:S02]  /*1a7b0*/  F2FP.SATFINITE.E4M3.F32.PACK_AB_MERGE_C R51, RZ, R48, RZ ;  /* 0x00000030ff33723e */ /* 0x000fe400048070ff */
[----:B------:R-:W-:Y:S02]  /*1a7c0*/  @!P4 IADD3 R8, P5, R147, R8, RZ ;  /* 0x000000089308c210 */ /* 0x000fe40007fbe0ff */
[C---:B------:R-:W-:Y:S02]  /*1a7d0*/  LOP3.LUT P0, RZ, R229.reuse, 0x400, RZ, 0xc0, !PT ;  /* 0x00000400e5ff7812 */ /* 0x040fe4000780c0ff */
[----:B------:R-:W-:Y:S01]  /*1a7e0*/  LOP3.LUT P2, RZ, R229, 0x200, RZ, 0xc0, !PT ;  /* 0x00000200e5ff7812 */ /* 0x000fe2000784c0ff */
[----:B------:R-:W-:Y:S01]  /*1a7f0*/  @!P4 IMAD.X R9, R146, 0x1, R9, P5 ;  /* 0x000000019209c824 */ /* 0x000fe200028e0609 */
[----:B-1----:R-:W-:Y:S02]  /*1a800*/  @!P1 IADD3 R142, P5, R142, R54, RZ ;  /* 0x000000368e8e9210 */ /* 0x002fe40007fbe0ff */
[----:B------:R-:W-:-:S02]  /*1a810*/  F2FP.SATFINITE.E4M3.F32.PACK_AB_MERGE_C R49, RZ, R50, RZ ;  /* 0x00000032ff31723e */ /* 0x000fc400048070ff */
[----:B------:R0:W-:Y:S01]  /*1a820*/  @!P4 STG.E.U8 desc[UR46][R8.64+0x50], R53 ;  /* 0x000050350800c986 */ /* 0x0001e2000c10112e */
[----:B------:R-:W-:-:S05]  /*1a830*/  @!P1 IMAD.X R143, R141, 0x1, R55, P5 ;  /* 0x000000018d8f9824 */ /* 0x000fca00028e0637 */
[----:B------:R-:W-:Y:S04]  /*1a840*/  @!P1 STG.E.U8 desc[UR46][R142.64+0x51], R49 ;  /* 0x000051318e009986 */ /* 0x000fe8000c10112e */
[----:B------:R-:W-:Y:S01]  /*1a850*/  @!P0 STG.E.U8 desc[UR46][R46.64+0x58], R51 ;  /* 0x000058332e008986 */ /* 0x000fe2000c10112e */
[----:B----4-:R-:W-:-:S03]  /*1a860*/  FMUL R48, R226, UR41 ;  /* 0x00000029e2307c20 */ /* 0x010fc60008400000 */
[----:B------:R-:W4:Y:S04]  /*1a870*/  LDL.LU R226, [R1+0x168] ;  /* 0x0001680001e27983 */ /* 0x000f280000300800 */
[----:B------:R-:W4:Y:S04]  /*1a880*/  LDL.LU R222, [R1+0x16c] ;  /* 0x00016c0001de7983 */ /* 0x000f280000300800 */
[----:B------:R-:W4:Y:S01]  /*1a890*/  LDL.LU R223, [R1+0x170] ;  /* 0x0001700001df7983 */ /* 0x000f220000300800 */
[----:B0-----:R-:W-:-:S05]  /*1a8a0*/  F2FP.SATFINITE.E4M3.F32.PACK_AB_MERGE_C R53, RZ, R48, RZ ;  /* 0x00000030ff35723e */ /* 0x001fca00048070ff */
[----:B------:R3:W-:Y:S01]  /*1a8b0*/  @!P2 STG.E.U8 desc[UR46][R44.64+0x59], R53 ;  /* 0x000059352c00a986 */ /* 0x0007e2000c10112e */
[----:B--2---:R-:W-:-:S03]  /*1a8c0*/  FMUL R48, R225, UR41 ;  /* 0x00000029e1307c20 */ /* 0x004fc60008400000 */
[----:B------:R-:W2:Y:S01]  /*1a8d0*/  LDL.LU R225, [R1+0x174] ;  /* 0x0001740001e17983 */ /* 0x000ea20000300800 */
[----:B---3--:R-:W-:-:S03]  /*1a8e0*/  FMUL R44, R224, UR41 ;  /* 0x00000029e02c7c20 */ /* 0x008fc60008400000 */
[----:B------:R-:W3:Y:S01]  /*1a8f0*/  LDL.LU R224, [R1+0x178] ;  /* 0x0001780001e07983 */ /* 0x000ee20000300800 */
[----:B------:R-:W-:Y:S02]  /*1a900*/  LOP3.LUT P3, RZ, R228, 0x400, RZ, 0xc0, !PT ;  /* 0x00000400e4ff7812 */ /* 0x000fe4000786c0ff */
[----:B------:R-:W-:-:S04]  /*1a910*/  LOP3.LUT P4, RZ, R229, 0x80, RZ, 0xc0, !PT ;  /* 0x00000080e5ff7812 */ /* 0x000fc8000788c0ff */
[----:B------:R-:W-:Y:S02]  /*1a920*/  P2R R52, PR, RZ, 0x10 ;  /* 0x00000010ff347803 */ /* 0x000fe40000000000 */
[----:B------:R-:W-:-:S05]  /*1a930*/  LOP3.LUT P4, RZ, R228, 0x200, RZ, 0xc0, !PT ;  /* 0x00000200e4ff7812 */ /* 0x000fca000788c0ff */
[----:B------:R-:W0:Y:S08]  /*1a940*/  @!P3 LDC.64 R8, c[0x0][0x5c0] ;  /* 0x00017000ff08bb82 */ /* 0x000e300000000a00 */
[----:B------:R-:W1:Y:S01]  /*1a950*/  @!P4 LDC.64 R54, c[0x0][0x5c0] ;  /* 0x00017000ff36cb82 */ /* 0x000e620000000a00 */
[----:B------:R-:W-:Y:S01]  /*1a960*/  FMUL R46, R220, UR41 ;  /* 0x00000029dc2e7c20 */ /* 0x000fe20008400000 */
[----:B------:R-:W-:-:S02]  /*1a970*/  F2FP.SATFINITE.E4M3.F32.PACK_AB_MERGE_C R49, RZ, R48, RZ ;  /* 0x00000030ff31723e */ /* 0x000fc400048070ff */
[----:B0-----:R-:W-:-:S05]  /*1a980*/  @!P3 IADD3 R8, P5, R127, R8, RZ ;  /* 0x000000087f08b210 */ /* 0x001fca0007fbe0ff */
[----:B------:R-:W-:Y:S01]  /*1a990*/  @!P3 IMAD.X R9, R117, 0x1, R9, P5 ;  /* 0x000000017509b824 */ /* 0x000fe200028e0609 */
[----:B-1----:R-:W-:Y:S02]  /*1a9a0*/  @!P4 IADD3 R116, P5, R116, R54, RZ ;  /* 0x000000367474c210 */ /* 0x002fe40007fbe0ff */
[----:B------:R-:W-:-:S03]  /*1a9b0*/  F2FP.SATFINITE.E4M3.F32.PACK_AB_MERGE_C R45, RZ, R46, RZ ;  /* 0x0000002eff2d723e */ /* 0x000fc600048070ff */
[----:B------:R-:W-:Y:S01]  /*1a9c0*/  @!P4 IMAD.X R117, R115, 0x1, R55, P5 ;  /* 0x000000017375c824 */ /* 0x000fe200028e0637 */
[----:B------:R0:W-:Y:S01]  /*1a9d0*/  @!P3 STG.E.U8 desc[UR46][R8.64+0x58], R49 ;  /* 0x000058310800b986 */ /* 0x0001e2000c10112e */
[----:B------:R-:W-:-:S03]  /*1a9e0*/  LOP3.LUT P5, RZ, R229, 0x40, RZ, 0xc0, !PT ;  /* 0x00000040e5ff7812 */ /* 0x000fc600078ac0ff */
[----:B------:R1:W-:Y:S01]  /*1a9f0*/  @!P4 STG.E.U8 desc[UR46][R116.64+0x59], R45 ;  /* 0x0000592d7400c986 */ /* 0x0003e2000c10112e */
[----:B------:R-:W-:Y:S02]  /*1aa00*/  ISETP.NE.AND P4, PT, R52, RZ, PT ;  /* 0x000000ff3400720c */ /* 0x000fe40003f85270 */
[----:B------:R-:W-:Y:S01]  /*1aa10*/  F2FP.SATFINITE.E4M3.F32.PACK_AB_MERGE_C R47, RZ, R44, RZ ;  /* 0x0000002cff2f723e */ /* 0x000fe200048070ff */
[----:B------:R-:W-:-:S05]  /*1aa20*/  FMUL R44, R221, UR41 ;  /* 0x00000029dd2c7c20 */ /* 0x000fca0008400000 */
[----:B0-----:R-:W-:-:S05]  /*1aa30*/  F2FP.SATFINITE.E4M3.F32.PACK_AB_MERGE_C R9, RZ, R44, RZ ;  /* 0x0000002cff09723e */ /* 0x001fca00048070ff */
[----:B------:R-:W-:Y:S04]  /*1aa40*/  @!P4 STG.E.U8 desc[UR46][R42.64+0x50], R47 ;  /* 0x0000502f2a00c986 */ /* 0x000fe8000c10112e */
[----:B------:R0:W-:Y:S01]  /*1aa50*/  @!P5 STG.E.U8 desc[UR46][R36.64+0x51], R9 ;  /* 0x000051092400d986 */ /* 0x0001e2000c10112e */
[----:B----4-:R-:W-:-:S03]  /*1aa60*/  FMUL R8, R226, UR41 ;  /* 0x00000029e2087c20 */ /* 0x010fc60008400000 */
[----:B------:R-:W4:Y:S02]  /*1aa70*/  LDL.LU R226, [R1+0x17c] ;  /* 0x00017c0001e27983 */ /* 0x000f240000300800 */
[----:B-1----:R-:W-:Y:S01]  /*1aa80*/  F2FP.SATFINITE.E4M3.F32.PACK_AB_MERGE_C R45, RZ, R8, RZ ;  /* 0x00000008ff2d723e */ /* 0x002fe200048070ff */
[----:B------:R-:W-:Y:S02]  /*1aa90*/  FMUL R8, R222, UR41 ;  /* 0x00000029de087c20 */ /* 0x000fe40008400000 */
[----:B------:R-:W4:Y:S03]  /*1aaa0*/  LDL.LU R222, [R1+0x180] ;  /* 0x0001800001de7983 */ /* 0x000f260000300800 */
[----:B0-----:R-:W-:Y:S01]  /*1aab0*/  F2FP.SATFINITE.E4M3.F32.PACK_AB_MERGE_C R9, RZ, R8, RZ ;  /* 0x00000008ff09723e */ /* 0x001fe200048070ff */
[----:B------:R-:W-:-:S05]  /*1aac0*/  FMUL R8, R223, UR41 ;  /* 0x00000029df087c20 */ /* 0x000fca0008400000 */
[----:B------:R-:W-:Y:S01]  /*1aad0*/  F2FP.SATFINITE.E4M3.F32.PACK_AB_MERGE_C R37, RZ, R8, RZ ;  /* 0x00000008ff25723e */ /* 0x000fe200048070ff */
[----:B--2---:R-:W-:Y:S02]  /*1aae0*/  FMUL R8, R225, UR41 ;  /* 0x00000029e1087c20 */ /* 0x004fe40008400000 */
[----:B------:R-:W2:Y:S03]  /*1aaf0*/  LDL.LU R225, [R1+0x184] ;  /* 0x0001840001e17983 */ /* 0x000ea60000300800 */
[----:B------:R-:W-:Y:S01]  /*1ab00*/  F2FP.SATFINITE.E4M3.F32.PACK_AB_MERGE_C R43, RZ, R8, RZ ;  /* 0x00000008ff2b723e */ /* 0x000fe200048070ff */
[----:B---3--:R-:W-:Y:S02]  /*1ab10*/  FMUL R8, R224, UR41 ;  /* 0x00000029e0087c20 */ /* 0x008fe40008400000 */
[----:B------:R-:W3:Y:S01]  /*1ab20*/  LDL.LU R224, [R1+0x188] ;  /* 0x0001880001e07983 */ /* 0x000ee20000300800 */
[----:B------:R-:W-:-:S02]  /*1ab30*/  LOP3.LUT P6, RZ, R228, 0x100, RZ, 0xc0, !PT ;  /* 0x00000100e4ff7812 */ /* 0x000fc400078cc0ff */
[C---:B------:R-:W-:Y:S01]  /*1ab40*/  LOP3.LUT P1, RZ, R228.reuse, 0x20, RZ, 0xc0, !PT ;  /* 0x00000020e4ff7812 */ /* 0x040fe2000782c0ff */
[----:B------:R-:W3:Y:S10]  /*1ab50*/  LDL.LU R223, [R1+0x18c] ;  /* 0x00018c0001df7983 */ /* 0x000ef40000300800 */
[----:B------:R-:W0:Y:S01]  /*1ab60*/  @!P6 LDC.64 R48, c[0x0][0x5c0] ;  /* 0x00017000ff30eb82 */ /* 0x000e220000000a00 */
[----:B------:R-:W-:-:S02]  /*1ab70*/  LOP3.LUT P3, RZ, R228, 0x2, RZ, 0xc0, !PT ;  /* 0x00000002e4ff7812 */ /* 0x000fc4000786c0ff */
[----:B0-----:R-:W-:-:S05]  /*1ab80*/  @!P6 IADD3 R114, P5, R114, R48, RZ ;  /* 0x000000307272e210 */ /* 0x001fca0007fbe0ff */
[----:B------:R-:W-:Y:S02]  /*1ab90*/  @!P6 IMAD.X R115, R113, 0x1, R49, P5 ;  /* 0x000000017173e824 */ /* 0x000fe400028e0631 */
[----:B------:R-:W0:Y:S03]  /*1aba0*/  @!P1 LDC.64 R48, c[0x0][0x5c0] ;  /* 0x00017000ff309b82 */ /* 0x000e260000000a00 */
[----:B------:R1:W-:Y:S05]  /*1abb0*/  @!P6 STG.E.U8 desc[UR46][R114.64+0x50], R45 ;  /* 0x0000502d7200e986 */ /* 0x0003ea000c10112e */
[----:B-1----:R-:W1:Y:S01]  /*1abc0*/  @!P3 LDC.64 R44, c[0x0][0x5c0] ;  /* 0x00017000ff2cbb82 */ /* 0x002e620000000a00 */
[----:B------:R-:W-:-:S02]  /*1abd0*/  LOP3.LUT P4, RZ, R0, 0x1000, RZ, 0xc0, !PT ;  /* 0x0000100000ff7812 */ /* 0x000fc4000788c0ff */
[----:B0-----:R-:W-:-:S05]  /*1abe0*/  @!P1 IADD3 R112, P5, R112, R48, RZ ;  /* 0x0000003070709210 */ /* 0x001fca0007fbe0ff */
[----:B------:R-:W-:Y:S01]  /*1abf0*/  @!P1 IMAD.X R113, R111, 0x1, R49, P5 ;  /* 0x000000016f719824 */ /* 0x000fe200028e0631 */
[----:B-1----:R-:W-:-:S04]  /*1ac00*/  @!P3 IADD3 R110, P5, R110, R44, RZ ;  /* 0x0000002c6e6eb210 */ /* 0x002fc80007fbe0ff */
[----:B------:R0:W-:Y:S01]  /*1ac10*/  @!P1 STG.E.U8 desc[UR46][R112.64+0x51], R9 ;  /* 0x0000510970009986 */ /* 0x0001e2000c10112e */
[----:B------:R-:W-:Y:S01]  /*1ac20*/  @!P3 IMAD.X R111, R109, 0x1, R45, P5 ;  /* 0x000000016d6fb824 */ /* 0x000fe200028e062d */
[----:B------:R-:W-:Y:S02]  /*1ac30*/  F2FP.SATFINITE.E4M3.F32.PACK_AB_MERGE_C R45, RZ, R8, RZ ;  /* 0x00000008ff2d723e */ /* 0x000fe400048070ff */
[----:B0-----:R-:W0:Y:S01]  /*1ac40*/  @!P4 LDC.64 R8, c[0x0][0x5c0] ;  /* 0x00017000ff08cb82 */ /* 0x001e220000000a00 */
[C---:B------:R-:W-:Y:S02]  /*1ac50*/  LOP3.LUT P0, RZ, R229.reuse, 0x20, RZ, 0xc0, !PT ;  /* 0x00000020e5ff7812 */ /* 0x040fe4000780c0ff */
[----:B------:R-:W-:-:S11]  /*1ac60*/  LOP3.LUT P2, RZ, R229, 0x10, RZ, 0xc0, !PT ;  /* 0x00000010e5ff7812 */ /* 0x000fd6000784c0ff */
[----:B------:R1:W-:Y:S01]  /*1ac70*/  @!P0 STG.E.U8 desc[UR46][R34.64+0x58], R37 ;  /* 0x0000582522008986 */ /* 0x0003e2000c10112e */
[----:B0-----:R-:W-:-:S03]  /*1ac80*/  @!P4 IADD3 R108, P5, R108, R8, RZ ;  /* 0x000000086c6cc210 */ /* 0x001fc60007fbe0ff */
[----:B------:R-:W-:Y:S02]  /*1ac90*/  @!P2 STG.E.U8 desc[UR46][R32.64+0x59], R43 ;  /* 0x0000592b2000a986 */ /* 0x000fe4000c10112e */
[----:B------:R-:W-:Y:S02]  /*1aca0*/  @!P4 IMAD.X R109, R107, 0x1, R9, P5 ;  /* 0x000000016b6dc824 */ /* 0x000fe400028e0609 */
[----:B------:R-:W-:Y:S01]  /*1acb0*/  @!P3 STG.E.U8 desc[UR46][R110.64+0x58], R45 ;  /* 0x0000582d6e00b986 */ /* 0x000fe2000c10112e */
[----:B----4-:R-:W-:-:S03]  /*1acc0*/  FMUL R8, R226, UR41 ;  /* 0x00000029e2087c20 */ /* 0x010fc60008400000 */
[----:B------:R-:W4:Y:S04]  /*1acd0*/  LDL.LU R226, [R1+0x190] ;  /* 0x0001900001e27983 */ /* 0x000f280000300800 */
[----:B------:R-:W4:Y:S01]  /*1ace0*/  LDL.LU R221, [R1+0x194] ;  /* 0x0001940001dd7983 */ /* 0x000f220000300800 */
[----:B-1----:R-:W-:-:S05]  /*1acf0*/  F2FP.SATFINITE.E4M3.F32.PACK_AB_MERGE_C R35, RZ, R8, RZ ;  /* 0x00000008ff23723e */ /* 0x002fca00048070ff */
[----:B------:R0:W-:Y:S01]  /*1ad00*/  @!P4 STG.E.U8 desc[UR46][R108.64+0x59], R35 ;  /* 0x000059236c00c986 */ /* 0x0001e2000c10112e */
[----:B--2---:R-:W-:-:S03]  /*1ad10*/  FMUL R34, R225, UR41 ;  /* 0x00000029e1227c20 */ /* 0x004fc60008400000 */
[----:B------:R-:W2:Y:S02]  /*1ad20*/  LDL.LU R225, [R1+0x198] ;  /* 0x0001980001e17983 */ /* 0x000ea40000300800 */
[----:B0-----:R-:W-:Y:S01]  /*1ad30*/  F2FP.SATFINITE.E4M3.F32.PACK_AB_MERGE_C R35, RZ, R34, RZ ;  /* 0x00000022ff23723e */ /* 0x001fe200048070ff */
[----:B---3--:R-:W-:Y:S02]  /*1ad40*/  FMUL R34, R224, UR41 ;  /* 0x00000029e0227c20 */ /* 0x008fe40008400000 */
[----:B------:R-:W3:Y:S01]  /*1ad50*/  LDL.LU R224, [R1+0x19c] ;  /* 0x00019c0001e07983 */ /* 0x000ee20000300800 */
[----:B------:R-:W-:-:S04]  /*1ad60*/  ISETP.GE.AND P5, PT, R40, 0x1, PT ;  /* 0x000000012800780c */ /* 0x000fc80003fa6270 */
[----:B------:R-:W-:-:S13]  /*1ad70*/  ISETP.LT.OR P4, PT, R39, 0x61, !P5 ;  /* 0x000000612700780c */ /* 0x000fda0006f81670 */
[----:B------:R-:W0:Y:S01]  /*1ad80*/  @!P4 LDC.64 R8, c[0x0][0x5c0] ;  /* 0x00017000ff08cb82 */ /* 0x000e220000000a00 */
[----:B------:R-:W-:Y:S02]  /*1ad90*/  FMUL R32, R222, UR41 ;  /* 0x00000029de207c20 */ /* 0x000fe40008400000 */
[----:B------:R-:W3:Y:S03]  /*1ada0*/  LDL.LU R222, [R1+0x1a0] ;  /* 0x0001a00001de7983 */ /* 0x000ee60000300800 */
[----:B------:R-:W-:Y:S02]  /*1adb0*/  F2FP.SATFINITE.E4M3.F32.PACK_AB_MERGE_C R37, RZ, R32, RZ ;  /* 0x00000020ff25723e */ /* 0x000fe400048070ff */
[----:B0-----:R-:W-:-:S05]  /*1adc0*/  @!P4 IADD3 R8, P5, R24, R8, RZ ;  /* 0x000000081808c210 */ /* 0x001fca0007fbe0ff */
[----:B------:R-:W-:Y:S01]  /*1add0*/  @!P4 IMAD.X R9, R38, 0x1, R9, P5 ;  /* 0x000000012609c824 */ /* 0x000fe200028e0609 */
[----:B------:R-:W-:-:S04]  /*1ade0*/  ISETP.GE.AND P5, PT, R40, 0x1, PT ;  /* 0x000000012800780c */ /* 0x000fc80003fa6270 */
[----:B------:R0:W-:Y:S01]  /*1adf0*/  @!P4 STG.E.U8 desc[UR46][R8.64+0x60], R37 ;  /* 0x000060250800c986 */ /* 0x0001e2000c10112e */
[----:B------:R-:W-:-:S13]  /*1ae00*/  ISETP.LT.OR P4, PT, R39, 0x62, !P5 ;  /* 0x000000622700780c */ /* 0x000fda0006f81670 */
[----:B------:R-:W1:Y:S01]  /*1ae10*/  @!P4 LDC.64 R32, c[0x0][0x5c0] ;  /* 0x00017000ff20cb82 */ /* 0x000e620000000a00 */
[----:B0-----:R-:W-:Y:S01]  /*1ae20*/  FMUL R8, R223, UR41 ;  /* 0x00000029df087c20 */ /* 0x001fe20008400000 */
[----:B------:R-:W-:Y:S01]  /*1ae30*/  LOP3.LUT P6, RZ, R229, 0x8, RZ, 0xc0, !PT ;  /* 0x00000008e5ff7812 */ /* 0x000fe200078cc0ff */
[----:B------:R-:W3:Y:S01]  /*1ae40*/  LDL.LU R223, [R1+0x1a4] ;  /* 0x0001a40001df7983 */ /* 0x000ee20000300800 */
[----:B-1----:R-:W-:-:S05]  /*1ae50*/  @!P4 IADD3 R32, P5, R24, R32, RZ ;  /* 0x000000201820c210 */ /* 0x002fca0007fbe0ff */
[----:B------:R-:W-:Y:S01]  /*1ae60*/  @!P4 IMAD.X R33, R38, 0x1, R33, P5 ;  /* 0x000000012621c824 */ /* 0x000fe200028e0621 */
[----:B------:R-:W-:-:S04]  /*1ae70*/  ISETP.GE.AND P5, PT, R40, 0x1, PT ;  /* 0x000000012800780c */ /* 0x000fc80003fa6270 */
[----:B------:R4:W-:Y:S01]  /*1ae80*/  @!P4 STG.E.U8 desc[UR46][R32.64+0x61], R35 ;  /* 0x000061232000c986 */ /* 0x0009e2000c10112e */
[----:B------:R-:W-:Y:S02]  /*1ae90*/  ISETP.LT.OR P4, PT, R39, 0x69, !P5 ;  /* 0x000000692700780c */ /* 0x000fe40006f81670 */
[----:B------:R-:W-:Y:S02]  /*1aea0*/  F2FP.SATFINITE.E4M3.F32.PACK_AB_MERGE_C R37, RZ, R8, RZ ;  /* 0x00000008ff25723e */ /* 0x000fe400048070ff */
[----:B------:R-:W-:-:S09]  /*1aeb0*/  LOP3.LUT P3, RZ, R229, 0x2, RZ, 0xc0, !PT ;  /* 0x00000002e5ff7812 */ /* 0x000fd2000786c0ff */
[----:B------:R-:W0:Y:S01]  /*1aec0*/  @!P4 LDC.64 R8, c[0x0][0x5c0] ;  /* 0x00017000ff08cb82 */ /* 0x000e220000000a00 */
[----:B------:R-:W-:-:S05]  /*1aed0*/  F2FP.SATFINITE.E4M3.F32.PACK_AB_MERGE_C R43, RZ, R34, RZ ;  /* 0x00000022ff2b723e */ /* 0x000fca00048070ff */
[----:B------:R-:W-:Y:S04]  /*1aee0*/  @!P6 STG.E.U8 desc[UR46][R30.64+0x60], R43 ;  /* 0x0000602b1e00e986 */ /* 0x000fe8000c10112e */
[----:B------:R1:W-:Y:S01]  /*1aef0*/  @!P3 STG.E.U8 desc[UR46][R28.64+0x61], R37 ;  /* 0x000061251c00b986 */ /* 0x0003e2000c10112e */
[----:B0-----:R-:W-:-:S05]  /*1af00*/  @!P4 IADD3 R8, P5, R24, R8, RZ ;  /* 0x000000081808c210 */ /* 0x001fca0007fbe0ff */
[----:B------:R-:W-:Y:S02]  /*1af10*/  @!P4 IMAD.X R9, R38, 0x1, R9, P5 ;  /* 0x000000012609c824 */ /* 0x000fe400028e0609 */
[----:B----4-:R-:W-:Y:S02]  /*1af20*/  FMUL R32, R226, UR41 ;  /* 0x00000029e2207c20 */ /* 0x010fe40008400000 */
[----:B------:R-:W4:Y:S01]  /*1af30*/  LDL.LU R226, [R1+0x1a8] ;  /* 0x0001a80001e27983 */ /* 0x000f220000300800 */
[----:B-1----:R-:W-:Y:S02]  /*1af40*/  FMUL R28, R221, UR41 ;  /* 0x00000029dd1c7c20 */ /* 0x002fe40008400000 */
[----:B------:R-:W-:-:S03]  /*1af50*/  F2FP.SATFINITE.E4M3.F32.PACK_AB_MERGE_C R33, RZ, R32, RZ ;  /* 0x00000020ff21723e */ /* 0x000fc600048070ff */
[----:B------:R-:W-:Y:S02]  /*1af60*/  F2FP.SATFINITE.E4M3.F32.PACK_AB_MERGE_C R29, RZ, R28, RZ ;  /* 0x0000001cff1d723e */ /* 0x000fe400048070ff */
[----:B------:R3:W-:Y:S01]  /*1af70*/  @!P4 STG.E.U8 desc[UR46][R8.64+0x68], R33 ;  /* 0x000068210800c986 */ /* 0x0007e2000c10112e */
[----:B--2---:R-:W-:-:S03]  /*1af80*/  FMUL R28, R225, UR41 ;  /* 0x00000029e11c7c20 */ /* 0x004fc60008400000 */
[----:B------:R-:W2:Y:S04]  /*1af90*/  LDL.LU R225, [R1+0x1ac] ;  /* 0x0001ac0001e17983 */ /* 0x000ea80000300800 */
[----:B------:R-:W2:Y:S01]  /*1afa0*/  LDL.LU R221, [R1+0x1b0] ;  /* 0x0001b00001dd7983 */ /* 0x000ea20000300800 */
[----:B---3--:R-:W-:-:S03]  /*1afb0*/  FMUL R8, R224, UR41 ;  /* 0x00000029e0087c20 */ /* 0x008fc60008400000 */
[----:B------:R-:W3:Y:S01]  /*1afc0*/  LDL.LU R224, [R1+0x1b4] ;  /* 0x0001b40001e07983 */ /* 0x000ee20000300800 */
[----:B------:R-:W-:-:S04]  /*1afd0*/  ISETP.GE.AND P5, PT, R40, 0x1, PT ;  /* 0x000000012800780c */ /* 0x000fc80003fa6270 */
[----:B------:R-:W-:-:S13]  /*1afe0*/  ISETP.LT.OR P4, PT, R39, 0x6a, !P5 ;  /* 0x0000006a2700780c */ /* 0x000fda0006f81670 */
[----:B------:R-:W0:Y:S01]  /*1aff0*/  @!P4 LDC.64 R30, c[0x0][0x5c0] ;  /* 0x00017000ff1ecb82 */ /* 0x000e220000000a00 */
[----:B------:R-:W-:Y:S02]  /*1b000*/  LOP3.LUT P6, RZ, R228, 0x80, RZ, 0xc0, !PT ;  /* 0x00000080e4ff7812 */ /* 0x000fe400078cc0ff */
[----:B------:R-:W-:Y:S01]  /*1b010*/  F2FP.SATFINITE.E4M3.F32.PACK_AB_MERGE_C R9, RZ, R8, RZ ;  /* 0x00000008ff09723e */ /* 0x000fe200048070ff */
[----:B------:R-:W-:Y:S02]  /*1b020*/  FMUL R8, R222, UR41 ;  /* 0x00000029de087c20 */ /* 0x000fe40008400000 */
[----:B------:R-:W3:Y:S01]  /*1b030*/  LDL.LU R222, [R1+0x1b8] ;  /* 0x0001b80001de7983 */ /* 0x000ee20000300800 */
[----:B0-----:R-:W-:-:S05]  /*1b040*/  @!P4 IADD3 R30, P5, R24, R30, RZ ;  /* 0x0000001e181ec210 */ /* 0x001fca0007fbe0ff */
[----:B------:R-:W-:-:S05]  /*1b050*/  @!P4 IMAD.X R31, R38, 0x1, R31, P5 ;  /* 0x00000001261fc824 */ /* 0x000fca00028e061f */
[----:B------:R0:W-:Y:S01]  /*1b060*/  @!P4 STG.E.U8 desc[UR46][R30.64+0x69], R29 ;  /* 0x0000691d1e00c986 */ /* 0x0001e2000c10112e */
[C---:B------:R-:W-:Y:S02]  /*1b070*/  LOP3.LUT P1, RZ, R229.reuse, 0x4, RZ, 0xc0, !PT ;  /* 0x00000004e5ff7812 */ /* 0x040fe4000782c0ff */
[----:B------:R-:W-:Y:S01]  /*1b080*/  LOP3.LUT P0, RZ, R229, 0x1, RZ, 0xc0, !PT ;  /* 0x00000001e5ff7812 */ /* 0x000fe2000780c0ff */
[----:B0-----:R-:W0:Y:S01]  /*1b090*/  @!P6 LDC.64 R30, c[0x0][0x5c0] ;  /* 0x00017000ff1eeb82 */ /* 0x001e220000000a00 */
[C---:B------:R-:W-:Y:S02]  /*1b0a0*/  LOP3.LUT P2, RZ, R228.reuse, 0x80000000, RZ, 0xc0, !PT ;  /* 0x80000000e4ff7812 */ /* 0x040fe4000784c0ff */
[----:B------:R-:W-:Y:S02]  /*1b0b0*/  LOP3.LUT P4, RZ, R228, 0x40000000, RZ, 0xc0, !PT ;  /* 0x40000000e4ff7812 */ /* 0x000fe4000788c0ff */
[----:B------:R-:W-:Y:S01]  /*1b0c0*/  F2FP.SATFINITE.E4M3.F32.PACK_AB_MERGE_C R33, RZ, R8, RZ ;  /* 0x00000008ff21723e */ /* 0x000fe200048070ff */
[----:B------:R-:W-:Y:S01]  /*1b0d0*/  FMUL R8, R223, UR41 ;  /* 0x00000029df087c20 */ /* 0x000fe20008400000 */
[----:B------:R-:W-:Y:S01]  /*1b0e0*/  F2FP.SATFINITE.E4M3.F32.PACK_AB_MERGE_C R35, RZ, R28, RZ ;  /* 0x0000001cff23723e */ /* 0x000fe200048070ff */
[----:B------:R-:W3:Y:S03]  /*1b0f0*/  LDL.LU R223, [R1+0x1bc] ;  /* 0x0001bc0001df7983 */ /* 0x000ee60000300800 */
[----:B------:R-:W-:Y:S01]  /*1b100*/  F2FP.SATFINITE.E4M3.F32.PACK_AB_MERGE_C R29, RZ, R8, RZ ;  /* 0x00000008ff1d723e */ /* 0x000fe200048070ff */
[----:B------:R-:W-:Y:S04]  /*1b110*/  @!P1 STG.E.U8 desc[UR46][R26.64+0x68], R35 ;  /* 0x000068231a009986 */ /* 0x000fe8000c10112e */
[----:B------:R-:W-:Y:S04]  /*1b120*/  @!P0 STG.E.U8 desc[UR46][R22.64+0x69], R9 ;  /* 0x0000690916008986 */ /* 0x000fe8000c10112e */
[----:B------:R2:W-:Y:S04]  /*1b130*/  @!P2 STG.E.U8 desc[UR46][R20.64+0x60], R33 ;  /* 0x000060211400a986 */ /* 0x0005e8000c10112e */
[----:B------:R1:W-:Y:S01]  /*1b140*/  @!P4 STG.E.U8 desc[UR46][R18.64+0x61], R29 ;  /* 0x0000611d1200c986 */ /* 0x0003e2000c10112e */
[----:B0-----:R-:W-:-:S05]  /*1b150*/  @!P6 IADD3 R106, P4, R106, R30, RZ ;  /* 0x0000001e6a6ae210 */ /* 0x001fca0007f9e0ff */
[----:B------:R-:W-:Y:S02]  /*1b160*/  @!P6 IMAD.X R107, R25, 0x1, R31, P4 ;  /* 0x00000001196be824 */ /* 0x000fe400020e061f */
[----:B----4-:R-:W-:Y:S02]  /*1b170*/  FMUL R8, R226, UR41 ;  /* 0x00000029e2087c20 */ /* 0x010fe40008400000 */
[----:B------:R-:W4:Y:S01]  /*1b180*/  LDL.LU R226, [R1+0x1c0] ;  /* 0x0001c00001e27983 */ /* 0x000f220000300800 */
[----:B--2---:R-:W-:-:S03]  /*1b190*/  FMUL R20, R225, UR41 ;  /* 0x00000029e1147c20 */ /* 0x004fc60008400000 */
[----:B------:R-:W2:Y:S01]  /*1b1a0*/  LDL.LU R225, [R1+0x1c4] ;  /* 0x0001c40001e17983 */ /* 0x000ea20000300800 */
[----:B-1----:R-:W-:-:S05]  /*1b1b0*/  FMUL R18, R221, UR41 ;  /* 0x00000029dd127c20 */ /* 0x002fca0008400000 */
[----:B------:R-:W-:Y:S01]  /*1b1c0*/  F2FP.SATFINITE.E4M3.F32.PACK_AB_MERGE_C R25, RZ, R18, RZ ;  /* 0x00000012ff19723e */ /* 0x000fe200048070ff */
[----:B---3--:R-:W-:Y:S02]  /*1b1d0*/  FMUL R18, R224, UR41 ;  /* 0x00000029e0127c20 */ /* 0x008fe40008400000 */
[----:B------:R-:W3:Y:S01]  /*1b1e0*/  LDL.LU R224, [R1+0x1c8] ;  /* 0x0001c80001e07983 */ /* 0x000ee20000300800 */
[----:B------:R-:W-:Y:S02]  /*1b1f0*/  LOP3.LUT P3, RZ, R228, 0x10, RZ, 0xc0, !PT ;  /* 0x00000010e4ff7812 */ /* 0x000fe4000786c0ff */
[----:B------:R-:W-:-:S11]  /*1b200*/  F2FP.SATFINITE.E4M3.F32.PACK_AB_MERGE_C R23, RZ, R8, RZ ;  /* 0x00000008ff17723e */ /* 0x000fd600048070ff */
[----:B------:R-:W0:Y:S01]  /*1b210*/  @!P3 LDC.64 R8, c[0x0][0x5c0] ;  /* 0x00017000ff08bb82 */ /* 0x000e220000000a00 */
[----:B------:R-:W-:Y:S01]  /*1b220*/  F2FP.SATFINITE.E4M3.F32.PACK_AB_MERGE_C R21, RZ, R20, RZ ;  /* 0x00000014ff15723e */ /* 0x000fe200048070ff */
[----:B------:R1:W-:Y:S01]  /*1b230*/  @!P6 STG.E.U8 desc[UR46][R106.64+0x60], R23 ;  /* 0x000060176a00e986 */ /* 0x0003e2000c10112e */
[----:B0-----:R-:W-:-:S05]  /*1b240*/  @!P3 IADD3 R8, P4, R41, R8, RZ ;  /* 0x000000082908b210 */ /* 0x001fca0007f9e0ff */
[----:B------:R-:W-:-:S05]  /*1b250*/  @!P3 IMAD.X R9, R72, 0x1, R9, P4 ;  /* 0x000000014809b824 */ /* 0x000fca00020e0609 */
[----:B------:R0:W-:Y:S01]  /*1b260*/  @!P3 STG.E.U8 desc[UR46][R8.64+0x61], R21 ;  /* 0x000061150800b986 */ /* 0x0001e2000c10112e */
[----:B------:R-:W-:Y:S02]  /*1b270*/  LOP3.LUT P3, RZ, R0, 0x200, RZ, 0xc0, !PT ;  /* 0x0000020000ff7812 */ /* 0x000fe4000786c0ff */
[----:B-1----:R-:W-:Y:S01]  /*1b280*/  F2FP.SATFINITE.E4M3.F32.PACK_AB_MERGE_C R23, RZ, R18, RZ ;  /* 0x00000012ff17723e */ /* 0x002fe200048070ff */
[----:B------:R-:W-:Y:S02]  /*1b290*/  FMUL R20, R222, UR41 ;  /* 0x00000029de147c20 */ /* 0x000fe40008400000 */
[----:B------:R-:W3:Y:S08]  /*1b2a0*/  LDL.LU R222, [R1+0x1cc] ;  /* 0x0001cc0001de7983 */ /* 0x000ef00000300800 */
[----:B------:R-:W1:Y:S01]  /*1b2b0*/  @!P3 LDC.64 R18, c[0x0][0x5c0] ;  /* 0x00017000ff12bb82 */ /* 0x000e620000000a00 */
[----:B------:R-:W-:-:S02]  /*1b2c0*/  LOP3.LUT P4, RZ, R228, 0x20000000, RZ, 0xc0, !PT ;  /* 0x20000000e4ff7812 */ /* 0x000fc4000788c0ff */
[----:B------:R-:W-:Y:S02]  /*1b2d0*/  LOP3.LUT P5, RZ, R228, 0x4000000, RZ, 0xc0, !PT ;  /* 0x04000000e4ff7812 */ /* 0x000fe400078ac0ff */
[----:B0-----:R-:W-:-:S09]  /*1b2e0*/  F2FP.SATFINITE.E4M3.F32.PACK_AB_MERGE_C R21, RZ, R20, RZ ;  /* 0x00000014ff15723e */ /* 0x001fd200048070ff */
[----:B------:R0:W-:Y:S04]  /*1b2f0*/  @!P4 STG.E.U8 desc[UR46][R16.64+0x68], R25 ;  /* 0x000068191000c986 */ /* 0x0001e8000c10112e */
[----:B------:R4:W-:Y:S01]  /*1b300*/  @!P5 STG.E.U8 desc[UR46][R14.64+0x69], R23 ;  /* 0x000069170e00d986 */ /* 0x0009e2000c10112e */
[----:B-1----:R-:W-:Y:S01]  /*1b310*/  @!P3 IADD3 R18, P4, R73, R18, RZ ;  /* 0x000000124912b210 */ /* 0x002fe20007f9e0ff */
[----:B0-----:R-:W-:Y:S02]  /*1b320*/  FMUL R16, R223, UR41 ;  /* 0x00000029df107c20 */ /* 0x001fe40008400000 */
[----:B------:R-:W3:Y:S02]  /*1b330*/  LDL.LU R223, [R1+0x1d0] ;  /* 0x0001d00001df7983 */ /* 0x000ee40000300800 */
[----:B------:R-:W-:-:S05]  /*1b340*/  @!P3 IMAD.X R19, R76, 0x1, R19, P4 ;  /* 0x000000014c13b824 */ /* 0x000fca00020e0613 */
[----:B------:R0:W-:Y:S01]  /*1b350*/  @!P3 STG.E.U8 desc[UR46][R18.64+0x68], R21 ;  /* 0x000068151200b986 */ /* 0x0001e2000c10112e */
[----:B----4-:R-:W-:-:S03]  /*1b360*/  FMUL R14, R226, UR41 ;  /* 0x00000029e20e7c20 */ /* 0x010fc60008400000 */
[----:B------:R-:W4:Y:S02]  /*1b370*/  LDL.LU R226, [R1+0x1d4] ;  /* 0x0001d40001e27983 */ /* 0x000f240000300800 */
[----:B------:R-:W-:Y:S01]  /*1b380*/  F2FP.SATFINITE.E4M3.F32.PACK_AB_MERGE_C R17, RZ, R14, RZ ;  /* 0x0000000eff11723e */ /* 0x000fe200048070ff */
[----:B--2---:R-:W-:Y:S02]  /*1b390*/  FMUL R14, R225, UR41 ;  /* 0x00000029e10e7c20 */ /* 0x004fe40008400000 */
[----:B------:R-:W2:Y:S03]  /*1b3a0*/  LDL.LU R225, [R1+0x1d8] ;  /* 0x0001d80001e17983 */ /* 0x000ea60000300800 */
[----:B0-----:R-:W-:Y:S01]  /*1b3b0*/  F2FP.SATFINITE.E4M3.F32.PACK_AB_MERGE_C R19, RZ, R14, RZ ;  /* 0x0000000eff13723e */ /* 0x001fe200048070ff */
[----:B---3--:R-:W-:Y:S02]  /*1b3c0*/  FMUL R14, R224, UR41 ;  /* 0x00000029e00e7c20 */ /* 0x008fe40008400000 */
[----:B------:R-:W3:Y:S01]  /*1b3d0*/  LDL.LU R224, [R1+0x1dc] ;  /* 0x0001dc0001e07983 */ /* 0x000ee20000300800 */
[----:B------:R-:W-:-:S02]  /*1b3e0*/  LOP3.LUT P2, RZ, R0, 0x400, RZ, 0xc0, !PT ;  /* 0x0000040000ff7812 */ /* 0x000fc4000784c0ff */
[----:B------:R-:W-:-:S11]  /*1b3f0*/  LOP3.LUT P0, RZ, R0, 0x800, RZ, 0xc0, !PT ;  /* 0x0000080000ff7812 */ /* 0x000fd6000780c0ff */
[----:B------:R-:W0:Y:S01]  /*1b400*/  @!P2 LDC.64 R8, c[0x0][0x5c0] ;  /* 0x00017000ff08ab82 */ /* 0x000e220000000a00 */
[----:B------:R-:W-:-:S07]  /*1b410*/  ISETP.NE.AND P1, PT, R101, RZ, PT ;  /* 0x000000ff6500720c */ /* 0x000fce0003f25270 */
[----:B------:R-:W1:Y:S01]  /*1b420*/  @!P0 LDC.64 R22, c[0x0][0x5c0] ;  /* 0x00017000ff168b82 */ /* 0x000e620000000a00 */
[----:B------:R-:W-:Y:S02]  /*1b430*/  F2FP.SATFINITE.E4M3.F32.PACK_AB_MERGE_C R15, RZ, R16, RZ ;  /* 0x00000010ff0f723e */ /* 0x000fe400048070ff */
[----:B------:R-:W-:Y:S02]  /*1b440*/  ISETP.GE.AND P5, PT, R40, 0x101, PT ;  /* 0x000001012800780c */ /* 0x000fe40003fa6270 */
[C---:B------:R-:W-:Y:S02]  /*1b450*/  LOP3.LUT P4, RZ, R228.reuse, 0x10000000, RZ, 0xc0, !PT ;  /* 0x10000000e4ff7812 */ /* 0x040fe4000788c0ff */
[----:B------:R-:W-:Y:S01]  /*1b460*/  LOP3.LUT P6, RZ, R228, 0x8000000, RZ, 0xc0, !PT ;  /* 0x08000000e4ff7812 */ /* 0x000fe200078cc0ff */
[----:B------:R-:W1:Y:S01]  /*1b470*/  @!P1 LDC.64 R20, c[0x0][0x5c0] ;  /* 0x00017000ff149b82 */ /* 0x000e620000000a00 */
[----:B0-----:R-:W-:-:S05]  /*1b480*/  @!P2 IADD3 R8, P3, R77, R8, RZ ;  /* 0x000000084d08a210 */ /* 0x001fca0007f7e0ff */
[----:B------:R-:W-:-:S05]  /*1b490*/  @!P2 IMAD.X R9, R80, 0x1, R9, P3 ;  /* 0x000000015009a824 */ /* 0x000fca00018e0609 */
[----:B------:R1:W-:Y:S01]  /*1b4a0*/  @!P2 STG.E.U8 desc[UR46][R8.64+0x69], R15 ;  /* 0x0000690f0800a986 */ /* 0x0003e2000c10112e */
[C---:B------:R-:W-:Y:S02]  /*1b4b0*/  ISETP.LT.OR P2, PT, R39.reuse, 0x69, !P5 ;  /* 0x000000692700780c */ /* 0x040fe40006f41670 */
[----:B------:R-:W-:Y:S01]  /*1b4c0*/  ISETP.LT.OR P3, PT, R39, 0x6a, !P5 ;  /* 0x0000006a2700780c */ /* 0x000fe20006f61670 */
[----:B------:R0:W-:Y:S04]  /*1b4d0*/  @!P4 STG.E.U8 desc[UR46][R12.64+0x60], R17 ;  /* 0x000060110c00c986 */ /* 0x0001e8000c10112e */
[----:B------:R0:W-:Y:S01]  /*1b4e0*/  @!P6 STG.E.U8 desc[UR46][R10.64+0x61], R19 ;  /* 0x000061130a00e986 */ /* 0x0001e2000c10112e */
[----:B------:R-:W-:Y:S02]  /*1b4f0*/  ISETP.GE.AND P6, PT, R40, 0x109, PT ;  /* 0x000001092800780c */ /* 0x000fe40003fc6270 */
[----:B-1----:R-:W-:-:S03]  /*1b500*/  @!P0 IADD3 R8, P4, R92, R22, RZ ;  /* 0x000000165c088210 */ /* 0x002fc60007f9e0ff */
[----:B------:R-:W1:Y:S01]  /*1b510*/  @!P2 LDC.64 R26, c[0x0][0x5c0] ;  /* 0x00017000ff1aab82 */ /* 0x000e620000000a00 */
[----:B0-----:R-:W-:Y:S01]  /*1b520*/  F2FP.SATFINITE.E4M3.F32.PACK_AB_MERGE_C R17, RZ, R14, RZ ;  /* 0x0000000eff11723e */ /* 0x001fe200048070ff */
[----:B------:R-:W-:Y:S01]  /*1b530*/  @!P0 IMAD.X R9, R81, 0x1, R23, P4 ;  /* 0x0000000151098824 */ /* 0x000fe200020e0617 */
[C---:B------:R-:W-:Y:S02]  /*1b540*/  ISETP.LT.OR P4, PT, R39.reuse, 0x69, !P6 ;  /* 0x000000692700780c */ /* 0x040fe40007781670 */
[----:B------:R-:W-:-:S03]  /*1b550*/  ISETP.LT.OR P5, PT, R39, 0x6a, !P6 ;  /* 0x0000006a2700780c */ /* 0x000fc600077a1670 */
[----:B------:R-:W0:Y:S01]  /*1b560*/  @!P3 LDC.64 R14, c[0x0][0x5c0] ;  /* 0x00017000ff0ebb82 */ /* 0x000e220000000a00 */
[----:B------:R1:W-:Y:S01]  /*1b570*/  @!P0 STG.E.U8 desc[UR46][R8.64+0x60], R17 ;  /* 0x0000601108008986 */ /* 0x0003e2000c10112e */
[----:B------:R-:W-:Y:S01]  /*1b580*/  @!P1 IADD3 R12, P0, R93, R20, RZ ;  /* 0x000000145d0c9210 */ /* 0x000fe20007f1e0ff */
[----:B------:R-:W-:-:S04]  /*1b590*/  FMUL R10, R222, UR41 ;  /* 0x00000029de0a7c20 */ /* 0x000fc80008400000 */
[----:B------:R-:W-:Y:S01]  /*1b5a0*/  @!P1 IMAD.X R13, R100, 0x1, R21, P0 ;  /* 0x00000001640d9824 */ /* 0x000fe200000e0615 */
[----:B------:R-:W-:Y:S01]  /*1b5b0*/  F2FP.SATFINITE.E4M3.F32.PACK_AB_MERGE_C R19, RZ, R10, RZ ;  /* 0x0000000aff13723e */ /* 0x000fe200048070ff */
[----:B------:R-:W0:Y:S04]  /*1b5c0*/  @!P4 LDC.64 R22, c[0x0][0x5c0] ;  /* 0x00017000ff16cb82 */ /* 0x000e280000000a00 */
[----:B------:R0:W-:Y:S04]  /*1b5d0*/  @!P1 STG.E.U8 desc[UR46][R12.64+0x61], R19 ;  /* 0x000061130c009986 */ /* 0x0001e8000c10112e */
[----:B------:R-:W0:Y:S01]  /*1b5e0*/  @!P5 LDC.64 R28, c[0x0][0x5c0] ;  /* 0x00017000ff1cdb82 */ /* 0x000e220000000a00 */
[----:B-1----:R-:W-:Y:S01]  /*1b5f0*/  @!P2 IADD3 R10, P0, P1, R24, R26, R3 ;  /* 0x0000001a180aa210 */ /* 0x002fe2000791e003 */
[----:B------:R-:W-:-:S03]  /*1b600*/  FMUL R8, R223, UR41 ;  /* 0x00000029df087c20 */ /* 0x000fc60008400000 */
[----:B------:R-:W-:Y:S02]  /*1b610*/  @!P2 IADD3.X R11, R38, R27, R4, P0, P1 ;  /* 0x0000001b260ba210 */ /* 0x000fe400007e2404 */
[----:B0-----:R-:W-:-:S04]  /*1b620*/  @!P3 IADD3 R14, P0, P1, R24, R14, R3 ;  /* 0x0000000e180eb210 */ /* 0x001fc8000791e003 */
[--C-:B------:R-:W-:Y:S02]  /*1b630*/  @!P3 IADD3.X R15, R38, R15, R4.reuse, P0, P1 ;  /* 0x0000000f260fb210 */ /* 0x100fe400007e2404 */
[--C-:B------:R-:W-:Y:S02]  /*1b640*/  @!P4 IADD3 R9, P0, P1, R2, R24, R3.reuse ;  /* 0x000000180209c210 */ /* 0x100fe4000791e003 */
[----:B------:R-:W-:Y:S02]  /*1b650*/  F2FP.SATFINITE.E4M3.F32.PACK_AB_MERGE_C R21, RZ, R8, RZ ;  /* 0x00000008ff15723e */ /* 0x000fe400048070ff */
[----:B------:R-:W-:Y:S02]  /*1b660*/  @!P4 IADD3.X R18, R6, R38, R4, P0, P1 ;  /* 0x000000260612c210 */ /* 0x000fe400007e2404 */
[----:B------:R-:W-:Y:S01]  /*1b670*/  @!P5 IADD3 R25, P0, P1, R2, R24, R3 ;  /* 0x000000180219d210 */ /* 0x000fe2000791e003 */
[----:B------:R0:W-:Y:S01]  /*1b680*/  @!P2 STG.E.U8 desc[UR46][R10.64+0x68], R21 ;  /* 0x000068150a00a986 */ /* 0x0001e2000c10112e */
[----:B------:R-:W-:-:S02]  /*1b690*/  @!P4 IADD3 R8, P2, R9, R22, RZ ;  /* 0x000000160908c210 */ /* 0x000fc40007f5e0ff */
[----:B------:R-:W-:Y:S02]  /*1b6a0*/  @!P5 IADD3.X R38, R6, R38, R4, P0, P1 ;  /* 0x000000260626d210 */ /* 0x000fe400007e2404 */
[----:B------:R-:W-:Y:S01]  /*1b6b0*/  @!P5 IADD3 R12, P0, R25, R28, RZ ;  /* 0x0000001c190cd210 */ /* 0x000fe20007f1e0ff */
[----:B------:R-:W-:Y:S02]  /*1b6c0*/  @!P4 IMAD.X R9, R18, 0x1, R23, P2 ;  /* 0x000000011209c824 */ /* 0x000fe400010e0617 */
[----:B----4-:R-:W-:-:S05]  /*1b6d0*/  FMUL R13, R226, UR41 ;  /* 0x00000029e20d7c20 */ /* 0x010fca0008400000 */
[----:B------:R-:W-:Y:S01]  /*1b6e0*/  F2FP.SATFINITE.E4M3.F32.PACK_AB_MERGE_C R19, RZ, R13, RZ ;  /* 0x0000000dff13723e */ /* 0x000fe200048070ff */
[----:B------:R-:W-:-:S04]  /*1b6f0*/  @!P5 IMAD.X R13, R38, 0x1, R29, P0 ;  /* 0x00000001260dd824 */ /* 0x000fc800000e061d */
[----:B------:R0:W-:Y:S01]  /*1b700*/  @!P3 STG.E.U8 desc[UR46][R14.64+0x69], R19 ;  /* 0x000069130e00b986 */ /* 0x0001e2000c10112e */
[----:B--2---:R-:W-:-:S05]  /*1b710*/  FMUL R16, R225, UR41 ;  /* 0x00000029e1107c20 */ /* 0x004fca0008400000 */
[----:B------:R-:W-:-:S05]  /*1b720*/  F2FP.SATFINITE.E4M3.F32.PACK_AB_MERGE_C R23, RZ, R16, RZ ;  /* 0x00000010ff17723e */ /* 0x000fca00048070ff */
[----:B------:R0:W-:Y:S01]  /*1b730*/  @!P4 STG.E.U8 desc[UR46][R8.64+0x68], R23 ;  /* 0x000068170800c986 */ /* 0x0001e2000c10112e */
[----:B---3--:R-:W-:-:S05]  /*1b740*/  FMUL R17, R224, UR41 ;  /* 0x00000029e0117c20 */ /* 0x008fca0008400000 */
[----:B------:R-:W-:-:S05]  /*1b750*/  F2FP.SATFINITE.E4M3.F32.PACK_AB_MERGE_C R17, RZ, R17, RZ ;  /* 0x00000011ff11723e */ /* 0x000fca00048070ff */
[----:B------:R0:W-:Y:S02]  /*1b760*/  @!P5 STG.E.U8 desc[UR46][R12.64+0x69], R17 ;  /* 0x000069110c00d986 */ /* 0x0001e4000c10112e */
.L_x_41:
[----:B------:R-:W-:Y:S05]  /*1b770*/  BSYNC B0 ;  /* 0x0000000000007941 */ /* 0x000fea0003800000 */
.L_x_37:
[----:B0-2---:R-:W2:Y:S04]  /*1b780*/  LDL.LU R9, [R1+0x1f0] ;  /* 0x0001f00001097983 */ /* 0x005ea80000300800 */
[----:B-----5:R-:W2:Y:S01]  /*1b790*/  LDL.LU R8, [R1+0x1f4] ;  /* 0x0001f40001087983 */ /* 0x020ea20000300800 */
[----:B------:R-:W-:Y:S01]  /*1b7a0*/  ULDC UR8, c[0x0][0xc] ;  /* 0x0000030000087ab9 */ /* 0x000fe20000000800 */
[----:B------:R-:W-:Y:S01]  /*1b7b0*/  ULDC UR9, c[0x0][0x10] ;  /* 0x0000040000097ab9 */ /* 0x000fe20000000800 */
[----:B------:R-:W2:Y:S01]  /*1b7c0*/  LDC R11, c[0x0][0x14] ;  /* 0x00000500ff0b7b82 */ /* 0x000ea20000000800 */
[----:B------:R-:W-:Y:S01]  /*1b7d0*/  UIMAD.WIDE.U32 UR8, UR8, UR9, URZ ;  /* 0x00000009080872a5 */ /* 0x000fe2000f8e003f */
[----:B------:R-:W-:-:S05]  /*1b7e0*/  UMOV UR42, 0xffffffff ;  /* 0xffffffff002a7882 */ /* 0x000fca0000000000 */
[----:B--2---:R-:W-:-:S04]  /*1b7f0*/  IMAD.WIDE.U32 R8, R11, UR8, R8 ;  /* 0x000000080b087c25 */ /* 0x004fc8000f8e0008 */
[----:B------:R-:W-:Y:S01]  /*1b800*/  IMAD R11, R11, UR9, RZ ;  /* 0x000000090b0b7c24 */ /* 0x000fe2000f8e02ff */
[----:B------:R-:W-:Y:S01]  /*1b810*/  ULDC.64 UR8, c[0x0][0x650] ;  /* 0x0001940000087ab9 */ /* 0x000fe20000000a00 */
[----:B------:R-:W-:Y:S01]  /*1b820*/  IMAD.MOV.U32 R192, RZ, RZ, R8 ;  /* 0x000000ffffc07224 */ /* 0x000fe200078e0008 */
[----:B------:R-:W-:Y:S01]  /*1b830*/  ISETP.GE.U32.AND P0, PT, R8, UR8, PT ;  /* 0x0000000808007c0c */ /* 0x000fe2000bf06070 */
[----:B------:R-:W-:Y:S01]  /*1b840*/  IMAD.IADD R193, R9, 0x1, R11 ;  /* 0x0000000109c17824 */ /* 0x000fe200078e020b */
[----:B------:R-:W-:Y:S01]  /*1b850*/  PRMT R9, RZ, 0x7610, R9 ;  /* 0x00007610ff097816 */ /* 0x000fe20000000009 */
[----:B------:R-:W-:-:S03]  /*1b860*/  IMAD.MOV.U32 R8, RZ, RZ, -0x1 ;  /* 0xffffffffff087424 */ /* 0x000fc600078e00ff */
[----:B------:R0:W-:Y:S01]  /*1b870*/  STL [R1+0x1f0], R193 ;  /* 0x0001f0c101007387 */ /* 0x0001e20000100800 */
[----:B------:R-:W-:-:S03]  /*1b880*/  ISETP.GE.U32.AND.EX P0, PT, R193, UR9, PT, P0 ;  /* 0x00000009c1007c0c */ /* 0x000fc6000bf06100 */
[----:B------:R0:W-:Y:S04]  /*1b890*/  STL [R1+0x1f4], R192 ;  /* 0x0001f4c001007387 */ /* 0x0001e80000100800 */
[----:B------:R0:W-:Y:S06]  /*1b8a0*/  STL [R1+0x1e8], R8 ;  /* 0x0001e80801007387 */ /* 0x0001ec0000100800 */
[----:B------:R-:W-:Y:S05]  /*1b8b0*/  @P0 BRA `(.L_x_42) ;  /* 0x0000000400780947 */ /* 0x000fea0003800000 */
[----:B------:R-:W0:Y:S01]  /*1b8c0*/  S2R R20, SR_CTAID.X ;  /* 0x0000000000147919 */ /* 0x000e220000002500 */
[----:B------:R-:W2:Y:S01]  /*1b8d0*/  LDC.64 R14, c[0x0][0x628] ;  /* 0x00018a00ff0e7b82 */ /* 0x000ea20000000a00 */
[----:B------:R-:W-:Y:S01]  /*1b8e0*/  ULDC UR5, c[0x0][0x150] ;  /* 0x0000540000057ab9 */ /* 0x000fe20000000800 */
[----:B------:R-:W-:Y:S01]  /*1b8f0*/  IMAD.MOV.U32 R12, RZ, RZ, R192 ;  /* 0x000000ffff0c7224 */ /* 0x000fe200078e00c0 */
[----:B------:R-:W3:Y:S01]  /*1b900*/  S2R R22, SR_CTAID.Y ;  /* 0x0000000000167919 */ /* 0x000ee20000002600 */
[----:B------:R-:W-:-:S04]  /*1b910*/  IMAD.MOV.U32 R13, RZ, RZ, R193 ;  /* 0x000000ffff0d7224 */ /* 0x000fc800078e00c1 */
[----:B------:R-:W1:Y:S08]  /*1b920*/  LDC R23, c[0x0][0x144] ;  /* 0x00005100ff177b82 */ /* 0x000e700000000800 */
[----:B------:R-:W1:Y:S08]  /*1b930*/  LDC R16, c[0x0][0x630] ;  /* 0x00018c00ff107b82 */ /* 0x000e700000000800 */
[----:B------:R-:W1:Y:S01]  /*1b940*/  LDC.64 R18, c[0x0][0x620] ;  /* 0x00018800ff127b82 */ /* 0x000e620000000a00 */
[----:B--2---:R-:W-:-:S04]  /*1b950*/  ISETP.NE.U32.AND P0, PT, R14, RZ, PT ;  /* 0x000000ff0e00720c */ /* 0x004fc80003f05070 */
[----:B------:R-:W-:Y:S02]  /*1b960*/  ISETP.NE.AND.EX P0, PT, R15, RZ, PT, P0 ;  /* 0x000000ff0f00720c */ /* 0x000fe40003f05300 */
[----:B0-----:R-:W-:-:S05]  /*1b970*/  I2FP.F32.U32 R8, R20 ;  /* 0x0000001400087245 */ /* 0x001fca0000201000 */
[----:B------:R-:W-:-:S04]  /*1b980*/  FMUL R8, R8, UR5 ;  /* 0x0000000508087c20 */ /* 0x000fc80008400000 */
[----:B------:R0:W2:Y:S02]  /*1b990*/  F2I.U32.TRUNC.NTZ R21, R8 ;  /* 0x0000000800157305 */ /* 0x0000a4000020f000 */
[----:B---3--:R-:W-:Y:S05]  /*1b9a0*/  @!P0 BRA `(.L_x_43) ;  /* 0x0000000000288947 */ /* 0x008fea0003800000 */
[----:B0-----:R-:W0:Y:S02]  /*1b9b0*/  LDC R8, c[0x0][0x634] ;  /* 0x00018d00ff087b82 */ /* 0x001e240000000800 */
[----:B0-----:R-:W-:-:S05]  /*1b9c0*/  IADD3 R13, P0, R192, R8, RZ ;  /* 0x00000008c00d7210 */ /* 0x001fca0007f1e0ff */
        /* <DEDUP_REMOVED lines=8> */
.L_x_43:
[-CC-:B-1----:R-:W-:Y:S01]  /*1ba50*/  SHF.R.U64 R31, R12, R16.reuse, R13.reuse ;  /* 0x000000100c1f7219 */ /* 0x182fe2000000120d */
[----:B------:R-:W1:Y:S01]  /*1ba60*/  LDC.64 R28, c[0x0][0x640] ;  /* 0x00019000ff1c7b82 */ /* 0x000e620000000a00 */
[----:B0-----:R-:W-:Y:S01]  /*1ba70*/  SHF.R.U32.HI R8, RZ, R16, R13 ;  /* 0x00000010ff087219 */ /* 0x001fe2000001160d */
[----:B--2---:R-:W-:Y:S01]  /*1ba80*/  IMAD.MOV R21, RZ, RZ, -R21 ;  /* 0x000000ffff157224 */ /* 0x004fe200078e0a15 */
[----:B------:R-:W-:Y:S01]  /*1ba90*/  IADD3 R11, P0, RZ, -R31, RZ ;  /* 0x8000001fff0b7210 */ /* 0x000fe20007f1e0ff */
[----:B------:R-:W-:Y:S01]  /*1baa0*/  ULDC UR5, c[0x0][0x154] ;  /* 0x0000550000057ab9 */ /* 0x000fe20000000800 */
[----:B------:R-:W-:Y:S02]  /*1bab0*/  IMAD.MOV.U32 R13, RZ, RZ, 0x1 ;  /* 0x00000001ff0d7424 */ /* 0x000fe400078e00ff */
[----:B------:R-:W-:Y:S01]  /*1bac0*/  IMAD R21, R23, R21, R20 ;  /* 0x0000001517157224 */ /* 0x000fe200078e0214 */
[----:B------:R-:W0:Y:S01]  /*1bad0*/  LDC R12, c[0x0][0x618] ;  /* 0x00018600ff0c7b82 */ /* 0x000e220000000800 */
[----:B------:R-:W-:-:S02]  /*1bae0*/  IMAD.X R9, RZ, RZ, ~R8, P0 ;  /* 0x000000ffff097224 */ /* 0x000fc400000e0e08 */
[----:B------:R-:W-:Y:S02]  /*1baf0*/  IMAD.MOV.U32 R8, RZ, RZ, R192 ;  /* 0x000000ffff087224 */ /* 0x000fe400078e00c0 */
[-C--:B------:R-:W-:Y:S02]  /*1bb00*/  IMAD R10, R9, R18.reuse, RZ ;  /* 0x00000012090a7224 */ /* 0x080fe400078e02ff */
[----:B------:R-:W-:Y:S01]  /*1bb10*/  IMAD.MOV.U32 R9, RZ, RZ, R193 ;  /* 0x000000ffff097224 */ /* 0x000fe200078e00c1 */
[----:B------:R-:W2:Y:S01]  /*1bb20*/  LDC R24, c[0x0][0x608] ;  /* 0x00018200ff187b82 */ /* 0x000ea20000000800 */
[----:B------:R-:W-:-:S04]  /*1bb30*/  IMAD.WIDE.U32 R8, R11, R18, R8 ;  /* 0x000000120b087225 */ /* 0x000fc800078e0008 */
[----:B------:R-:W-:-:S03]  /*1bb40*/  IMAD R11, R11, R19, R10 ;  /* 0x000000130b0b7224 */ /* 0x000fc600078e020a */
[----:B------:R-:W3:Y:S01]  /*1bb50*/  LDC R26, c[0x0][0x658] ;  /* 0x00019600ff1a7b82 */ /* 0x000ee20000000800 */
[----:B------:R-:W-:Y:S01]  /*1bb60*/  I2FP.F32.U32 R10, R22 ;  /* 0x00000016000a7245 */ /* 0x000fe20000201000 */
[----:B------:R-:W-:Y:S01]  /*1bb70*/  IMAD.IADD R9, R9, 0x1, R11 ;  /* 0x0000000109097824 */ /* 0x000fe200078e020b */
[----:B-1----:R-:W-:Y:S01]  /*1bb80*/  ISETP.NE.U32.AND P0, PT, R28, RZ, PT ;  /* 0x000000ff1c00720c */ /* 0x002fe20003f05070 */
[----:B------:R-:W-:Y:S02]  /*1bb90*/  IMAD.MOV.U32 R11, RZ, RZ, -0x1 ;  /* 0xffffffffff0b7424 */ /* 0x000fe400078e00ff */
[----:B------:R-:W-:Y:S02]  /*1bba0*/  FMUL R10, R10, UR5 ;  /* 0x000000050a0a7c20 */ /* 0x000fe40008400000 */
[----:B------:R-:W1:Y:S01]  /*1bbb0*/  LDC R19, c[0x0][0x148] ;  /* 0x00005200ff137b82 */ /* 0x000e620000000800 */
[----:B0-----:R-:W-:Y:S01]  /*1bbc0*/  SHF.R.U64 R16, R8, R12, R9 ;  /* 0x0000000c08107219 */ /* 0x001fe20000001209 */
[----:B------:R0:W0:Y:S01]  /*1bbd0*/  F2I.U32.TRUNC.NTZ R17, R10 ;  /* 0x0000000a00117305 */ /* 0x000022000020f000 */
[----:B------:R-:W-:-:S02]  /*1bbe0*/  ISETP.NE.AND.EX P0, PT, R29, RZ, PT, P0 ;  /* 0x000000ff1d00720c */ /* 0x000fc40003f05300 */
[----:B------:R-:W-:-:S03]  /*1bbf0*/  SHF.R.U32.HI R9, RZ, R12, R9 ;  /* 0x0000000cff097219 */ /* 0x000fc60000011609 */
[----:B------:R-:W0:Y:S01]  /*1bc00*/  LDC R20, c[0x0][0x600] ;  /* 0x00018000ff147b82 */ /* 0x000e220000000800 */
[-CC-:B--2---:R-:W-:Y:S02]  /*1bc10*/  SHF.R.U64 R14, R16, R24.reuse, R9.reuse ;  /* 0x00000018100e7219 */ /* 0x184fe40000001209 */
[----:B------:R-:W-:-:S05]  /*1bc20*/  SHF.R.U32.HI R9, RZ, R24, R9 ;  /* 0x00000018ff097219 */ /* 0x000fca0000011609 */
[----:B------:R-:W2:Y:S01]  /*1bc30*/  LDC R25, c[0x0][0x648] ;  /* 0x00019200ff197b82 */ /* 0x000ea20000000800 */
[-CC-:B---3--:R-:W-:Y:S02]  /*1bc40*/  SHF.R.U64 R18, R14, R26.reuse, R9.reuse ;  /* 0x0000001a0e127219 */ /* 0x188fe40000001209 */
[-C--:B------:R-:W-:Y:S02]  /*1bc50*/  SHF.L.U32 R11, R11, R26.reuse, RZ ;  /* 0x0000001a0b0b7219 */ /* 0x080fe400000006ff */
[-C--:B------:R-:W-:Y:S01]  /*1bc60*/  SHF.R.U32.HI R9, RZ, R26.reuse, R9 ;  /* 0x0000001aff097219 */ /* 0x080fe20000011609 */
[----:B------:R-:W-:Y:S01]  /*1bc70*/  IMAD.MOV.U32 R8, RZ, RZ, R18 ;  /* 0x000000ffff087224 */ /* 0x000fe200078e0012 */
[----:B------:R-:W-:Y:S01]  /*1bc80*/  SHF.L.U32 R148, R13, R26, RZ ;  /* 0x0000001a0d947219 */ /* 0x000fe200000006ff */
[----:B------:R-:W3:Y:S01]  /*1bc90*/  LDC R27, c[0x0][0x638] ;  /* 0x00018e00ff1b7b82 */ /* 0x000ee20000000800 */
[----:B------:R-:W-:-:S07]  /*1bca0*/  LOP3.LUT R23, RZ, R11, RZ, 0x33, !PT ;  /* 0x0000000bff177212 */ /* 0x000fce00078e33ff */
[----:B------:R-:W0:Y:S01]  /*1bcb0*/  LDC R30, c[0x0][0x610] ;  /* 0x00018400ff1e7b82 */ /* 0x000e220000000800 */
[----:B------:R-:W-:Y:S05]  /*1bcc0*/  @!P0 BRA `(.L_x_44) ;  /* 0x0000000000288947 */ /* 0x000fea0003800000 */
[----:B------:R-:W5:Y:S02]  /*1bcd0*/  LDC R13, c[0x0][0x64c] ;  /* 0x00019300ff0d7b82 */ /* 0x000f640000000800 */
[----:B-----5:R-:W-:-:S05]  /*1bce0*/  IADD3 R13, P0, R18, R13, RZ ;  /* 0x0000000d120d7210 */ /* 0x020fca0007f1e0ff */
[----:B------:R-:W-:-:S04]  /*1bcf0*/  IMAD.X R15, RZ, RZ, R9, P0 ;  /* 0x000000ffff0f7224 */ /* 0x000fc800000e0609 */
[----:B------:R-:W-:-:S04]  /*1bd00*/  IMAD.WIDE.U32 R8, R15, R28, RZ ;  /* 0x0000001c0f087225 */ /* 0x000fc800078e00ff */
[----:B0-----:R-:W-:-:S04]  /*1bd10*/  IMAD.WIDE.U32 R10, P0, R13, R29, R8 ;  /* 0x0000001d0d0a7225 */ /* 0x001fc80007800008 */
[----:B------:R-:W-:-:S04]  /*1bd20*/  IMAD.WIDE.U32 R8, R13, R28, RZ ;  /* 0x0000001c0d087225 */ /* 0x000fc800078e00ff */
[----:B------:R-:W-:Y:S01]  /*1bd30*/  IMAD.X R13, RZ, RZ, RZ, P0 ;  /* 0x000000ffff0d7224 */ /* 0x000fe200000e06ff */
[----:B------:R-:W-:Y:S01]  /*1bd40*/  IADD3 RZ, P0, R9, R10, RZ ;  /* 0x0000000a09ff7210 */ /* 0x000fe20007f1e0ff */
[----:B------:R-:W-:-:S04]  /*1bd50*/  IMAD.MOV.U32 R12, RZ, RZ, R11 ;  /* 0x000000ffff0c7224 */ /* 0x000fc800078e000b */
[----:B------:R-:W-:-:S08]  /*1bd60*/  IMAD.WIDE.U32.X R8, R15, R29, R12, P0 ;  /* 0x0000001d0f087225 */ /* 0x000fd000000e040c */
.L_x_44:
[----:B0-----:R-:W0:Y:S01]  /*1bd70*/  LDC R10, c[0x0][0x65c] ;  /* 0x00019700ff0a7b82 */ /* 0x001e220000000800 */
[----:B--2---:R-:W-:Y:S01]  /*1bd80*/  SHF.R.U64 R8, R8, R25, R9 ;  /* 0x0000001908087219 */ /* 0x004fe20000001209 */
[----:B------:R-:W-:Y:S01]  /*1bd90*/  VIADD R11, R20, 0xffffffff ;  /* 0xffffffff140b7836 */ /* 0x000fe20000000000 */
[----:B------:R-:W-:Y:S01]  /*1bda0*/  LOP3.LUT R13, R14, R23, RZ, 0xc0, !PT ;  /* 0x000000170e0d7212 */ /* 0x000fe200078ec0ff */
[----:B------:R-:W-:Y:S01]  /*1bdb0*/  IMAD.MOV R17, RZ, RZ, -R17 ;  /* 0x000000ffff117224 */ /* 0x000fe200078e0a11 */
[----:B------:R-:W-:Y:S01]  /*1bdc0*/  R2UR UR42, R31 ;  /* 0x000000001f2a72ca */ /* 0x000fe200000e0000 */
[----:B------:R-:W-:Y:S01]  /*1bdd0*/  IMAD.MOV R9, RZ, RZ, -R8 ;  /* 0x000000ffff097224 */ /* 0x000fe200078e0a08 */
[----:B------:R-:W-:Y:S01]  /*1bde0*/  LOP3.LUT R11, R16, R11, RZ, 0xc0, !PT ;  /* 0x0000000b100b7212 */ /* 0x000fe200078ec0ff */
[----:B------:R-:W-:Y:S02]  /*1bdf0*/  IMAD R148, R148, R8, R13 ;  /* 0x0000000894947224 */ /* 0x000fe400078e020d */
[----:B---3--:R-:W-:-:S04]  /*1be00*/  IMAD R8, R9, R27, R18 ;  /* 0x0000001b09087224 */ /* 0x008fc800078e0212 */
[----:B------:R-:W-:Y:S02]  /*1be10*/  IMAD R9, R8, R20, R11 ;  /* 0x0000001408097224 */ /* 0x000fe400078e020b */
[----:B------:R-:W-:Y:S01]  /*1be20*/  IMAD.MOV.U32 R8, RZ, RZ, 0x1 ;  /* 0x00000001ff087424 */ /* 0x000fe200078e00ff */
[----:B0-----:R-:W-:-:S13]  /*1be30*/  ISETP.NE.AND P0, PT, R10, 0x1, PT ;  /* 0x000000010a00780c */ /* 0x001fda0003f05270 */
[----:B-1----:R-:W-:-:S04]  /*1be40*/  @P0 IMAD R21, R19, R17, R22 ;  /* 0x0000001113150224 */ /* 0x002fc800078e0216 */
[----:B------:R-:W-:-:S05]  /*1be50*/  IMAD R148, R148, R30, R21 ;  /* 0x0000001e94947224 */ /* 0x000fca00078e0215 */
[----:B------:R-:W-:Y:S02]  /*1be60*/  SEL R10, R9, R148, !P0 ;  /* 0x00000094090a7207 */ /* 0x000fe40004000000 */
[----:B------:R-:W-:Y:S02]  /*1be70*/  SEL R148, R148, R9, !P0 ;  /* 0x0000000994947207 */ /* 0x000fe40004000000 */
[----:B------:R-:W-:Y:S01]  /*1be80*/  PRMT R9, R8, 0x7610, R9 ;  /* 0x0000761008097816 */ /* 0x000fe20000000009 */
[----:B------:R2:W-:Y:S06]  /*1be90*/  STL [R1+0x1e8], R10 ;  /* 0x0001e80a01007387 */ /* 0x0005ec0000100800 */
.L_x_42:
[----:B------:R3:W-:Y:S01]  /*1bea0*/  STL [R1+0x1ec], R148 ;  /* 0x0001ec9401007387 */ /* 0x0007e20000100800 */
[----:B------:R-:W-:Y:S01]  /*1beb0*/  UIMAD.WIDE.U32 UR8, UR12, 0x24924925, URZ ;  /* 0x249249250c0878a5 */ /* 0x000fe2000f8e003f */
[----:B------:R-:W-:-:S03]  /*1bec0*/  LOP3.LUT P0, RZ, R9, 0xff, RZ, 0xc0, !PT ;  /* 0x000000ff09ff7812 */ /* 0x000fc6000780c0ff */
[----:B------:R-:W-:-:S04]  /*1bed0*/  UIADD3 UR5, UR12, -UR9, URZ ;  /* 0x800000090c057290 */ /* 0x000fc8000fffe03f */
[----:B------:R-:W-:-:S04]  /*1bee0*/  ULEA.HI UR5, UR5, UR9, URZ, 0x1f ;  /* 0x0000000905057291 */ /* 0x000fc8000f8ff83f */
[----:B------:R-:W-:-:S04]  /*1bef0*/  USHF.R.U32.HI UR5, URZ, 0x2, UR5 ;  /* 0x000000023f057899 */ /* 0x000fc80008011605 */
[----:B------:R-:W-:Y:S01]  /*1bf00*/  UIMAD UR5, UR5, -0x7, UR12 ;  /* 0xfffffff9050578a4 */ /* 0x000fe2000f8e020c */
[----:B---3--:R-:W-:Y:S11]  /*1bf10*/  @P0 BRA `(.L_x_45) ;  /* 0xfffffe5400340947 */ /* 0x008ff6000383ffff */
[----:B------:R-:W-:Y:S05]  /*1bf20*/  EXIT ;  /* 0x000000000000794d */ /* 0x000fea0003800000 */
.L_x_7:
[----:B0-----:R-:W2:Y:S01]  /*1bf30*/  LDL R20, [R1+0x1f4] ;  /* 0x0001f40001147983 */ /* 0x001ea20000100800 */
[----:B------:R-:W-:-:S03]  /*1bf40*/  ULDC.64 UR4, c[0x0][0x650] ;  /* 0x0001940000047ab9 */ /* 0x000fc60000000a00 */
[----:B------:R-:W3:Y:S01]  /*1bf50*/  LDL R21, [R1+0x1f0] ;  /* 0x0001f00001157983 */ /* 0x000ee20000100800 */
[----:B------:R-:W-:Y:S01]  /*1bf60*/  PRMT R0, RZ, 0x7610, R0 ;  /* 0x00007610ff007816 */ /* 0x000fe20000000000 */
[----:B------:R-:W-:Y:S02]  /*1bf70*/  IMAD.MOV.U32 R5, RZ, RZ, -0x1 ;  /* 0xffffffffff057424 */ /* 0x000fe400078e00ff */
[----:B------:R-:W-:Y:S02]  /*1bf80*/  IMAD.MOV.U32 R7, RZ, RZ, -0x1 ;  /* 0xffffffffff077424 */ /* 0x000fe400078e00ff */
[----:B------:R-:W-:Y:S01]  /*1bf90*/  IMAD.MOV.U32 R6, RZ, RZ, -0x1 ;  /* 0xffffffffff067424 */ /* 0x000fe200078e00ff */
[----:B--2---:R-:W-:-:S04]  /*1bfa0*/  ISETP.GE.U32.AND P0, PT, R20, UR4, PT ;  /* 0x0000000414007c0c */ /* 0x004fc8000bf06070 */
[----:B---3--:R-:W-:-:S13]  /*1bfb0*/  ISETP.GE.U32.AND.EX P0, PT, R21, UR5, PT, P0 ;  /* 0x0000000515007c0c */ /* 0x008fda000bf06100 */
[----:B------:R-:W-:Y:S05]  /*1bfc0*/  @P0 BRA `(.L_x_46) ;  /* 0x00000004003c0947 */ /* 0x000fea0003800000 */
[----:B------:R-:W0:Y:S01]  /*1bfd0*/  LDC.64 R16, c[0x0][0x628] ;  /* 0x00018a00ff107b82 */ /* 0x000e220000000a00 */
[----:B------:R-:W-:Y:S02]  /*1bfe0*/  IMAD.MOV.U32 R10, RZ, RZ, R20 ;  /* 0x000000ffff0a7224 */ /* 0x000fe400078e0014 */
[----:B------:R-:W-:-:S05]  /*1bff0*/  IMAD.MOV.U32 R11, RZ, RZ, R21 ;  /* 0x000000ffff0b7224 */ /* 0x000fca00078e0015 */
[----:B------:R-:W1:Y:S08]  /*1c000*/  LDC R12, c[0x0][0x630] ;  /* 0x00018c00ff0c7b82 */ /* 0x000e700000000800 */
[----:B------:R-:W2:Y:S01]  /*1c010*/  LDC.64 R18, c[0x0][0x620] ;  /* 0x00018800ff127b82 */ /* 0x000ea20000000a00 */
[----:B0-----:R-:W-:-:S04]  /*1c020*/  ISETP.NE.U32.AND P0, PT, R16, RZ, PT ;  /* 0x000000ff1000720c */ /* 0x001fc80003f05070 */
[----:B------:R-:W-:-:S13]  /*1c030*/  ISETP.NE.AND.EX P0, PT, R17, RZ, PT, P0 ;  /* 0x000000ff1100720c */ /* 0x000fda0003f05300 */
[----:B-12---:R-:W-:Y:S05]  /*1c040*/  @!P0 BRA `(.L_x_47) ;  /* 0x0000000000288947 */ /* 0x006fea0003800000 */
[----:B------:R-:W0:Y:S02]  /*1c050*/  LDC R0, c[0x0][0x634] ;  /* 0x00018d00ff007b82 */ /* 0x000e240000000800 */
        /* <DEDUP_REMOVED lines=9> */
.L_x_47:
[-CC-:B------:R-:W-:Y:S01]  /*1c0f0*/  SHF.R.U64 R16, R10, R12.reuse, R11.reuse ;  /* 0x0000000c0a107219 */ /* 0x180fe2000000120b */
[----:B------:R-:W0:Y:S01]  /*1c100*/  LDC.64 R22, c[0x0][0x640] ;  /* 0x00019000ff167b82 */ /* 0x000e220000000a00 */
[----:B------:R-:W-:Y:S01]  /*1c110*/  SHF.R.U32.HI R0, RZ, R12, R11 ;  /* 0x0000000cff007219 */ /* 0x000fe2000001160b */
[----:B------:R-:W-:Y:S01]  /*1c120*/  IMAD.MOV.U32 R6, RZ, RZ, R21 ;  /* 0x000000ffff067224 */ /* 0x000fe200078e0015 */
[----:B------:R-:W-:-:S05]  /*1c130*/  IADD3 R5, P0, RZ, -R16, RZ ;  /* 0x80000010ff057210 */ /* 0x000fca0007f1e0ff */
[----:B------:R-:W1:Y:S01]  /*1c140*/  LDC R8, c[0x0][0x618] ;  /* 0x00018600ff087b82 */ /* 0x000e620000000800 */
[----:B------:R-:W-:-:S04]  /*1c150*/  IMAD.X R7, RZ, RZ, ~R0, P0 ;  /* 0x000000ffff077224 */ /* 0x000fc800000e0e00 */
[----:B------:R-:W-:Y:S02]  /*1c160*/  IMAD R0, R7, R18, RZ ;  /* 0x0000001207007224 */ /* 0x000fe400078e02ff */
[----:B------:R-:W-:Y:S01]  /*1c170*/  IMAD.MOV.U32 R7, RZ, RZ, R6 ;  /* 0x000000ffff077224 */ /* 0x000fe200078e0006 */
[----:B------:R-:W2:Y:S01]  /*1c180*/  LDC R10, c[0x0][0x608] ;  /* 0x00018200ff0a7b82 */ /* 0x000ea20000000800 */
[----:B------:R-:W-:-:S04]  /*1c190*/  IMAD.MOV.U32 R6, RZ, RZ, R20 ;  /* 0x000000ffff067224 */ /* 0x000fc800078e0014 */
[----:B------:R-:W-:-:S03]  /*1c1a0*/  IMAD.WIDE.U32 R6, R5, R18, R6 ;  /* 0x0000001205067225 */ /* 0x000fc600078e0006 */
[----:B------:R-:W3:Y:S01]  /*1c1b0*/  LDC R21, c[0x0][0x658] ;  /* 0x00019600ff157b82 */ /* 0x000ee20000000800 */
[----:B------:R-:W-:Y:S01]  /*1c1c0*/  IMAD R5, R5, R19, R0 ;  /* 0x0000001305057224 */ /* 0x000fe200078e0200 */
[----:B0-----:R-:W-:-:S03]  /*1c1d0*/  ISETP.NE.U32.AND P0, PT, R22, RZ, PT ;  /* 0x000000ff1600720c */ /* 0x001fc60003f05070 */
[----:B------:R-:W-:Y:S01]  /*1c1e0*/  IMAD.IADD R5, R7, 0x1, R5 ;  /* 0x0000000107057824 */ /* 0x000fe200078e0205 */
[----:B------:R-:W-:Y:S02]  /*1c1f0*/  ISETP.NE.AND.EX P0, PT, R23, RZ, PT, P0 ;  /* 0x000000ff1700720c */ /* 0x000fe40003f05300 */
[----:B------:R-:W0:Y:S02]  /*1c200*/  LDC R19, c[0x0][0x600] ;  /* 0x00018000ff137b82 */ /* 0x000e240000000800 */
[-CC-:B-1----:R-:W-:Y:S01]  /*1c210*/  SHF.R.U64 R12, R6, R8.reuse, R5.reuse ;  /* 0x00000008060c7219 */ /* 0x182fe20000001205 */
[----:B------:R-:W-:Y:S01]  /*1c220*/  IMAD.MOV.U32 R6, RZ, RZ, -0x1 ;  /* 0xffffffffff067424 */ /* 0x000fe200078e00ff */
[----:B------:R-:W-:-:S04]  /*1c230*/  SHF.R.U32.HI R5, RZ, R8, R5 ;  /* 0x00000008ff057219 */ /* 0x000fc80000011605 */
[----:B------:R-:W1:Y:S01]  /*1c240*/  LDC R20, c[0x0][0x648] ;  /* 0x00019200ff147b82 */ /* 0x000e620000000800 */
[-CC-:B--2---:R-:W-:Y:S02]  /*1c250*/  SHF.R.U64 R17, R12, R10.reuse, R5.reuse ;  /* 0x0000000a0c117219 */ /* 0x184fe40000001205 */
[----:B------:R-:W-:-:S05]  /*1c260*/  SHF.R.U32.HI R0, RZ, R10, R5 ;  /* 0x0000000aff007219 */ /* 0x000fca0000011605 */
[----:B------:R-:W2:Y:S01]  /*1c270*/  LDC R24, c[0x0][0x638] ;  /* 0x00018e00ff187b82 */ /* 0x000ea20000000800 */
[-C--:B---3--:R-:W-:Y:S02]  /*1c280*/  SHF.L.U32 R6, R6, R21.reuse, RZ ;  /* 0x0000001506067219 */ /* 0x088fe400000006ff */
[-CC-:B------:R-:W-:Y:S02]  /*1c290*/  SHF.R.U64 R18, R17, R21.reuse, R0.reuse ;  /* 0x0000001511127219 */ /* 0x180fe40000001200 */
[----:B------:R-:W-:Y:S01]  /*1c2a0*/  SHF.R.U32.HI R7, RZ, R21, R0 ;  /* 0x00000015ff077219 */ /* 0x000fe20000011600 */
[----:B------:R-:W-:Y:S01]  /*1c2b0*/  IMAD.MOV.U32 R0, RZ, RZ, 0x1 ;  /* 0x00000001ff007424 */ /* 0x000fe200078e00ff */
[----:B------:R-:W-:Y:S01]  /*1c2c0*/  LOP3.LUT R26, RZ, R6, RZ, 0x33, !PT ;  /* 0x00000006ff1a7212 */ /* 0x000fe200078e33ff */
        /* <DEDUP_REMOVED lines=13> */
.L_x_48:
[----:B------:R-:W4:Y:S01]  /*1c3a0*/  LDC R5, c[0x0][0x65c] ;  /* 0x00019700ff057b82 */ /* 0x000f220000000800 */
[----:B-1----:R-:W-:Y:S01]  /*1c3b0*/  SHF.R.U64 R3, R6, R20, R7 ;  /* 0x0000001406037219 */ /* 0x002fe20000001207 */
[----:B0-----:R-:W-:Y:S01]  /*1c3c0*/  VIADD R7, R19, 0xffffffff ;  /* 0xffffffff13077836 */ /* 0x001fe20000000000 */
[----:B------:R-:W-:Y:S01]  /*1c3d0*/  SHF.L.U32 R21, R0, R21, RZ ;  /* 0x0000001500157219 */ /* 0x000fe200000006ff */
[----:B------:R-:W-:Y:S01]  /*1c3e0*/  IMAD.MOV.U32 R6, RZ, RZ, R16 ;  /* 0x000000ffff067224 */ /* 0x000fe200078e0010 */
[----:B------:R-:W-:Y:S02]  /*1c3f0*/  LOP3.LUT R0, R17, R26, RZ, 0xc0, !PT ;  /* 0x0000001a11007212 */ /* 0x000fe400078ec0ff */
[----:B------:R-:W-:Y:S02]  /*1c400*/  LOP3.LUT R7, R12, R7, RZ, 0xc0, !PT ;  /* 0x000000070c077212 */ /* 0x000fe400078ec0ff */
[----:B----4-:R-:W-:Y:S01]  /*1c410*/  ISETP.NE.AND P0, PT, R5, 0x1, PT ;  /* 0x000000010500780c */ /* 0x010fe20003f05270 */
[----:B------:R-:W-:-:S02]  /*1c420*/  IMAD.MOV R5, RZ, RZ, -R3 ;  /* 0x000000ffff057224 */ /* 0x000fc400078e0a03 */
[----:B------:R-:W-:Y:S02]  /*1c430*/  IMAD R3, R21, R3, R0 ;  /* 0x0000000315037224 */ /* 0x000fe400078e0200 */
[----:B--2---:R-:W-:-:S04]  /*1c440*/  IMAD R0, R5, R24, R18 ;  /* 0x0000001805007224 */ /* 0x004fc800078e0212 */
[----:B------:R-:W-:-:S04]  /*1c450*/  IMAD R5, R0, R19, R7 ;  /* 0x0000001300057224 */ /* 0x000fc800078e0207 */
[----:B------:R-:W-:Y:S02]  /*1c460*/  @P0 IMAD R4, R13, R14, R2 ;  /* 0x0000000e0d040224 */ /* 0x000fe400078e0202 */
[----:B------:R-:W-:Y:S02]  /*1c470*/  IMAD.MOV.U32 R2, RZ, RZ, 0x1 ;  /* 0x00000001ff027424 */ /* 0x000fe400078e00ff */
[----:B---3--:R-:W-:-:S03]  /*1c480*/  IMAD R4, R3, R25, R4 ;  /* 0x0000001903047224 */ /* 0x008fc600078e0204 */
[----:B------:R-:W-:Y:S02]  /*1c490*/  PRMT R0, R2, 0x7610, R0 ;  /* 0x0000761002007816 */ /* 0x000fe40000000000 */
[----:B------:R-:W-:Y:S02]  /*1c4a0*/  SEL R7, R5, R4, !P0 ;  /* 0x0000000405077207 */ /* 0x000fe40004000000 */
[----:B------:R-:W-:-:S07]  /*1c4b0*/  SEL R5, R4, R5, !P0 ;  /* 0x0000000504057207 */ /* 0x000fce0004000000 */
.L_x_46:
[----:B------:R-:W-:-:S08]  /*1c4c0*/  NOP ;  /* 0x0000000000007918 */ /* 0x000fd00000000000 */
[----:B------:R-:W0:-:S00]  /*1c4d0*/  USETMAXREG.DEALLOC.CTAPOOL 0x28 ;  /* 0x00000028000079c8 */ /* 0x000e0000080e0500 */
[----:B------:R-:W-:-:S13]  /*1c4e0*/  ISETP.NE.AND P0, PT, RZ, UR6, PT ;  /* 0x00000006ff007c0c */ /* 0x000fda000bf05270 */
[----:B------:R-:W-:Y:S05]  /*1c4f0*/  @P0 EXIT ;  /* 0x000000000000094d */ /* 0x000fea0003800000 */
[----:B0-----:R-:W-:Y:S01]  /*1c500*/  LOP3.LUT P0, RZ, R0, 0xff, RZ, 0xc0, !PT ;  /* 0x000000ff00ff7812 */ /* 0x001fe2000780c0ff */
[----:B------:R-:W-:Y:S02]  /*1c510*/  IMAD.MOV.U32 R10, RZ, RZ, 0x1 ;  /* 0x00000001ff0a7424 */ /* 0x000fe400078e00ff */
[----:B------:R-:W-:-:S10]  /*1c520*/  IMAD.MOV.U32 R14, RZ, RZ, RZ ;  /* 0x000000ffff0e7224 */ /* 0x000fd400078e00ff */
[----:B------:R-:W-:Y:S05]  /*1c530*/  @!P0 BRA `(.L_x_49) ;  /* 0x0000000c00608947 */ /* 0x000fea0003800000 */
[----:B------:R-:W0:Y:S01]  /*1c540*/  LDC R0, c[0x0][0x28c] ;  /* 0x0000a300ff007b82 */ /* 0x000e220000000800 */
[----:B------:R-:W1:Y:S01]  /*1c550*/  S2R R8, SR_CgaCtaId ;  /* 0x0000000000087919 */ /* 0x000e620000008800 */
[----:B------:R-:W-:Y:S01]  /*1c560*/  ULDC UR5, c[0x0][0x658] ;  /* 0x0001960000057ab9 */ /* 0x000fe20000000800 */
[----:B------:R-:W-:Y:S01]  /*1c570*/  UMOV UR6, 0xffffffff ;  /* 0xffffffff00067882 */ /* 0x000fe20000000000 */
[----:B------:R-:W-:Y:S01]  /*1c580*/  UMOV UR9, 0x1 ;  /* 0x0000000100097882 */ /* 0x000fe20000000000 */
[----:B------:R-:W-:Y:S01]  /*1c590*/  USHF.L.U32 UR10, UR6, UR5, URZ ;  /* 0x00000005060a7299 */ /* 0x000fe2000800063f */
[----:B------:R-:W-:Y:S01]  /*1c5a0*/  BSSY B0, `(.L_x_49) ;  /* 0x00000d1000007945 */ /* 0x000fe20003800000 */
[----:B------:R-:W-:Y:S01]  /*1c5b0*/  ULDC UR8, c[0x0][0xc] ;  /* 0x0000030000087ab9 */ /* 0x000fe20000000800 */
[----:B------:R-:W-:Y:S01]  /*1c5c0*/  USHF.L.U32 UR5, UR9, UR5, URZ ;  /* 0x0000000509057299 */ /* 0x000fe2000800063f */
[----:B------:R-:W-:Y:S01]  /*1c5d0*/  IMAD.MOV.U32 R12, RZ, RZ, 0x1 ;  /* 0x00000001ff0c7424 */ /* 0x000fe200078e00ff */
[----:B------:R-:W-:Y:S01]  /*1c5e0*/  ULDC UR4, c[0x0][0x600] ;  /* 0x0001800000047ab9 */ /* 0x000fe20000000800 */
[----:B------:R-:W-:Y:S01]  /*1c5f0*/  ULDC UR9, c[0x0][0x10] ;  /* 0x0000040000097ab9 */ /* 0x000fe20000000800 */
[----:B------:R-:W-:Y:S01]  /*1c600*/  ULDC UR6, c[0x0][0x14] ;  /* 0x0000050000067ab9 */ /* 0x000fe20000000800 */
[----:B------:R-:W-:Y:S01]  /*1c610*/  UIMAD.WIDE.U32 UR8, UR8, UR9, URZ ;  /* 0x00000009080872a5 */ /* 0x000fe2000f8e003f */
[----:B------:R-:W-:Y:S01]  /*1c620*/  IMAD.MOV.U32 R10, RZ, RZ, 0x1 ;  /* 0x00000001ff0a7424 */ /* 0x000fe200078e00ff */
[----:B------:R-:W-:Y:S01]  /*1c630*/  ULOP3.LUT UR21, UR7, 0x2, URZ, 0xfc, !UPT ;  /* 0x0000000207157892 */ /* 0x000fe2000f8efc3f */
[----:B------:R-:W-:Y:S01]  /*1c640*/  IMAD.MOV.U32 R14, RZ, RZ, RZ ;  /* 0x000000ffff0e7224 */ /* 0x000fe200078e00ff */
[----:B------:R-:W-:-:S02]  /*1c650*/  UIMAD.WIDE.U32 UR22, UR8, UR6, URZ ;  /* 0x00000006081672a5 */ /* 0x000fc4000f8e003f */
[----:B------:R-:W-:Y:S02]  /*1c660*/  UIMAD UR13, UR9, UR6, URZ ;  /* 0x00000006090d72a4 */ /* 0x000fe4000f8e023f */
[----:B------:R-:W-:Y:S02]  /*1c670*/  UIADD3 UR4, UR4, -0x1, URZ ;  /* 0xffffffff04047890 */ /* 0x000fe4000fffe03f */
[----:B------:R-:W-:Y:S01]  /*1c680*/  ULOP3.LUT UR19, URZ, UR10, URZ, 0x33, !UPT ;  /* 0x0000000a3f137292 */ /* 0x000fe2000f8e333f */
[----:B0-----:R-:W-:Y:S01]  /*1c690*/  VIADD R0, R0, 0x3f ;  /* 0x0000003f00007836 */ /* 0x001fe20000000000 */
[----:B------:R-:W-:Y:S01]  /*1c6a0*/  UIADD3 UR13, UR23, UR13, URZ ;  /* 0x0000000d170d7290 */ /* 0x000fe2000fffe03f */
[----:B------:R-:W-:-:S03]  /*1c6b0*/  ULDC.64 UR24, c[0x0][0x198] ;  /* 0x0000660000187ab9 */ /* 0x000fc60000000a00 */
[----:B------:R-:W-:-:S04]  /*1c6c0*/  SHF.R.S32.HI R3, RZ, 0x1f, R0 ;  /* 0x0000001fff037819 */ /* 0x000fc80000011400 */
[----:B------:R-:W-:Y:S02]  /*1c6d0*/  LEA.HI R3, R3, R0, RZ, 0x6 ;  /* 0x0000000003037211 */ /* 0x000fe400078f30ff */
[----:B-1----:R-:W-:Y:S02]  /*1c6e0*/  LOP3.LUT R8, R8, 0x1, RZ, 0xc0, !PT ;  /* 0x0000000108087812 */ /* 0x002fe400078ec0ff */
[----:B------:R-:W-:-:S05]  /*1c6f0*/  SHF.R.S32.HI R9, RZ, 0x6, R3 ;  /* 0x00000006ff097819 */ /* 0x000fca0000011403 */
[----:B------:R-:W-:-:S07]  /*1c700*/  VIADD R0, R9, 0x1 ;  /* 0x0000000109007836 */ /* 0x000fce0000000000 */
.L_x_60:
[----:B------:R-:W-:-:S03]  /*1c710*/  UMOV UR6, 0xffffffff ;  /* 0xffffffff00067882 */ /* 0x000fc60000000000 */
[----:B------:R-:W-:Y:S05]  /*1c720*/  BRA.DIV UR6, `(.L_x_50) ;  /* 0x00000012064c7947 */ /* 0x000fea000b800000 */
[----:B------:R-:W-:-:S13]  /*1c730*/  ELECT P0, URZ, PT ;  /* 0x00000000003f782f */ /* 0x000fda0003800000 */
.L_x_74:
[----:B------:R-:W0:Y:S01]  /*1c740*/  LDC R2, c[0x0][0x28c] ;  /* 0x0000a300ff027b82 */ /* 0x000e220000000800 */
[----:B------:R-:W-:Y:S01]  /*1c750*/  BSSY B1, `(.L_x_51) ;  /* 0x000003b000017945 */ /* 0x000fe20003800000 */
[----:B0-----:R-:W-:-:S13]  /*1c760*/  ISETP.LT.OR P0, PT, R2, 0x1, !P0 ;  /* 0x000000010200780c */ /* 0x001fda0004701670 */
[----:B------:R-:W-:Y:S05]  /*1c770*/  @P0 BRA `(.L_x_52) ;  /* 0x0000000000e00947 */ /* 0x000fea0003800000 */
[----:B------:R-:W-:Y:S02]  /*1c780*/  IMAD R7, R7, 0x2, R8 ;  /* 0x0000000207077824 */ /* 0x000fe400078e0208 */
[----:B------:R-:W-:Y:S02]  /*1c790*/  IMAD R13, R5, 0x180, RZ ;  /* 0x00000180050d7824 */ /* 0x000fe400078e02ff */
[----:B------:R-:W-:Y:S02]  /*1c7a0*/  IMAD.MOV.U32 R17, RZ, RZ, RZ ;  /* 0x000000ffff117224 */ /* 0x000fe400078e00ff */
[----:B------:R-:W-:Y:S02]  /*1c7b0*/  IMAD.MOV.U32 R2, RZ, RZ, R0 ;  /* 0x000000ffff027224 */ /* 0x000fe400078e0000 */
[----:B------:R-:W-:Y:S02]  /*1c7c0*/  IMAD.MOV.U32 R3, RZ, RZ, R10 ;  /* 0x000000ffff037224 */ /* 0x000fe400078e000a */
[----:B------:R-:W-:-:S02]  /*1c7d0*/  IMAD.MOV.U32 R5, RZ, RZ, R14 ;  /* 0x000000ffff057224 */ /* 0x000fc400078e000e */
[----:B------:R-:W-:-:S07]  /*1c7e0*/  IMAD R11, R7, 0x38, RZ ;  /* 0x00000038070b7824 */ /* 0x000fce00078e02ff */
.L_x_55:
[----:B------:R-:W0:Y:S01]  /*1c7f0*/  S2R R7, SR_CgaCtaId ;  /* 0x0000000000077919 */ /* 0x000e220000008800 */
[----:B------:R-:W-:Y:S01]  /*1c800*/  MOV R4, 0x400 ;  /* 0x0000040000047802 */ /* 0x000fe20000000f00 */
[----:B------:R-:W1:Y:S03]  /*1c810*/  S2R R18, SR_TID.X ;  /* 0x0000000000127919 */ /* 0x000e660000002100 */
[----:B0-----:R-:W-:Y:S02]  /*1c820*/  LEA R16, R7, R4, 0x18 ;  /* 0x0000000407107211 */ /* 0x001fe400078ec0ff */
[----:B------:R-:W-:Y:S02]  /*1c830*/  SHF.L.U32 R4, R3, 0x1f, RZ ;  /* 0x0000001f03047819 */ /* 0x000fe400000006ff */
[----:B-1----:R-:W-:Y:S01]  /*1c840*/  LOP3.LUT P1, RZ, R18, 0x7f, RZ, 0xc0, !PT ;  /* 0x0000007f12ff7812 */ /* 0x002fe2000782c0ff */
[----:B------:R-:W-:-:S04]  /*1c850*/  IMAD R15, R5, 0x8, R16 ;  /* 0x00000008050f7824 */ /* 0x000fc800078e0210 */
[----:B------:R-:W0:Y:S08]  /*1c860*/  SYNCS.PHASECHK.TRANS64.TRYWAIT P0, [R15+URZ+0x38], R4 ;  /* 0x000038040f0075a7 */ /* 0x000e30000800017f */
[----:B------:R-:W1:Y:S01]  /*1c870*/  @!P1 LDC R7, c[0x0][0x500] ;  /* 0x00014000ff079b82 */ /* 0x000e620000000800 */
[----:B0-----:R-:W-:Y:S05]  /*1c880*/  @!P0 BRA `(.L_x_53) ;  /* 0x0000001000148947 */ /* 0x001fea0003800000 */
.L_x_75:
[----:B------:R-:W-:Y:S01]  /*1c890*/  UPRMT UR6, UR21, 0x9910, URZ ;  /* 0x0000991015067896 */ /* 0x000fe2000800003f */
[----:B-1----:R1:W-:Y:S03]  /*1c8a0*/  @!P1 SYNCS.ARRIVE.TRANS64 RZ, [R15+URZ], R7 ;  /* 0x000000070fff99a7 */ /* 0x0023e6000800003f */
[----:B------:R-:W-:-:S06]  /*1c8b0*/  UISETP.NE.AND UP0, UPT, UR6, 0x2, UPT ;  /* 0x000000020600788c */ /* 0x000fcc000bf05270 */
[----:B------:R-:W-:-:S13]  /*1c8c0*/  PLOP3.LUT P0, PT, PT, PT, UP0, 0x80, 0x0 ;  /* 0x000000000000781c */ /* 0x000fda0003f0f008 */
[----:B-1----:R-:W-:Y:S05]  /*1c8d0*/  @P0 BRA `(.L_x_54) ;  /* 0x0000000000040947 */ /* 0x002fea0003800000 */
[----:B------:R-:W-:Y:S01]  /*1c8e0*/  BPT.TRAP 0x1 ;  /* 0x000000040000795c */ /* 0x000fe20000300000 */
.L_x_54:
[----:B0-----:R-:W-:Y:S01]  /*1c8f0*/  IMAD R4, R5, 0x2, R8 ;  /* 0x0000000205047824 */ /* 0x001fe200078e0208 */
[----:B------:R-:W-:Y:S01]  /*1c900*/  R2UR UR9, R15 ;  /* 0x000000000f0972ca */ /* 0x000fe200000e0000 */
[--C-:B------:R-:W-:Y:S01]  /*1c910*/  IMAD R7, R5, 0x6000, R16.reuse ;  /* 0x0000600005077824 */ /* 0x100fe200078e0210 */
[----:B------:R-:W-:Y:S01]  /*1c920*/  UIADD3 UR14, UP0, UR24, 0xf0, URZ ;  /* 0x000000f0180e7890 */ /* 0x000fe2000ff1e03f */
[----:B------:R-:W-:Y:S01]  /*1c930*/  IMAD R4, R4, 0xe00, R16 ;  /* 0x00000e0004047824 */ /* 0x000fe200078e0210 */
[----:B------:R-:W-:Y:S01]  /*1c940*/  R2UR UR11, R13 ;  /* 0x000000000d0b72ca */ /* 0x000fe200000e0000 */
[----:B------:R-:W-:Y:S01]  /*1c950*/  VIADD R2, R2, 0xffffffff ;  /* 0xffffffff02027836 */ /* 0x000fe20000000000 */
[----:B------:R-:W-:Y:S01]  /*1c960*/  R2UR UR6, R7 ;  /* 0x00000000070672ca */ /* 0x000fe200000e0000 */
[----:B------:R-:W-:Y:S01]  /*1c970*/  UIADD3 UR26, UP1, UR24, 0x1f0, URZ ;  /* 0x000001f0181a7890 */ /* 0x000fe2000ff3e03f */
[----:B------:R-:W-:Y:S01]  /*1c980*/  R2UR UR8, R4 ;  /* 0x00000000040872ca */ /* 0x000fe200000e0000 */
[----:B------:R-:W-:Y:S01]  /*1c990*/  UIADD3.X UR15, URZ, UR25, URZ, UP0, !UPT ;  /* 0x000000193f0f7290 */ /* 0x000fe200087fe43f */
[----:B------:R-:W-:Y:S01]  /*1c9a0*/  R2UR UR10, R17 ;  /* 0x00000000110a72ca */ /* 0x000fe200000e0000 */
[----:B------:R-:W-:Y:S01]  /*1c9b0*/  VIADD R5, R5, 0x1 ;  /* 0x0000000105057836 */ /* 0x000fe20000000000 */
[----:B------:R-:W-:Y:S01]  /*1c9c0*/  R2UR UR12, R6 ;  /* 0x00000000060c72ca */ /* 0x000fe200000e0000 */
[----:B------:R-:W-:Y:S01]  /*1c9d0*/  UIADD3.X UR27, URZ, UR25, URZ, UP1, !UPT ;  /* 0x000000193f1b7290 */ /* 0x000fe20008ffe43f */
[----:B------:R-:W-:Y:S01]  /*1c9e0*/  R2UR UR20, R11 ;  /* 0x000000000b1472ca */ /* 0x000fe200000e0000 */
[----:B------:R-:W-:Y:S01]  /*1c9f0*/  UMOV UR16, 0x0 ;  /* 0x0000000000107882 */ /* 0x000fe20000000000 */
[----:B------:R-:W-:Y:S01]  /*1ca00*/  ISETP.GT.AND P1, PT, R2, 0x1, PT ;  /* 0x000000010200780c */ /* 0x000fe20003f24270 */
[----:B------:R-:W-:Y:S01]  /*1ca10*/  UMOV UR17, 0x10000000 ;  /* 0x1000000000117882 */ /* 0x000fe20000000000 */
[----:B------:R-:W-:Y:S01]  /*1ca20*/  ISETP.NE.AND P0, PT, R5, 0x7, PT ;  /* 0x000000070500780c */ /* 0x000fe20003f05270 */
[----:B------:R-:W-:Y:S01]  /*1ca30*/  UIADD3 UR6, UR6, 0x180, URZ ;  /* 0x0000018006067890 */ /* 0x000fe2000fffe03f */
[----:B------:R-:W-:Y:S01]  /*1ca40*/  VIADD R17, R17, 0x40 ;  /* 0x0000004011117836 */ /* 0x000fe20000000000 */
[----:B------:R-:W-:Y:S01]  /*1ca50*/  UIADD3 UR18, UR8, 0x2a180, URZ ;  /* 0x0002a18008127890 */ /* 0x000fe2000fffe03f */
[----:B------:R-:W-:Y:S01]  /*1ca60*/  SEL R4, RZ, 0x1, P0 ;  /* 0x00000001ff047807 */ /* 0x000fe20000000000 */
[----:B------:R-:W-:Y:S01]  /*1ca70*/  UMOV UR28, 0x30000 ;  /* 0x00030000001c7882 */ /* 0x000fe20000000000 */
[----:B------:R-:W-:-:S02]  /*1ca80*/  SEL R5, R5, RZ, P0 ;  /* 0x000000ff05057207 */ /* 0x000fc40000000000 */
[----:B------:R-:W-:Y:S01]  /*1ca90*/  UMOV UR8, UR6 ;  /* 0x0000000600087c82 */ /* 0x000fe20008000000 */
[----:B------:R-:W-:Y:S01]  /*1caa0*/  LOP3.LUT R3, R3, R4, RZ, 0x3c, !PT ;  /* 0x0000000403037212 */ /* 0x000fe200078e3cff */
[----:B------:R0:W-:Y:S02]  /*1cab0*/  UTMALDG.3D [UR8], [UR14], desc[UR16] ;  /* 0x000010080e0075b4 */ /* 0x0001e40008011000 */
[----:B0-----:R-:W-:Y:S01]  /*1cac0*/  UMOV UR8, UR18 ;  /* 0x0000001200087c82 */ /* 0x001fe20008000000 */
[----:B------:R-:W-:Y:S02]  /*1cad0*/  UMOV UR11, UR20 ;  /* 0x00000014000b7c82 */ /* 0x000fe40008000000 */
[----:B------:R0:W-:Y:S02]  /*1cae0*/  UTMALDG.3D.MULTICAST [UR8], [UR26], UR28, desc[UR16] ;  /* 0x000010081a0073b4 */ /* 0x0001e4000801181c */
[----:B0-----:R-:W-:Y:S05]  /*1caf0*/  @P1 BRA `(.L_x_55) ;  /* 0xfffffffc003c1947 */ /* 0x001fea000383ffff */
.L_x_52:
[----:B------:R-:W-:Y:S05]  /*1cb00*/  BSYNC B1 ;  /* 0x0000000000017941 */ /* 0x000fea0003800000 */
.L_x_51:
[----:B------:R-:W2:Y:S01]  /*1cb10*/  LDL.LU R18, [R1+0x1f0] ;  /* 0x0001f00001127983 */ /* 0x000ea20000300800 */
[----:B------:R-:W-:Y:S01]  /*1cb20*/  LOP3.LUT P1, RZ, R12, 0xff, RZ, 0xc0, !PT ;  /* 0x000000ff0cff7812 */ /* 0x000fe2000782c0ff */
[C---:B------:R-:W-:Y:S01]  /*1cb30*/  IMAD.IADD R14, R9.reuse, 0x1, R14 ;  /* 0x00000001090e7824 */ /* 0x040fe200078e020e */
[----:B------:R-:W-:Y:S01]  /*1cb40*/  ULDC.64 UR8, c[0x0][0x650] ;  /* 0x0001940000087ab9 */ /* 0x000fe20000000a00 */
[----:B------:R-:W3:Y:S01]  /*1cb50*/  LDL.LU R16, [R1+0x1f4] ;  /* 0x0001f40001107983 */ /* 0x000ee20000300800 */
[C---:B------:R-:W-:Y:S01]  /*1cb60*/  ISETP.GE.U32.AND P2, PT, R9.reuse, 0x7, PT ;  /* 0x000000070900780c */ /* 0x040fe20003f46070 */
[C---:B------:R-:W-:Y:S01]  /*1cb70*/  IMAD.WIDE.U32 R2, R14.reuse, 0x24924925, RZ ;  /* 0x249249250e027825 */ /* 0x040fe200078e00ff */
[C---:B------:R-:W-:Y:S01]  /*1cb80*/  ISETP.GT.U32.AND P0, PT, R14.reuse, 0x6, PT ;  /* 0x000000060e00780c */ /* 0x040fe20003f04070 */
[----:B------:R-:W-:Y:S01]  /*1cb90*/  BSSY B1, `(.L_x_56) ;  /* 0x000006f000017945 */ /* 0x000fe20003800000 */
[----:B------:R-:W-:Y:S01]  /*1cba0*/  PRMT R12, RZ, 0x7610, R12 ;  /* 0x00007610ff0c7816 */ /* 0x000fe2000000000c */
[----:B------:R-:W-:Y:S01]  /*1cbb0*/  IMAD.IADD R2, R14, 0x1, -R3 ;  /* 0x000000010e027824 */ /* 0x000fe200078e0a03 */
[----:B------:R-:W-:Y:S01]  /*1cbc0*/  ISETP.LT.U32.AND P0, PT, R9, 0x7, P0 ;  /* 0x000000070900780c */ /* 0x000fe20000701070 */
[----:B------:R-:W-:-:S02]  /*1cbd0*/  IMAD.MOV.U32 R7, RZ, RZ, -0x1 ;  /* 0xffffffffff077424 */ /* 0x000fc400078e00ff */
[----:B------:R-:W0:Y:S01]  /*1cbe0*/  @P1 S2R R5, SR_CgaCtaId ;  /* 0x0000000000051919 */ /* 0x000e220000008800 */
[----:B------:R-:W-:Y:S01]  /*1cbf0*/  @P1 MOV R4, 0x400 ;  /* 0x0000040000041802 */ /* 0x000fe20000000f00 */
[----:B------:R-:W-:Y:S01]  /*1cc00*/  IMAD.MOV.U32 R6, RZ, RZ, -0x1 ;  /* 0xffffffffff067424 */ /* 0x000fe200078e00ff */
[----:B------:R-:W-:-:S04]  /*1cc10*/  LEA.HI R2, R2, R3, RZ, 0x1f ;  /* 0x0000000302027211 */ /* 0x000fc800078ff8ff */
[--C-:B------:R-:W-:Y:S02]  /*1cc20*/  SHF.R.U32.HI R3, RZ, 0x2, R2.reuse ;  /* 0x00000002ff037819 */ /* 0x100fe40000011602 */
[----:B------:R-:W-:-:S03]  /*1cc30*/  PRMT R2, RZ, 0x7610, R2 ;  /* 0x00007610ff027816 */ /* 0x000fc60000000002 */
[----:B------:R-:W-:Y:S01]  /*1cc40*/  IMAD R14, R3, -0x7, R14 ;  /* 0xfffffff9030e7824 */ /* 0x000fe200078e020e */
[----:B0-----:R-:W-:Y:S02]  /*1cc50*/  @P1 LEA R4, R5, R4, 0x18 ;  /* 0x0000000405041211 */ /* 0x001fe400078ec0ff */
[----:B------:R-:W-:Y:S02]  /*1cc60*/  SEL R5, RZ, 0x1, !P0 ;  /* 0x00000001ff057807 */ /* 0x000fe40004000000 */
[----:B------:R0:W-:Y:S02]  /*1cc70*/  @P1 SYNCS.ARRIVE.TRANS64.A1T0 RZ, [R4+URZ+0x88], RZ ;  /* 0x000088ff04ff19a7 */ /* 0x0001e4000810003f */
[----:B------:R-:W-:Y:S01]  /*1cc80*/  LOP3.LUT R10, R10, R5, RZ, 0x3c, !PT ;  /* 0x000000050a0a7212 */ /* 0x000fe200078e3cff */
[----:B------:R-:W-:-:S03]  /*1cc90*/  IMAD.MOV.U32 R5, RZ, RZ, -0x1 ;  /* 0xffffffffff057424 */ /* 0x000fc600078e00ff */
[----:B------:R-:W-:Y:S02]  /*1cca0*/  @P2 LOP3.LUT R10, R10, 0x1, R3, 0x78, !PT ;  /* 0x000000010a0a2812 */ /* 0x000fe400078e7803 */
[----:B---3--:R-:W-:-:S04]  /*1ccb0*/  IADD3 R16, P0, R16, UR22, RZ ;  /* 0x0000001610107c10 */ /* 0x008fc8000ff1e0ff */
[----:B--2---:R-:W-:Y:S01]  /*1ccc0*/  IADD3.X R18, R18, UR13, RZ, P0, !PT ;  /* 0x0000000d12127c10 */ /* 0x004fe200087fe4ff */
[----:B------:R0:W-:Y:S01]  /*1ccd0*/  STL [R1+0x1f4], R16 ;  /* 0x0001f41001007387 */ /* 0x0001e20000100800 */
[----:B------:R-:W-:-:S03]  /*1cce0*/  ISETP.GE.U32.AND P0, PT, R16, UR8, PT ;  /* 0x0000000810007c0c */ /* 0x000fc6000bf06070 */
[----:B------:R0:W-:Y:S01]  /*1ccf0*/  STL [R1+0x1f0], R18 ;  /* 0x0001f01201007387 */ /* 0x0001e20000100800 */
[----:B------:R-:W-:-:S13]  /*1cd00*/  ISETP.GE.U32.AND.EX P0, PT, R18, UR9, PT, P0 ;  /* 0x0000000912007c0c */ /* 0x000fda000bf06100 */
[----:B0-----:R-:W-:Y:S05]  /*1cd10*/  @P0 BRA `(.L_x_57) ;  /* 0x0000000400580947 */ /* 0x001fea0003800000 */
[----:B------:R-:W-:Y:S01]  /*1cd20*/  ULDC.64 UR8, c[0x0][0x628] ;  /* 0x00018a0000087ab9 */ /* 0x000fe20000000a00 */
[----:B------:R-:W0:Y:S01]  /*1cd30*/  S2R R13, SR_CTAID.X ;  /* 0x00000000000d7919 */ /* 0x000e220000002500 */
[----:B------:R-:W-:Y:S01]  /*1cd40*/  ISETP.NE.U32.AND P0, PT, RZ, UR8, PT ;  /* 0x00000008ff007c0c */ /* 0x000fe2000bf05070 */
[----:B------:R-:W-:Y:S01]  /*1cd50*/  ULDC UR10, c[0x0][0x630] ;  /* 0x00018c00000a7ab9 */ /* 0x000fe20000000800 */
[----:B------:R-:W-:Y:S01]  /*1cd60*/  IMAD.MOV.U32 R2, RZ, RZ, R16 ;  /* 0x000000ffff027224 */ /* 0x000fe200078e0010 */
[----:B------:R-:W1:Y:S01]  /*1cd70*/  S2R R11, SR_CTAID.Y ;  /* 0x00000000000b7919 */ /* 0x000e620000002600 */
[----:B------:R-:W-:Y:S01]  /*1cd80*/  ISETP.NE.AND.EX P0, PT, RZ, UR9, PT, P0 ;  /* 0x00000009ff007c0c */ /* 0x000fe2000bf05300 */
[----:B------:R-:W-:-:S12]  /*1cd90*/  IMAD.MOV.U32 R3, RZ, RZ, R18 ;  /* 0x000000ffff037224 */ /* 0x000fd800078e0012 */
[----:B------:R-:W-:Y:S05]  /*1cda0*/  @!P0 BRA `(.L_x_58) ;  /* 0x0000000000288947 */ /* 0x000fea0003800000 */
[----:B------:R-:W-:Y:S02]  /*1cdb0*/  ULDC UR6, c[0x0][0x634] ;  /* 0x00018d0000067ab9 */ /* 0x000fe40000000800 */
[----:B------:R-:W-:-:S05]  /*1cdc0*/  IADD3 R7, P0, R16, UR6, RZ ;  /* 0x0000000610077c10 */ /* 0x000fca000ff1e0ff */
[----:B------:R-:W-:-:S04]  /*1cdd0*/  IMAD.X R15, RZ, RZ, R18, P0 ;  /* 0x000000ffff0f7224 */ /* 0x000fc800000e0612 */
[----:B------:R-:W-:-:S04]  /*1cde0*/  IMAD.WIDE.U32 R4, R15, UR8, RZ ;  /* 0x000000080f047c25 */ /* 0x000fc8000f8e00ff */
[----:B------:R-:W-:-:S04]  /*1cdf0*/  IMAD.WIDE.U32 R4, P0, R7, UR9, R4 ;  /* 0x0000000907047c25 */ /* 0x000fc8000f800004 */
[----:B------:R-:W-:-:S04]  /*1ce00*/  IMAD.WIDE.U32 R6, R7, UR8, RZ ;  /* 0x0000000807067c25 */ /* 0x000fc8000f8e00ff */
[----:B------:R-:W-:Y:S01]  /*1ce10*/  IMAD.X R3, RZ, RZ, RZ, P0 ;  /* 0x000000ffff037224 */ /* 0x000fe200000e06ff */
[----:B------:R-:W-:Y:S01]  /*1ce20*/  IADD3 RZ, P0, R7, R4, RZ ;  /* 0x0000000407ff7210 */ /* 0x000fe20007f1e0ff */
[----:B------:R-:W-:-:S04]  /*1ce30*/  IMAD.MOV.U32 R2, RZ, RZ, R5 ;  /* 0x000000ffff027224 */ /* 0x000fc800078e0005 */
[----:B------:R-:W-:-:S08]  /*1ce40*/  IMAD.WIDE.U32.X R2, R15, UR9, R2, P0 ;  /* 0x000000090f027c25 */ /* 0x000fd000080e0402 */
.L_x_58:
[--C-:B------:R-:W-:Y:S01]  /*1ce50*/  SHF.R.U64 R6, R2, UR10, R3.reuse ;  /* 0x0000000a02067c19 */ /* 0x100fe20008001203 */
[----:B------:R-:W-:Y:S01]  /*1ce60*/  ULDC.64 UR8, c[0x0][0x620] ;  /* 0x0001880000087ab9 */ /* 0x000fe20000000a00 */
[----:B------:R-:W-:Y:S01]  /*1ce70*/  SHF.R.U32.HI R2, RZ, UR10, R3 ;  /* 0x0000000aff027c19 */ /* 0x000fe20008011603 */
[----:B------:R-:W-:Y:S01]  /*1ce80*/  IMAD.MOV.U32 R3, RZ, RZ, R18 ;  /* 0x000000ffff037224 */ /* 0x000fe200078e0012 */
[----:B------:R-:W-:Y:S01]  /*1ce90*/  IADD3 R5, P0, RZ, -R6, RZ ;  /* 0x80000006ff057210 */ /* 0x000fe20007f1e0ff */
[----:B------:R-:W-:Y:S01]  /*1cea0*/  ULDC UR6, c[0x0][0x150] ;  /* 0x0000540000067ab9 */ /* 0x000fe20000000800 */
[----:B0-----:R-:W-:Y:S01]  /*1ceb0*/  I2FP.F32.U32 R7, R13 ;  /* 0x0000000d00077245 */ /* 0x001fe20000201000 */
[----:B------:R-:W0:Y:S01]  /*1cec0*/  LDC R20, c[0x0][0x144] ;  /* 0x00005100ff147b82 */ /* 0x000e220000000800 */
[----:B------:R-:W-:Y:S01]  /*1ced0*/  ULDC.64 UR10, c[0x0][0x640] ;  /* 0x00019000000a7ab9 */ /* 0x000fe20000000a00 */
[----:B------:R-:W-:Y:S01]  /*1cee0*/  IMAD.X R2, RZ, RZ, ~R2, P0 ;  /* 0x000000ffff027224 */ /* 0x000fe200000e0e02 */
[----:B------:R-:W-:-:S03]  /*1cef0*/  ISETP.NE.U32.AND P0, PT, RZ, UR10, PT ;  /* 0x0000000aff007c0c */ /* 0x000fc6000bf05070 */
[----:B------:R-:W-:Y:S01]  /*1cf00*/  IMAD R4, R2, UR8, RZ ;  /* 0x0000000802047c24 */ /* 0x000fe2000f8e02ff */
[----:B------:R-:W-:Y:S01]  /*1cf10*/  ISETP.NE.AND.EX P0, PT, RZ, UR11, PT, P0 ;  /* 0x0000000bff007c0c */ /* 0x000fe2000bf05300 */
[----:B------:R-:W-:Y:S02]  /*1cf20*/  IMAD.MOV.U32 R2, RZ, RZ, R16 ;  /* 0x000000ffff027224 */ /* 0x000fe400078e0010 */
[----:B------:R-:W2:Y:S02]  /*1cf30*/  LDC R16, c[0x0][0x148] ;  /* 0x00005200ff107b82 */ /* 0x000ea40000000800 */
[----:B------:R-:W-:Y:S01]  /*1cf40*/  IMAD.WIDE.U32 R2, R5, UR8, R2 ;  /* 0x0000000805027c25 */ /* 0x000fe2000f8e0002 */
[----:B------:R-:W-:-:S03]  /*1cf50*/  ULDC UR8, c[0x0][0x154] ;  /* 0x0000550000087ab9 */ /* 0x000fc60000000800 */
[----:B------:R-:W-:Y:S02]  /*1cf60*/  IMAD R5, R5, UR9, R4 ;  /* 0x0000000905057c24 */ /* 0x000fe4000f8e0204 */
[----:B------:R-:W-:Y:S01]  /*1cf70*/  FMUL R4, R7, UR6 ;  /* 0x0000000607047c20 */ /* 0x000fe20008400000 */
[----:B------:R-:W-:Y:S01]  /*1cf80*/  ULDC UR6, c[0x0][0x618] ;  /* 0x0001860000067ab9 */ /* 0x000fe20000000800 */
[----:B------:R-:W-:Y:S01]  /*1cf90*/  ULDC UR9, c[0x0][0x608] ;  /* 0x0001820000097ab9 */ /* 0x000fe20000000800 */
[----:B------:R-:W-:-:S03]  /*1cfa0*/  IMAD.IADD R3, R3, 0x1, R5 ;  /* 0x0000000103037824 */ /* 0x000fc600078e0205 */
[----:B------:R-:W3:Y:S02]  /*1cfb0*/  F2I.U32.TRUNC.NTZ R4, R4 ;  /* 0x0000000400047305 */ /* 0x000ee4000020f000 */
[----:B------:R-:W-:Y:S02]  /*1cfc0*/  SHF.R.U64 R7, R2, UR6, R3 ;  /* 0x0000000602077c19 */ /* 0x000fe40008001203 */
[----:B-1----:R-:W-:-:S05]  /*1cfd0*/  I2FP.F32.U32 R2, R11 ;  /* 0x0000000b00027245 */ /* 0x002fca0000201000 */
[----:B------:R-:W-:Y:S01]  /*1cfe0*/  FMUL R18, R2, UR8 ;  /* 0x0000000802127c20 */ /* 0x000fe20008400000 */
[----:B------:R-:W-:Y:S01]  /*1cff0*/  SHF.R.U32.HI R2, RZ, UR6, R3 ;  /* 0x00000006ff027c19 */ /* 0x000fe20008011603 */
[----:B------:R-:W-:-:S03]  /*1d000*/  ULDC UR6, c[0x0][0x658] ;  /* 0x0001960000067ab9 */ /* 0x000fc60000000800 */
[--C-:B------:R-:W-:Y:S01]  /*1d010*/  SHF.R.U64 R17, R7, UR9, R2.reuse ;  /* 0x0000000907117c19 */ /* 0x100fe20008001202 */
[----:B------:R-:W1:Y:S01]  /*1d020*/  F2I.U32.TRUNC.NTZ R18, R18 ;  /* 0x0000001200127305 */ /* 0x000e62000020f000 */
[----:B------:R-:W-:Y:S01]  /*1d030*/  SHF.R.U32.HI R2, RZ, UR9, R2 ;  /* 0x00000009ff027c19 */ /* 0x000fe20008011602 */
[----:B---3--:R-:W-:-:S03]  /*1d040*/  IMAD.MOV R4, RZ, RZ, -R4 ;  /* 0x000000ffff047224 */ /* 0x008fc600078e0a04 */
[--C-:B------:R-:W-:Y:S01]  /*1d050*/  SHF.R.U64 R15, R17, UR6, R2.reuse ;  /* 0x00000006110f7c19 */ /* 0x100fe20008001202 */
[----:B0-----:R-:W-:Y:S01]  /*1d060*/  IMAD R13, R20, R4, R13 ;  /* 0x00000004140d7224 */ /* 0x001fe200078e020d */
[----:B------:R-:W-:-:S03]  /*1d070*/  SHF.R.U32.HI R19, RZ, UR6, R2 ;  /* 0x00000006ff137c19 */ /* 0x000fc60008011602 */
[----:B------:R-:W-:Y:S02]  /*1d080*/  IMAD.MOV.U32 R2, RZ, RZ, R15 ;  /* 0x000000ffff027224 */ /* 0x000fe400078e000f */
[----:B------:R-:W-:Y:S01]  /*1d090*/  IMAD.MOV.U32 R3, RZ, RZ, R19 ;  /* 0x000000ffff037224 */ /* 0x000fe200078e0013 */
[----:B-1----:R-:W-:Y:S06]  /*1d0a0*/  @!P0 BRA `(.L_x_59) ;  /* 0x0000000000288947 */ /* 0x002fec0003800000 */
[----:B------:R-:W-:Y:S02]  /*1d0b0*/  ULDC UR6, c[0x0][0x64c] ;  /* 0x0001930000067ab9 */ /* 0x000fe40000000800 */
[----:B------:R-:W-:-:S05]  /*1d0c0*/  IADD3 R3, P0, R15, UR6, RZ ;  /* 0x000000060f037c10 */ /* 0x000fca000ff1e0ff */
[----:B------:R-:W-:-:S04]  /*1d0d0*/  IMAD.X R19, RZ, RZ, R19, P0 ;  /* 0x000000ffff137224 */ /* 0x000fc800000e0613 */
[----:B------:R-:W-:-:S04]  /*1d0e0*/  IMAD.WIDE.U32 R4, R19, UR10, RZ ;  /* 0x0000000a13047c25 */ /* 0x000fc8000f8e00ff */
[----:B------:R-:W-:-:S04]  /*1d0f0*/  IMAD.WIDE.U32 R4, P0, R3, UR11, R4 ;  /* 0x0000000b03047c25 */ /* 0x000fc8000f800004 */
[----:B------:R-:W-:-:S04]  /*1d100*/  IMAD.WIDE.U32 R2, R3, UR10, RZ ;  /* 0x0000000a03027c25 */ /* 0x000fc8000f8e00ff */
[----:B------:R-:W-:Y:S01]  /*1d110*/  IMAD.MOV.U32 R2, RZ, RZ, R5 ;  /* 0x000000ffff027224 */ /* 0x000fe200078e0005 */
[----:B------:R-:W-:Y:S01]  /*1d120*/  IADD3 RZ, P1, R3, R4, RZ ;  /* 0x0000000403ff7210 */ /* 0x000fe20007f3e0ff */
[----:B------:R-:W-:-:S04]  /*1d130*/  IMAD.X R3, RZ, RZ, RZ, P0 ;  /* 0x000000ffff037224 */ /* 0x000fc800000e06ff */
[----:B------:R-:W-:-:S08]  /*1d140*/  IMAD.WIDE.U32.X R2, R19, UR11, R2, P1 ;  /* 0x0000000b13027c25 */ /* 0x000fd000088e0402 */
.L_x_59:
[----:B------:R-:W0:Y:S01]  /*1d150*/  LDC R4, c[0x0][0x65c] ;  /* 0x00019700ff047b82 */ /* 0x000e220000000800 */
[----:B------:R-:W-:Y:S01]  /*1d160*/  ULDC UR6, c[0x0][0x648] ;  /* 0x0001920000067ab9 */ /* 0x000fe20000000800 */
[----:B------:R-:W-:Y:S01]  /*1d170*/  IMAD.MOV R18, RZ, RZ, -R18 ;  /* 0x000000ffff127224 */ /* 0x000fe200078e0a12 */
[----:B------:R-:W-:Y:S01]  /*1d180*/  SHF.R.U64 R2, R2, UR6, R3 ;  /* 0x0000000602027c19 */ /* 0x000fe20008001203 */
[----:B------:R-:W-:Y:S01]  /*1d190*/  ULDC UR6, c[0x0][0x638] ;  /* 0x00018e0000067ab9 */ /* 0x000fe20000000800 */
[----:B------:R-:W-:Y:S01]  /*1d1a0*/  LOP3.LUT R17, R17, UR19, RZ, 0xc0, !PT ;  /* 0x0000001311117c12 */ /* 0x000fe2000f8ec0ff */
[----:B------:R-:W-:Y:S01]  /*1d1b0*/  ULDC UR8, c[0x0][0x610] ;  /* 0x0001840000087ab9 */ /* 0x000fe20000000800 */
[----:B0-----:R-:W-:Y:S01]  /*1d1c0*/  ISETP.NE.AND P0, PT, R4, 0x1, PT ;  /* 0x000000010400780c */ /* 0x001fe20003f05270 */
[----:B------:R-:W-:Y:S02]  /*1d1d0*/  IMAD.MOV R4, RZ, RZ, -R2 ;  /* 0x000000ffff047224 */ /* 0x000fe400078e0a02 */
[----:B------:R-:W-:-:S02]  /*1d1e0*/  IMAD R2, R2, UR5, R17 ;  /* 0x0000000502027c24 */ /* 0x000fc4000f8e0211 */
[----:B------:R-:W-:Y:S01]  /*1d1f0*/  IMAD R15, R4, UR6, R15 ;  /* 0x00000006040f7c24 */ /* 0x000fe2000f8e020f */
[----:B------:R-:W-:-:S07]  /*1d200*/  ULDC UR6, c[0x0][0x600] ;  /* 0x0001800000067ab9 */ /* 0x000fce0000000800 */
[----:B--2---:R-:W-:Y:S01]  /*1d210*/  @P0 IMAD R13, R16, R18, R11 ;  /* 0x00000012100d0224 */ /* 0x004fe200078e020b */
[----:B------:R-:W-:-:S03]  /*1d220*/  LOP3.LUT R16, R7, UR4, RZ, 0xc0, !PT ;  /* 0x0000000407107c12 */ /* 0x000fc6000f8ec0ff */
[----:B------:R-:W-:Y:S02]  /*1d230*/  IMAD R13, R2, UR8, R13 ;  /* 0x00000008020d7c24 */ /* 0x000fe4000f8e020d */
[----:B------:R-:W-:Y:S02]  /*1d240*/  IMAD R4, R15, UR6, R16 ;  /* 0x000000060f047c24 */ /* 0x000fe4000f8e0210 */
[----:B------:R-:W-:-:S03]  /*1d250*/  IMAD.MOV.U32 R2, RZ, RZ, 0x1 ;  /* 0x00000001ff027424 */ /* 0x000fc600078e00ff */
[----:B------:R-:W-:Y:S02]  /*1d260*/  SEL R7, R4, R13, !P0 ;  /* 0x0000000d04077207 */ /* 0x000fe40004000000 */
[----:B------:R-:W-:-:S07]  /*1d270*/  SEL R5, R13, R4, !P0 ;  /* 0x000000040d057207 */ /* 0x000fce0004000000 */
.L_x_57:
[----:B------:R-:W-:Y:S05]  /*1d280*/  BSYNC B1 ;  /* 0x0000000000017941 */ /* 0x000fea0003800000 */
.L_x_56:
[----:B------:R-:W-:-:S13]  /*1d290*/  LOP3.LUT P0, RZ, R2, 0xff, RZ, 0xc0, !PT ;  /* 0x000000ff02ff7812 */ /* 0x000fda000780c0ff */
[----:B------:R-:W-:Y:S05]  /*1d2a0*/  @P0 BRA `(.L_x_60) ;  /* 0xfffffff400180947 */ /* 0x000fea000383ffff */
[----:B------:R-:W-:Y:S05]  /*1d2b0*/  BSYNC B0 ;  /* 0x0000000000007941 */ /* 0x000fea0003800000 */
.L_x_49:
[----:B------:R-:W-:-:S03]  /*1d2c0*/  UMOV UR6, 0xffffffff ;  /* 0xffffffff00067882 */ /* 0x000fc60000000000 */
[----:B------:R-:W-:Y:S05]  /*1d2d0*/  BRA.DIV UR6, `(.L_x_61) ;  /* 0x0000000606947947 */ /* 0x000fea000b800000 */
[----:B------:R-:W-:-:S13]  /*1d2e0*/  ELECT P0, URZ, PT ;  /* 0x00000000003f782f */ /* 0x000fda0003800000 */
.L_x_78:
[----:B------:R-:W-:Y:S04]  /*1d2f0*/  BSSY B0, `(.L_x_62) ;  /* 0x0000047000007945 */ /* 0x000fe80003800000 */
[----:B------:R-:W-:Y:S05]  /*1d300*/  @!P0 BRA `(.L_x_63) ;  /* 0x0000000400148947 */ /* 0x000fea0003800000 */
[----:B------:R-:W-:-:S04]  /*1d310*/  ULOP3.LUT UR6, UR7, 0x2, URZ, 0xfc, !UPT ;  /* 0x0000000207067892 */ /* 0x000fc8000f8efc3f */
[----:B------:R-:W-:-:S06]  /*1d320*/  UISETP.NE.AND UP0, UPT, UR6, 0x3, UPT ;  /* 0x000000030600788c */ /* 0x000fcc000bf05270 */
[----:B------:R-:W-:-:S13]  /*1d330*/  PLOP3.LUT P0, PT, PT, PT, UP0, 0x80, 0x0 ;  /* 0x000000000000781c */ /* 0x000fda0003f0f008 */
[----:B------:R-:W-:Y:S05]  /*1d340*/  @!P0 BRA `(.L_x_64) ;  /* 0x0000000000048947 */ /* 0x000fea0003800000 */
[----:B------:R-:W-:Y:S01]  /*1d350*/  BPT.TRAP 0x1 ;  /* 0x000000040000795c */ /* 0x000fe20000300000 */
.L_x_64:
[----:B------:R-:W0:Y:S01]  /*1d360*/  S2R R3, SR_CgaCtaId ;  /* 0x0000000000037919 */ /* 0x000e220000008800 */
[----:B------:R-:W-:-:S04]  /*1d370*/  MOV R0, 0x400 ;  /* 0x0000040000007802 */ /* 0x000fc80000000f00 */
[----:B0-----:R-:W-:Y:S02]  /*1d380*/  LEA R3, R3, R0, 0x18 ;  /* 0x0000000003037211 */ /* 0x001fe400078ec0ff */
[----:B------:R-:W-:-:S03]  /*1d390*/  SHF.L.U32 R0, R10, 0x1f, RZ ;  /* 0x0000001f0a007819 */ /* 0x000fc600000006ff */
[----:B------:R-:W-:-:S04]  /*1d3a0*/  VIADD R3, R3, 0x38 ;  /* 0x0000003803037836 */ /* 0x000fc80000000000 */
[C---:B------:R-:W-:Y:S02]  /*1d3b0*/  IMAD R7, R14.reuse, 0x8, R3 ;  /* 0x000000080e077824 */ /* 0x040fe400078e0203 */
[----:B------:R-:W-:Y:S02]  /*1d3c0*/  VIADD R14, R14, 0x1 ;  /* 0x000000010e0e7836 */ /* 0x000fe40000000000 */
[----:B------:R-:W0:Y:S03]  /*1d3d0*/  SYNCS.PHASECHK.TRANS64.TRYWAIT P0, [R7+URZ], R0 ;  /* 0x00000000070075a7 */ /* 0x000e26000800017f */
[----:B------:R-:W-:-:S04]  /*1d3e0*/  ISETP.NE.AND P1, PT, R14, 0x7, PT ;  /* 0x000000070e00780c */ /* 0x000fc80003f25270 */
[----:B------:R-:W-:Y:S02]  /*1d3f0*/  SEL R5, RZ, 0x1, P1 ;  /* 0x00000001ff057807 */ /* 0x000fe40000800000 */
[----:B------:R-:W-:Y:S02]  /*1d400*/  SEL R14, R14, RZ, P1 ;  /* 0x000000ff0e0e7207 */ /* 0x000fe40000800000 */
[----:B------:R-:W-:-:S03]  /*1d410*/  LOP3.LUT R5, R10, R5, RZ, 0x3c, !PT ;  /* 0x000000050a057212 */ /* 0x000fc600078e3cff */
[----:B------:R-:W-:Y:S01]  /*1d420*/  IMAD R9, R14, 0x8, R3 ;  /* 0x000000080e097824 */ /* 0x000fe200078e0203 */
[----:B------:R-:W-:Y:S01]  /*1d430*/  SHF.L.U32 R4, R5, 0x1f, RZ ;  /* 0x0000001f05047819 */ /* 0x000fe200000006ff */
[----:B0-----:R-:W-:Y:S06]  /*1d440*/  @!P0 BRA `(.L_x_65) ;  /* 0x0000000400588947 */ /* 0x001fec0003800000 */
.L_x_79:
[----:B------:R-:W1:Y:S01]  /*1d450*/  SYNCS.PHASECHK.TRANS64.TRYWAIT P0, [R9+URZ], R4 ;  /* 0x00000004090075a7 */ /* 0x000e62000800017f */
[----:B0-----:R-:W-:-:S05]  /*1d460*/  VIADD R0, R14, 0x1 ;  /* 0x000000010e007836 */ /* 0x001fca0000000000 */
[----:B------:R-:W-:-:S04]  /*1d470*/  ISETP.NE.AND P1, PT, R0, 0x7, PT ;  /* 0x000000070000780c */ /* 0x000fc80003f25270 */
[----:B------:R-:W-:Y:S02]  /*1d480*/  SEL R2, RZ, 0x1, P1 ;  /* 0x00000001ff027807 */ /* 0x000fe40000800000 */
[----:B------:R-:W-:Y:S02]  /*1d490*/  SEL R0, R0, RZ, P1 ;  /* 0x000000ff00007207 */ /* 0x000fe40000800000 */
[----:B------:R-:W-:-:S03]  /*1d4a0*/  LOP3.LUT R7, R5, R2, RZ, 0x3c, !PT ;  /* 0x0000000205077212 */ /* 0x000fc600078e3cff */
[----:B------:R-:W-:Y:S01]  /*1d4b0*/  IMAD R6, R0, 0x8, R3 ;  /* 0x0000000800067824 */ /* 0x000fe200078e0203 */
[----:B------:R-:W-:Y:S01]  /*1d4c0*/  SHF.L.U32 R5, R7, 0x1f, RZ ;  /* 0x0000001f07057819 */ /* 0x000fe200000006ff */
[----:B-1----:R-:W-:Y:S06]  /*1d4d0*/  @!P0 BRA `(.L_x_66) ;  /* 0x0000000400488947 */ /* 0x002fec0003800000 */
.L_x_80:
[----:B------:R-:W1:Y:S01]  /*1d4e0*/  SYNCS.PHASECHK.TRANS64.TRYWAIT P0, [R6+URZ], R5 ;  /* 0x00000005060075a7 */ /* 0x000e62000800017f */
[----:B------:R-:W-:-:S05]  /*1d4f0*/  VIADD R0, R0, 0x1 ;  /* 0x0000000100007836 */ /* 0x000fca0000000000 */
[----:B------:R-:W-:-:S04]  /*1d500*/  ISETP.NE.AND P1, PT, R0, 0x7, PT ;  /* 0x000000070000780c */ /* 0x000fc80003f25270 */
[----:B------:R-:W-:Y:S02]  /*1d510*/  SEL R2, RZ, 0x1, P1 ;  /* 0x00000001ff027807 */ /* 0x000fe40000800000 */
[----:B------:R-:W-:Y:S02]  /*1d520*/  SEL R0, R0, RZ, P1 ;  /* 0x000000ff00007207 */ /* 0x000fe40000800000 */
[----:B------:R-:W-:-:S03]  /*1d530*/  LOP3.LUT R7, R7, R2, RZ, 0x3c, !PT ;  /* 0x0000000207077212 */ /* 0x000fc600078e3cff */
[----:B0-----:R-:W-:Y:S01]  /*1d540*/  IMAD R9, R0, 0x8, R3 ;  /* 0x0000000800097824 */ /* 0x001fe200078e0203 */
[----:B------:R-:W-:Y:S01]  /*1d550*/  SHF.L.U32 R4, R7, 0x1f, RZ ;  /* 0x0000001f07047819 */ /* 0x000fe200000006ff */
[----:B-1----:R-:W-:Y:S06]  /*1d560*/  @!P0 BRA `(.L_x_67) ;  /* 0x0000000400388947 */ /* 0x002fec0003800000 */
.L_x_81:
        /* <DEDUP_REMOVED lines=9> */
.L_x_82:
        /* <DEDUP_REMOVED lines=9> */
.L_x_83:
[----:B------:R-:W1:Y:S01]  /*1d690*/  SYNCS.PHASECHK.TRANS64.TRYWAIT P0, [R9+URZ], R4 ;  /* 0x00000004090075a7 */ /* 0x000e62000800017f */
[----:B------:R-:W-:-:S05]  /*1d6a0*/  VIADD R0, R0, 0x1 ;  /* 0x0000000100007836 */ /* 0x000fca0000000000 */
[----:B------:R-:W-:-:S04]  /*1d6b0*/  ISETP.NE.AND P1, PT, R0, 0x7, PT ;  /* 0x000000070000780c */ /* 0x000fc80003f25270 */
[----:B------:R-:W-:Y:S02]  /*1d6c0*/  SEL R2, RZ, 0x1, P1 ;  /* 0x00000001ff027807 */ /* 0x000fe40000800000 */
[----:B------:R-:W-:Y:S02]  /*1d6d0*/  SEL R0, R0, RZ, P1 ;  /* 0x000000ff00007207 */ /* 0x000fe40000800000 */
[----:B------:R-:W-:Y:S01]  /*1d6e0*/  LOP3.LUT R2, R7, R2, RZ, 0x3c, !PT ;  /* 0x0000000207027212 */ /* 0x000fe200078e3cff */
[----:B-1----:R-:W-:Y:S06]  /*1d6f0*/  @!P0 BRA `(.L_x_70) ;  /* 0x0000000400108947 */ /* 0x002fec0003800000 */
.L_x_84:
[----:B------:R-:W-:Y:S01]  /*1d700*/  IMAD R3, R0, 0x8, R3 ;  /* 0x0000000800037824 */ /* 0x000fe200078e0203 */
[----:B------:R-:W-:-:S07]  /*1d710*/  SHF.L.U32 R0, R2, 0x1f, RZ ;  /* 0x0000001f02007819 */ /* 0x000fce00000006ff */
.L_x_71:
[----:B--2---:R2:W3:Y:S02]  /*1d720*/  SYNCS.PHASECHK.TRANS64.TRYWAIT P0, [R3+URZ], R0 ;  /* 0x00000000030075a7 */ /* 0x0044e4000800017f */
[----:B---3--:R-:W-:Y:S05]  /*1d730*/  @!P0 NANOSLEEP.SYNCS 0x989680 ;  /* 0x009896800000895d */ /* 0x008fea0003900000 */
[----:B------:R-:W3:Y:S02]  /*1d740*/  @!P0 SYNCS.PHASECHK.TRANS64 P0, [R3+URZ], R0 ;  /* 0x00000000030085a7 */ /* 0x000ee4000800007f */
[----:B---3--:R-:W-:Y:S05]  /*1d750*/  @!P0 BRA `(.L_x_71) ;  /* 0xfffffffc00f08947 */ /* 0x008fea000383ffff */
.L_x_63:
[----:B------:R-:W-:Y:S05]  /*1d760*/  BSYNC B0 ;  /* 0x0000000000007941 */ /* 0x000fea0003800000 */
.L_x_62:
[----:B------:R-:W-:Y:S05]  /*1d770*/  EXIT ;  /* 0x000000000000794d */ /* 0x000fea0003800000 */
.L_x_21:
[----:B-1----:R-:W-:-:S04]  /*1d780*/  IMAD.U32 R9, RZ, RZ, UR12 ;  /* 0x0000000cff097e24 */ /* 0x002fc8000f8e00ff */
[----:B------:R1:W4:Y:S03]  /*1d790*/  SYNCS.PHASECHK.TRANS64.TRYWAIT P0, [R9+URZ], R8 ;  /* 0x00000008090075a7 */ /* 0x000326000800017f */
[----:B----4-:R-:W-:Y:S05]  /*1d7a0*/  @!P0 NANOSLEEP.SYNCS 0x989680 ;  /* 0x009896800000895d */ /* 0x010fea0003900000 */
[----:B------:R-:W4:Y:S02]  /*1d7b0*/  @!P0 SYNCS.PHASECHK.TRANS64 P0, [R9+URZ], R8 ;  /* 0x00000008090085a7 */ /* 0x000f24000800007f */
[----:B----4-:R-:W-:Y:S05]  /*1d7c0*/  @!P0 BRA `(.L_x_21) ;  /* 0xfffffffc00ec8947 */ /* 0x010fea000383ffff */
[----:B------:R-:W-:Y:S05]  /*1d7d0*/  BRA `(.L_x_20) ;  /* 0xfffffe4c002c7947 */ /* 0x000fea000383ffff */
.L_x_27:
[----:B-----5:R1:W-:Y:S02]  /*1d7e0*/  STL [R1+0x1f8], R0 ;  /* 0x0001f80001007387 */ /* 0x0203e40000100800 */
[----:B-1----:R-:W-:-:S04]  /*1d7f0*/  IMAD.U32 R0, RZ, RZ, UR14 ;  /* 0x0000000eff007e24 */ /* 0x002fc8000f8e00ff */
[----:B------:R1:W0:Y:S03]  /*1d800*/  SYNCS.PHASECHK.TRANS64.TRYWAIT P0, [R0+URZ], R226 ;  /* 0x000000e2000075a7 */ /* 0x000226000800017f */
[----:B0-----:R-:W-:Y:S05]  /*1d810*/  @!P0 NANOSLEEP.SYNCS 0x989680 ;  /* 0x009896800000895d */ /* 0x001fea0003900000 */
[----:B------:R1:W0:Y:S02]  /*1d820*/  @!P0 SYNCS.PHASECHK.TRANS64 P0, [R0+URZ], R226 ;  /* 0x000000e2000085a7 */ /* 0x000224000800007f */
[----:B-1----:R1:W5:Y:S02]  /*1d830*/  LDL.LU R0, [R1+0x1f8] ;  /* 0x0001f80001007983 */ /* 0x0023640000300800 */
[----:B01----:R-:W-:Y:S05]  /*1d840*/  @!P0 BRA `(.L_x_27) ;  /* 0xfffffffc00e48947 */ /* 0x003fea000383ffff */
[----:B------:R-:W-:Y:S05]  /*1d850*/  BRA `(.L_x_26) ;  /* 0xfffffe7000fc7947 */ /* 0x000fea000383ffff */
.L_x_50:
[----:B------:R-:W-:Y:S01]  /*1d860*/  BSSY B1, `(.L_x_72) ;  /* 0x0000006000017945 */ /* 0x000fe20003800000 */
[----:B------:R-:W-:-:S07]  /*1d870*/  IMAD.MOV.U32 R2, RZ, RZ, -0x1 ;  /* 0xffffffffff027424 */ /* 0x000fce00078e00ff */
[----:B------:R-:W-:Y:S05]  /*1d880*/  WARPSYNC.COLLECTIVE R2, `(.L_x_73) ;  /* 0x00000000020c7348 */ /* 0x000fea0003c00000 */
[----:B------:R-:W-:Y:S02]  /*1d890*/  ELECT P0, UR62, PT ;  /* 0x00000000003e782f */ /* 0x000fe40003800000 */
[----:B------:R-:W-:Y:S01]  /*1d8a0*/  MOV R2, UR62 ;  /* 0x0000003e00027c02 */ /* 0x000fe20008000f00 */
[----:B------:R-:W-:Y:S10]  /*1d8b0*/  ENDCOLLECTIVE ;  /* 0x000000000000791b */ /* 0x000ff40003800000 */
.L_x_73:
[----:B------:R-:W-:Y:S05]  /*1d8c0*/  BSYNC B1 ;  /* 0x0000000000017941 */ /* 0x000fea0003800000 */
.L_x_72:
[----:B------:R-:W-:Y:S05]  /*1d8d0*/  BRA `(.L_x_74) ;  /* 0xffffffec00987947 */ /* 0x000fea000383ffff */
.L_x_53:
[----:B0-----:R0:W2:Y:S02]  /*1d8e0*/  SYNCS.PHASECHK.TRANS64.TRYWAIT P0, [R15+URZ+0x38], R4 ;  /* 0x000038040f0075a7 */ /* 0x0010a4000800017f */
[----:B--2---:R-:W-:Y:S05]  /*1d8f0*/  @!P0 NANOSLEEP.SYNCS 0x989680 ;  /* 0x009896800000895d */ /* 0x004fea0003900000 */
[----:B------:R-:W2:Y:S02]  /*1d900*/  @!P0 SYNCS.PHASECHK.TRANS64 P0, [R15+URZ+0x38], R4 ;  /* 0x000038040f0085a7 */ /* 0x000ea4000800007f */
[----:B--2---:R-:W-:Y:S05]  /*1d910*/  @!P0 BRA `(.L_x_53) ;  /* 0xfffffffc00f08947 */ /* 0x004fea000383ffff */
[----:B------:R-:W-:Y:S05]  /*1d920*/  BRA `(.L_x_75) ;  /* 0xffffffec00d87947 */ /* 0x000fea000383ffff */
.L_x_61:
[----:B------:R-:W-:Y:S01]  /*1d930*/  BSSY B0, `(.L_x_76) ;  /* 0x0000006000007945 */ /* 0x000fe20003800000 */
[----:B------:R-:W-:-:S07]  /*1d940*/  IMAD.MOV.U32 R2, RZ, RZ, -0x1 ;  /* 0xffffffffff027424 */ /* 0x000fce00078e00ff */
[----:B------:R-:W-:Y:S05]  /*1d950*/  WARPSYNC.COLLECTIVE R2, `(.L_x_77) ;  /* 0x00000000020c7348 */ /* 0x000fea0003c00000 */
[----:B------:R-:W-:Y:S02]  /*1d960*/  ELECT P0, UR62, PT ;  /* 0x00000000003e782f */ /* 0x000fe40003800000 */
[----:B------:R-:W-:Y:S01]  /*1d970*/  MOV R2, UR62 ;  /* 0x0000003e00027c02 */ /* 0x000fe20008000f00 */
[----:B------:R-:W-:Y:S10]  /*1d980*/  ENDCOLLECTIVE ;  /* 0x000000000000791b */ /* 0x000ff40003800000 */
.L_x_77:
[----:B------:R-:W-:Y:S05]  /*1d990*/  BSYNC B0 ;  /* 0x0000000000007941 */ /* 0x000fea0003800000 */
.L_x_76:
[----:B------:R-:W-:Y:S05]  /*1d9a0*/  BRA `(.L_x_78) ;  /* 0xfffffff800507947 */ /* 0x000fea000383ffff */
.L_x_65:
[----:B0-----:R0:W1:Y:S02]  /*1d9b0*/  SYNCS.PHASECHK.TRANS64.TRYWAIT P0, [R7+URZ], R0 ;  /* 0x00000000070075a7 */ /* 0x001064000800017f */
[----:B-1----:R-:W-:Y:S05]  /*1d9c0*/  @!P0 NANOSLEEP.SYNCS 0x989680 ;  /* 0x009896800000895d */ /* 0x002fea0003900000 */
[----:B------:R-:W1:Y:S02]  /*1d9d0*/  @!P0 SYNCS.PHASECHK.TRANS64 P0, [R7+URZ], R0 ;  /* 0x00000000070085a7 */ /* 0x000e64000800007f */
[----:B-1----:R-:W-:Y:S05]  /*1d9e0*/  @!P0 BRA `(.L_x_65) ;  /* 0xfffffffc00f08947 */ /* 0x002fea000383ffff */
[----:B------:R-:W-:Y:S05]  /*1d9f0*/  BRA `(.L_x_79) ;  /* 0xfffffff800947947 */ /* 0x000fea000383ffff */
.L_x_66:
[----:B0-----:R0:W1:Y:S02]  /*1da00*/  SYNCS.PHASECHK.TRANS64.TRYWAIT P0, [R9+URZ], R4 ;  /* 0x00000004090075a7 */ /* 0x001064000800017f */
[----:B-1----:R-:W-:Y:S05]  /*1da10*/  @!P0 NANOSLEEP.SYNCS 0x989680 ;  /* 0x009896800000895d */ /* 0x002fea0003900000 */
[----:B------:R-:W1:Y:S02]  /*1da20*/  @!P0 SYNCS.PHASECHK.TRANS64 P0, [R9+URZ], R4 ;  /* 0x00000004090085a7 */ /* 0x000e64000800007f */
[----:B-1----:R-:W-:Y:S05]  /*1da30*/  @!P0 BRA `(.L_x_66) ;  /* 0xfffffffc00f08947 */ /* 0x002fea000383ffff */
[----:B------:R-:W-:Y:S05]  /*1da40*/  BRA `(.L_x_80) ;  /* 0xfffffff800a47947 */ /* 0x000fea000383ffff */
.L_x_67:
[----:B0-----:R0:W1:Y:S02]  /*1da50*/  SYNCS.PHASECHK.TRANS64.TRYWAIT P0, [R6+URZ], R5 ;  /* 0x00000005060075a7 */ /* 0x001064000800017f */
[----:B-1----:R-:W-:Y:S05]  /*1da60*/  @!P0 NANOSLEEP.SYNCS 0x989680 ;  /* 0x009896800000895d */ /* 0x002fea0003900000 */
[----:B------:R-:W1:Y:S02]  /*1da70*/  @!P0 SYNCS.PHASECHK.TRANS64 P0, [R6+URZ], R5 ;  /* 0x00000005060085a7 */ /* 0x000e64000800007f */
[----:B-1----:R-:W-:Y:S05]  /*1da80*/  @!P0 BRA `(.L_x_67) ;  /* 0xfffffffc00f08947 */ /* 0x002fea000383ffff */
[----:B------:R-:W-:Y:S05]  /*1da90*/  BRA `(.L_x_81) ;  /* 0xfffffff800b47947 */ /* 0x000fea000383ffff */
.L_x_68:
[----:B0-----:R0:W1:Y:S02]  /*1daa0*/  SYNCS.PHASECHK.TRANS64.TRYWAIT P0, [R9+URZ], R4 ;  /* 0x00000004090075a7 */ /* 0x001064000800017f */
[----:B-1----:R-:W-:Y:S05]  /*1dab0*/  @!P0 NANOSLEEP.SYNCS 0x989680 ;  /* 0x009896800000895d */ /* 0x002fea0003900000 */
[----:B------:R-:W1:Y:S02]  /*1dac0*/  @!P0 SYNCS.PHASECHK.TRANS64 P0, [R9+URZ], R4 ;  /* 0x00000004090085a7 */ /* 0x000e64000800007f */
[----:B-1----:R-:W-:Y:S05]  /*1dad0*/  @!P0 BRA `(.L_x_68) ;  /* 0xfffffffc00f08947 */ /* 0x002fea000383ffff */
[----:B------:R-:W-:Y:S05]  /*1dae0*/  BRA `(.L_x_82) ;  /* 0xfffffff800c47947 */ /* 0x000fea000383ffff */
.L_x_69:
[----:B0-----:R0:W1:Y:S02]  /*1daf0*/  SYNCS.PHASECHK.TRANS64.TRYWAIT P0, [R6+URZ], R5 ;  /* 0x00000005060075a7 */ /* 0x001064000800017f */
[----:B-1----:R-:W-:Y:S05]  /*1db00*/  @!P0 NANOSLEEP.SYNCS 0x989680 ;  /* 0x009896800000895d */ /* 0x002fea0003900000 */
[----:B------:R-:W1:Y:S02]  /*1db10*/  @!P0 SYNCS.PHASECHK.TRANS64 P0, [R6+URZ], R5 ;  /* 0x00000005060085a7 */ /* 0x000e64000800007f */
[----:B-1----:R-:W-:Y:S05]  /*1db20*/  @!P0 BRA `(.L_x_69) ;  /* 0xfffffffc00f08947 */ /* 0x002fea000383ffff */
[----:B------:R-:W-:Y:S05]  /*1db30*/  BRA `(.L_x_83) ;  /* 0xfffffff800d47947 */ /* 0x000fea000383ffff */
.L_x_70:
[----:B-1----:R1:W2:Y:S02]  /*1db40*/  SYNCS.PHASECHK.TRANS64.TRYWAIT P0, [R9+URZ], R4 ;  /* 0x00000004090075a7 */ /* 0x0022a4000800017f */
[----:B--2---:R-:W-:Y:S05]  /*1db50*/  @!P0 NANOSLEEP.SYNCS 0x989680 ;  /* 0x009896800000895d */ /* 0x004fea0003900000 */
[----:B------:R-:W2:Y:S02]  /*1db60*/  @!P0 SYNCS.PHASECHK.TRANS64 P0, [R9+URZ], R4 ;  /* 0x00000004090085a7 */ /* 0x000ea4000800007f */
[----:B--2---:R-:W-:Y:S05]  /*1db70*/  @!P0 BRA `(.L_x_70) ;  /* 0xfffffffc00f08947 */ /* 0x004fea000383ffff */
[----:B------:R-:W-:Y:S05]  /*1db80*/  BRA `(.L_x_84) ;  /* 0xfffffff800dc7947 */ /* 0x000fea000383ffff */
.L_x_85:
[----:B------:R-:W-:-:S00]  /*1db90*/  BRA `(.L_x_85) ;  /* 0xfffffffc00fc7947 */ /* 0x000fc0000383ffff */
[----:B------:R-:W-:-:S00]  /*1dba0*/  NOP ;  /* 0x0000000000007918 */ /* 0x000fc00000000000 */
        /* <DEDUP_REMOVED lines=13> */
.L_x_86:


//--------------------- .nv.shared._ZN7cutlass13device_kernelINS_4gemm6kernel13GemmUniversalIN4cute5tupleIJiiiiEEENS1_10collective13CollectiveMmaINS1_37MainloopSm90TmaGmmaWarpSpecializedFP8ILi7ENS5_IJNS4_1CILi2EEENSA_ILi1EEESC_EEENS1_35KernelTmaWarpSpecializedCooperativeEEENS5_IJNSA_ILi384EEENSA_ILi112EEENSA_ILi64EEEEEENS_12float_e4m3_tENS5_IJlSC_lEEESK_SL_NS4_8TiledMMAINS4_8MMA_AtomIJNS4_4SM904GMMA30MMA_64x16x32_F32E4M3E4M3_SS_TNILNSP_7ScaleInE1ELSR_1EEEEEENS4_6LayoutISD_NS5_IJSC_NSA_ILi0EEESV_EEEEENS5_IJNS4_10UnderscoreESY_SY_EEEEENS4_13SM90_TMA_LOADENS4_14ComposedLayoutINS4_7SwizzleILi2ELi4ELi3EEENS4_18smem_ptr_flag_bitsILi8EEENSU_INS5_IJNSA_ILi8EEESI_EEENS5_IJSI_SC_EEEEEEEvNS4_8identityENS4_23SM90_TMA_LOAD_MULTICASTES1B_vS1C_EENS_8epilogue10collective6detail29Sm90TmaWarpSpecializedAdapterINS1G_15DefaultEpilogueISK_SL_SL_NS1F_6thread17LinearCombinationISK_Li1EffLNS1K_9ScaleType4KindE0ELNS_15FloatRoundStyleE2ESK_EENS1_15EpilogueDefaultEEEEEvvEEEEvNT_6ParamsE --------------------------
	.section	.nv.shared._ZN7cutlass13device_kernelINS_4gemm6kernel13GemmUniversalIN4cute5tupleIJiiiiEEENS1_10collective13CollectiveMmaINS1_37MainloopSm90TmaGmmaWarpSpecializedFP8ILi7ENS5_IJNS4_1CILi2EEENSA_ILi1EEESC_EEENS1_35KernelTmaWarpSpecializedCooperativeEEENS5_IJNSA_ILi384EEENSA_ILi112EEENSA_ILi64EEEEEENS_12float_e4m3_tENS5_IJlSC_lEEESK_SL_NS4_8TiledMMAINS4_8MMA_AtomIJNS4_4SM904GMMA30MMA_64x16x32_F32E4M3E4M3_SS_TNILNSP_7ScaleInE1ELSR_1EEEEEENS4_6LayoutISD_NS5_IJSC_NSA_ILi0EEESV_EEEEENS5_IJNS4_10UnderscoreESY_SY_EEEEENS4_13SM90_TMA_LOADENS4_14ComposedLayoutINS4_7SwizzleILi2ELi4ELi3EEENS4_18smem_ptr_flag_bitsILi8EEENSU_INS5_IJNSA_ILi8EEESI_EEENS5_IJSI_SC_EEEEEEEvNS4_8identityENS4_23SM90_TMA_LOAD_MULTICASTES1B_vS1C_EENS_8epilogue10collective6detail29Sm90TmaWarpSpecializedAdapterINS1G_15DefaultEpilogueISK_SL_SL_NS1F_6thread17LinearCombinationISK_Li1EffLNS1K_9ScaleType4KindE0ELNS_15FloatRoundStyleE2ESK_EENS1_15EpilogueDefaultEEEEEvvEEEEvNT_6ParamsE,"aw",@nobits
	.sectionflags	@""
	.align	16
	.zero		1024


//--------------------- .nv.shared.reserved.0     --------------------------
	.section	.nv.shared.reserved.0,"aw",@nobits
	.weak		__nv_reservedSMEM_offset_0_alias
	.size		__nv_reservedSMEM_offset_0_alias, 0, 0
	.other		__nv_reservedSMEM_offset_0_alias,@"STO_CUDA_RESERVED_SHARED STV_DEFAULT"
__nv_reservedSMEM_offset_0_alias:
	.zero		0


//--------------------- .nv.global                --------------------------
	.section	.nv.global,"aw",@nobits
.nv.global:
	.type		_ZN40_INTERNAL_1bf90bf5_4_k_cu_85995492_145064cute1_E,@object
	.size		_ZN40_INTERNAL_1bf90bf5_4_k_cu_85995492_145064cute1_E,(_ZN40_INTERNAL_1bf90bf5_4_k_cu_85995492_145064cuda3std3__45__cpo6cbeginE - _ZN40_INTERNAL_1bf90bf5_4_k_cu_85995492_145064cute1_E)
_ZN40_INTERNAL_1bf90bf5_4_k_cu_85995492_145064cute1_E:
	.zero		1
	.type		_ZN40_INTERNAL_1bf90bf5_4_k_cu_85995492_145064cuda3std3__45__cpo6cbeginE,@object
	.size		_ZN40_INTERNAL_1bf90bf5_4_k_cu_85995492_145064cuda3std3__45__cpo6cbeginE,(_ZN40_INTERNAL_1bf90bf5_4_k_cu_85995492_145064cuda3std3__48in_placeE - _ZN40_INTERNAL_1bf90bf5_4_k_cu_85995492_145064cuda3std3__45__cpo6cbeginE)
_ZN40_INTERNAL_1bf90bf5_4_k_cu_85995492_145064cuda3std3__45__cpo6cbeginE:
	.zero		1
	.type		_ZN40_INTERNAL_1bf90bf5_4_k_cu_85995492_145064cuda3std3__48in_placeE,@object
	.size		_ZN40_INTERNAL_1bf90bf5_4_k_cu_85995492_145064cuda3std3__48in_placeE,(_ZN40_INTERNAL_1bf90bf5_4_k_cu_85995492_145064cuda3std6ranges3__45__cpo9iter_moveE - _ZN40_INTERNAL_1bf90bf5_4_k_cu_85995492_145064cuda3std3__48in_placeE)
_ZN40_INTERNAL_1bf90bf5_4_k_cu_85995492_145064cuda3std3__48in_placeE:
	.zero		1
	.type		_ZN40_INTERNAL_1bf90bf5_4_k_cu_85995492_145064cuda3std6ranges3__45__cpo9iter_moveE,@object
	.size		_ZN40_INTERNAL_1bf90bf5_4_k_cu_85995492_145064cuda3std6ranges3__45__cpo9iter_moveE,(_ZN40_INTERNAL_1bf90bf5_4_k_cu_85995492_145064cuda3std3__45__cpo5beginE - _ZN40_INTERNAL_1bf90bf5_4_k_cu_85995492_145064cuda3std6ranges3__45__cpo9iter_moveE)
_ZN40_INTERNAL_1bf90bf5_4_k_cu_85995492_145064cuda3std6ranges3__45__cpo9iter_moveE:
	.zero		1
	.type		_ZN40_INTERNAL_1bf90bf5_4_k_cu_85995492_145064cuda3std3__45__cpo5beginE,@object
	.size		_ZN40_INTERNAL_1bf90bf5_4_k_cu_85995492_145064cuda3std3__45__cpo5beginE,(_ZN40_INTERNAL_1bf90bf5_4_k_cu_85995492_145064cuda3std3__442_GLOBAL__N__1bf90bf5_4_k_cu_85995492_145066ignoreE - _ZN40_INTERNAL_1bf90bf5_4_k_cu_85995492_145064cuda3std3__45__cpo5beginE)
_ZN40_INTERNAL_1bf90bf5_4_k_cu_85995492_145064cuda3std3__45__cpo5beginE:
	.zero		1
	.type		_ZN40_INTERNAL_1bf90bf5_4_k_cu_85995492_145064cuda3std3__442_GLOBAL__N__1bf90bf5_4_k_cu_85995492_145066ignoreE,@object
	.size		_ZN40_INTERNAL_1bf90bf5_4_k_cu_85995492_145064cuda3std3__442_GLOBAL__N__1bf90bf5_4_k_cu_85995492_145066ignoreE,(_ZN40_INTERNAL_1bf90bf5_4_k_cu_85995492_145064cute7productE - _ZN40_INTERNAL_1bf90bf5_4_k_cu_85995492_145064cuda3std3__442_GLOBAL__N__1bf90bf5_4_k_cu_85995492_145066ignoreE)
_ZN40_INTERNAL_1bf90bf5_4_k_cu_85995492_145064cuda3std3__442_GLOBAL__N__1bf90bf5_4_k_cu_85995492_145066ignoreE:
	.zero		1
	.type		_ZN40_INTERNAL_1bf90bf5_4_k_cu_85995492_145064cute7productE,@object
	.size		_ZN40_INTERNAL_1bf90bf5_4_k_cu_85995492_145064cute7productE,(_ZN40_INTERNAL_1bf90bf5_4_k_cu_85995492_145064cuda3std3__45__cpo3endE - _ZN40_INTERNAL_1bf90bf5_4_k_cu_85995492_145064cute7productE)
_ZN40_INTERNAL_1bf90bf5_4_k_cu_85995492_145064cute7productE:
	.zero		1
	.type		_ZN40_INTERNAL_1bf90bf5_4_k_cu_85995492_145064cuda3std3__45__cpo3endE,@object
	.size		_ZN40_INTERNAL_1bf90bf5_4_k_cu_85995492_145064cuda3std3__45__cpo3endE,(_ZN40_INTERNAL_1bf90bf5_4_k_cu_85995492_145064cuda3std3__419piecewise_constructE - _ZN40_INTERNAL_1bf90bf5_4_k_cu_85995492_145064cuda3std3__45__cpo3endE)
_ZN40_INTERNAL_1bf90bf5_4_k_cu_85995492_145064cuda3std3__45__cpo3endE:
	.zero		1
	.type		_ZN40_INTERNAL_1bf90bf5_4_k_cu_85995492_145064cuda3std3__419piecewise_constructE,@object
	.size		_ZN40_INTERNAL_1bf90bf5_4_k_cu_85995492_145064cuda3std3__419piecewise_constructE,(_ZN40_INTERNAL_1bf90bf5_4_k_cu_85995492_145064cuda3std3__45__cpo4cendE - _ZN40_INTERNAL_1bf90bf5_4_k_cu_85995492_145064cuda3std3__419piecewise_constructE)
_ZN40_INTERNAL_1bf90bf5_4_k_cu_85995492_145064cuda3std3__419piecewise_constructE:
	.zero		1
	.type		_ZN40_INTERNAL_1bf90bf5_4_k_cu_85995492_145064cuda3std3__45__cpo4cendE,@object
	.size		_ZN40_INTERNAL_1bf90bf5_4_k_cu_85995492_145064cuda3std3__45__cpo4cendE,(_ZN40_INTERNAL_1bf90bf5_4_k_cu_85995492_145064cuda3std6ranges3__45__cpo4swapE - _ZN40_INTERNAL_1bf90bf5_4_k_cu_85995492_145064cuda3std3__45__cpo4cendE)
_ZN40_INTERNAL_1bf90bf5_4_k_cu_85995492_145064cuda3std3__45__cpo4cendE:
	.zero		1
	.type		_ZN40_INTERNAL_1bf90bf5_4_k_cu_85995492_145064cuda3std6ranges3__45__cpo4swapE,@object
	.size		_ZN40_INTERNAL_1bf90bf5_4_k_cu_85995492_145064cuda3std6ranges3__45__cpo4swapE,(.L_7 - _ZN40_INTERNAL_1bf90bf5_4_k_cu_85995492_145064cuda3std6ranges3__45__cpo4swapE)
_ZN40_INTERNAL_1bf90bf5_4_k_cu_85995492_145064cuda3std6ranges3__45__cpo4swapE:
	.zero		1
.L_7:


//--------------------- .nv.constant0._ZN7cutlass13device_kernelINS_4gemm6kernel13GemmUniversalIN4cute5tupleIJiiiiEEENS1_10collective13CollectiveMmaINS1_37MainloopSm90TmaGmmaWarpSpecializedFP8ILi7ENS5_IJNS4_1CILi2EEENSA_ILi1EEESC_EEENS1_35KernelTmaWarpSpecializedCooperativeEEENS5_IJNSA_ILi384EEENSA_ILi112EEENSA_ILi64EEEEEENS_12float_e4m3_tENS5_IJlSC_lEEESK_SL_NS4_8TiledMMAINS4_8MMA_AtomIJNS4_4SM904GMMA30MMA_64x16x32_F32E4M3E4M3_SS_TNILNSP_7ScaleInE1ELSR_1EEEEEENS4_6LayoutISD_NS5_IJSC_NSA_ILi0EEESV_EEEEENS5_IJNS4_10UnderscoreESY_SY_EEEEENS4_13SM90_TMA_LOADENS4_14ComposedLayoutINS4_7SwizzleILi2ELi4ELi3EEENS4_18smem_ptr_flag_bitsILi8EEENSU_INS5_IJNSA_ILi8EEESI_EEENS5_IJSI_SC_EEEEEEEvNS4_8identityENS4_23SM90_TMA_LOAD_MULTICASTES1B_vS1C_EENS_8epilogue10collective6detail29Sm90TmaWarpSpecializedAdapterINS1G_15DefaultEpilogueISK_SL_SL_NS1F_6thread17LinearCombinationISK_Li1EffLNS1K_9ScaleType4KindE0ELNS_15FloatRoundStyleE2ESK_EENS1_15EpilogueDefaultEEEEEvvEEEEvNT_6ParamsE --------------------------
	.section	.nv.constant0._ZN7cutlass13device_kernelINS_4gemm6kernel13GemmUniversalIN4cute5tupleIJiiiiEEENS1_10collective13CollectiveMmaINS1_37MainloopSm90TmaGmmaWarpSpecializedFP8ILi7ENS5_IJNS4_1CILi2EEENSA_ILi1EEESC_EEENS1_35KernelTmaWarpSpecializedCooperativeEEENS5_IJNSA_ILi384EEENSA_ILi112EEENSA_ILi64EEEEEENS_12float_e4m3_tENS5_IJlSC_lEEESK_SL_NS4_8TiledMMAINS4_8MMA_AtomIJNS4_4SM904GMMA30MMA_64x16x32_F32E4M3E4M3_SS_TNILNSP_7ScaleInE1ELSR_1EEEEEENS4_6LayoutISD_NS5_IJSC_NSA_ILi0EEESV_EEEEENS5_IJNS4_10UnderscoreESY_SY_EEEEENS4_13SM90_TMA_LOADENS4_14ComposedLayoutINS4_7SwizzleILi2ELi4ELi3EEENS4_18smem_ptr_flag_bitsILi8EEENSU_INS5_IJNSA_ILi8EEESI_EEENS5_IJSI_SC_EEEEEEEvNS4_8identityENS4_23SM90_TMA_LOAD_MULTICASTES1B_vS1C_EENS_8epilogue10collective6detail29Sm90TmaWarpSpecializedAdapterINS1G_15DefaultEpilogueISK_SL_SL_NS1F_6thread17LinearCombinationISK_Li1EffLNS1K_9ScaleType4KindE0ELNS_15FloatRoundStyleE2ESK_EENS1_15EpilogueDefaultEEEEEvvEEEEvNT_6ParamsE,"a",@progbits
	.sectionflags	@""
	.align	4
.nv.constant0._ZN7cutlass13device_kernelINS_4gemm6kernel13GemmUniversalIN4cute5tupleIJiiiiEEENS1_10collective13CollectiveMmaINS1_37MainloopSm90TmaGmmaWarpSpecializedFP8ILi7ENS5_IJNS4_1CILi2EEENSA_ILi1EEESC_EEENS1_35KernelTmaWarpSpecializedCooperativeEEENS5_IJNSA_ILi384EEENSA_ILi112EEENSA_ILi64EEEEEENS_12float_e4m3_tENS5_IJlSC_lEEESK_SL_NS4_8TiledMMAINS4_8MMA_AtomIJNS4_4SM904GMMA30MMA_64x16x32_F32E4M3E4M3_SS_TNILNSP_7ScaleInE1ELSR_1EEEEEENS4_6LayoutISD_NS5_IJSC_NSA_ILi0EEESV_EEEEENS5_IJNS4_10UnderscoreESY_SY_EEEEENS4_13SM90_TMA_LOADENS4_14ComposedLayoutINS4_7SwizzleILi2ELi4ELi3EEENS4_18smem_ptr_flag_bitsILi8EEENSU_INS5_IJNSA_ILi8EEESI_EEENS5_IJSI_SC_EEEEEEEvNS4_8identityENS4_23SM90_TMA_LOAD_MULTICASTES1B_vS1C_EENS_8epilogue10collective6detail29Sm90TmaWarpSpecializedAdapterINS1G_15DefaultEpilogueISK_SL_SL_NS1F_6thread17LinearCombinationISK_Li1EffLNS1K_9ScaleType4KindE0ELNS_15FloatRoundStyleE2ESK_EENS1_15EpilogueDefaultEEEEEvvEEEEvNT_6ParamsE:
	.zero		1664


//--------------------- SYMBOLS --------------------------

	.type		.nv.reservedSmem.offset0,@object
	.size		.nv.reservedSmem.offset0,0x4
